def matmul_kernel(
    a_ptr,
    b_ptr,
    c_ptr,
    M,
    N,
    K,
    stride_am,
    stride_ak,
    stride_bk,
    stride_bn,
    stride_cm,
    stride_cn,
    BLOCK_M: tl.constexpr,
    BLOCK_N: tl.constexpr,
    BLOCK_K: tl.constexpr,
    GROUP_M: tl.constexpr,
):
    pid = tl.program_id(axis=0)
    num_pid_m = tl.cdiv(M, BLOCK_M)
    num_pid_n = tl.cdiv(N, BLOCK_N)
    num_pid_in_group = GROUP_M * num_pid_n
    group_id = pid // num_pid_in_group
    first_pid_m = group_id * GROUP_M
    group_size_m = min(num_pid_m - first_pid_m, GROUP_M)
    pid_m = first_pid_m + ((pid % num_pid_in_group) % group_size_m)
    pid_n = (pid % num_pid_in_group) // group_size_m

    offs_am = (pid_m * BLOCK_M + tl.arange(0, BLOCK_M)) % M
    offs_bn = (pid_n * BLOCK_N + tl.arange(0, BLOCK_N)) % N
    offs_k = tl.arange(0, BLOCK_K)
    a_ptrs = a_ptr + offs_am[:, None] * stride_am + offs_k[None, :] * stride_ak
    b_ptrs = b_ptr + offs_k[:, None] * stride_bk + offs_bn[None, :] * stride_bn

    acc = tl.zeros((BLOCK_M, BLOCK_N), dtype=tl.float32)
    for kk in range(0, tl.cdiv(K, BLOCK_K)):
        a = tl.load(a_ptrs, mask=offs_k[None, :] < K - kk * BLOCK_K, other=0.0)
        b = tl.load(b_ptrs, mask=offs_k[:, None] < K - kk * BLOCK_K, other=0.0)
        acc = tl.dot(a, b, acc)
        a_ptrs += BLOCK_K * stride_ak
        b_ptrs += BLOCK_K * stride_bk

    c = acc.to(c_ptr.dtype.element_ty)
    offs_cm = pid_m * BLOCK_M + tl.arange(0, BLOCK_M)
    offs_cn = pid_n * BLOCK_N + tl.arange(0, BLOCK_N)
    c_ptrs = c_ptr + offs_cm[:, None] * stride_cm + offs_cn[None, :] * stride_cn
    mask = (offs_cm[:, None] < M) & (offs_cn[None, :] < N)
    tl.store(c_ptrs, c, mask=mask)

# config = {"BLOCK_K": 64, "BLOCK_M": 256, "BLOCK_N": 512, "GROUP_M": 1, "arch": "sm_90", "dtype": "fp8e4m3", "num_ctas": 1, "num_stages": 3, "num_warps": 4}
# arch = sm_90


// ===== COMPILED SASS (sm_90a) =====

	.target	sm_90a

	.elftype	@"ET_EXEC"


//--------------------- .note.nv.tkinfo           --------------------------
	.section	.note.nv.tkinfo,"",@"SHT_NOTE"
	.sectionflags	@"SHF_NOTE_NV_TKINFO"
	.tkinfo
        /*0018*/ 	.word	0x00000002
        /*0030*/ 	.string	""
        /*0030*/ 	.string	"ptxas"
        /*0030*/ 	.string	"Cuda compilation tools, release 13.0, V13.0.88"
        /*0030*/ 	.string	"Build cuda_13.0.r13.0/compiler.36424714_0"
        /*0030*/ 	.string	"-v  -suppress-debug-info  -lineinfo  -arch sm_90a "



//--------------------- .note.nv.cuinfo           --------------------------
	.section	.note.nv.cuinfo,"",@"SHT_NOTE"
	.sectionflags	@"SHF_NOTE_NV_CUINFO"
        /*0018*/ 	.short	0x0002
        /*001a*/ 	.short	0x005a
        /*001c*/ 	.short	0x0082
	.zero		2


//--------------------- .nv.info                  --------------------------
	.section	.nv.info,"",@"SHT_CUDA_INFO"
	.align	4


	//----- nvinfo : EIATTR_REGCOUNT
	.align		4
        /*0000*/ 	.byte	0x04, 0x2f
        /*0002*/ 	.short	(.L_1 - .L_0)
	.align		4
.L_0:
        /*0004*/ 	.word	index@(matmul_kernel)
        /*0008*/ 	.word	0x000000ff


	//----- nvinfo : EIATTR_FRAME_SIZE
	.align		4
.L_1:
        /*000c*/ 	.byte	0x04, 0x11
        /*000e*/ 	.short	(.L_3 - .L_2)
	.align		4
.L_2:
        /*0010*/ 	.word	index@(matmul_kernel)
        /*0014*/ 	.word	0x00002050


	//----- nvinfo : EIATTR_MIN_STACK_SIZE
	.align		4
.L_3:
        /*0018*/ 	.byte	0x04, 0x12
        /*001a*/ 	.short	(.L_5 - .L_4)
	.align		4
.L_4:
        /*001c*/ 	.word	index@(matmul_kernel)
        /*0020*/ 	.word	0x00002050
.L_5:


//--------------------- .nv.compat                --------------------------
	.section	.nv.compat,"",@"SHT_CUDA_COMPAT_INFO"
	.align	4
        /*0000*/ 	.byte	0x02, 0x09, 0x01, 0x00, 0x02, 0x02, 0x04, 0x00, 0x02, 0x05, 0x05, 0x00, 0x03, 0x07, 0x01, 0x01
        /*0010*/ 	.byte	0x02, 0x03, 0x00, 0x00, 0x02, 0x06, 0x01, 0x00, 0x04, 0x0b, 0x08, 0x00, 0x00, 0x00, 0x00, 0x00
        /*0020*/ 	.byte	0x00, 0x00, 0x00, 0x00


//--------------------- .nv.info.matmul_kernel    --------------------------
	.section	.nv.info.matmul_kernel,"",@"SHT_CUDA_INFO"
	.sectionflags	@""
	.align	4


	//----- nvinfo : EIATTR_CUDA_API_VERSION
	.align		4
        /*0000*/ 	.byte	0x04, 0x37
        /*0002*/ 	.short	(.L_7 - .L_6)
.L_6:
        /*0004*/ 	.word	0x00000082


	//----- nvinfo : EIATTR_KPARAM_INFO
	.align		4
.L_7:
        /*0008*/ 	.byte	0x04, 0x17
        /*000a*/ 	.short	(.L_9 - .L_8)
.L_8:
        /*000c*/ 	.word	0x00000000
        /*0010*/ 	.short	0x000d
        /*0012*/ 	.short	0x0048
        /*0014*/ 	.byte	0x00, 0xf4, 0x21, 0x00


	//----- nvinfo : EIATTR_KPARAM_INFO
	.align		4
.L_9:
        /*0018*/ 	.byte	0x04, 0x17
        /*001a*/ 	.short	(.L_11 - .L_10)
.L_10:
        /*001c*/ 	.word	0x00000000
        /*0020*/ 	.short	0x000c
        /*0022*/ 	.short	0x0040
        /*0024*/ 	.byte	0x00, 0xf4, 0x21, 0x00


	//----- nvinfo : EIATTR_KPARAM_INFO
	.align		4
.L_11:
        /*0028*/ 	.byte	0x04, 0x17
        /*002a*/ 	.short	(.L_13 - .L_12)
.L_12:
        /*002c*/ 	.word	0x00000000
        /*0030*/ 	.short	0x000b
        /*0032*/ 	.short	0x0038
        /*0034*/ 	.byte	0x00, 0xf0, 0x11, 0x00


	//----- nvinfo : EIATTR_KPARAM_INFO
	.align		4
.L_13:
        /*0038*/ 	.byte	0x04, 0x17
        /*003a*/ 	.short	(.L_15 - .L_14)
.L_14:
        /*003c*/ 	.word	0x00000000
        /*0040*/ 	.short	0x000a
        /*0042*/ 	.short	0x0034
        /*0044*/ 	.byte	0x00, 0xf0, 0x11, 0x00


	//----- nvinfo : EIATTR_KPARAM_INFO
	.align		4
.L_15:
        /*0048*/ 	.byte	0x04, 0x17
        /*004a*/ 	.short	(.L_17 - .L_16)
.L_16:
        /*004c*/ 	.word	0x00000000
        /*0050*/ 	.short	0x0009
        /*0052*/ 	.short	0x0030
        /*0054*/ 	.byte	0x00, 0xf0, 0x11, 0x00


	//----- nvinfo : EIATTR_KPARAM_INFO
	.align		4
.L_17:
        /*0058*/ 	.byte	0x04, 0x17
        /*005a*/ 	.short	(.L_19 - .L_18)
.L_18:
        /*005c*/ 	.word	0x00000000
        /*0060*/ 	.short	0x0008
        /*0062*/ 	.short	0x002c
        /*0064*/ 	.byte	0x00, 0xf0, 0x11, 0x00


	//----- nvinfo : EIATTR_KPARAM_INFO
	.align		4
.L_19:
        /*0068*/ 	.byte	0x04, 0x17
        /*006a*/ 	.short	(.L_21 - .L_20)
.L_20:
        /*006c*/ 	.word	0x00000000
        /*0070*/ 	.short	0x0007
        /*0072*/ 	.short	0x0028
        /*0074*/ 	.byte	0x00, 0xf0, 0x11, 0x00


	//----- nvinfo : EIATTR_KPARAM_INFO
	.align		4
.L_21:
        /*0078*/ 	.byte	0x04, 0x17
        /*007a*/ 	.short	(.L_23 - .L_22)
.L_22:
        /*007c*/ 	.word	0x00000000
        /*0080*/ 	.short	0x0006
        /*0082*/ 	.short	0x0024
        /*0084*/ 	.byte	0x00, 0xf0, 0x11, 0x00


	//----- nvinfo : EIATTR_KPARAM_INFO
	.align		4
.L_23:
        /*0088*/ 	.byte	0x04, 0x17
        /*008a*/ 	.short	(.L_25 - .L_24)
.L_24:
        /*008c*/ 	.word	0x00000000
        /*0090*/ 	.short	0x0005
        /*0092*/ 	.short	0x0020
        /*0094*/ 	.byte	0x00, 0xf0, 0x11, 0x00


	//----- nvinfo : EIATTR_KPARAM_INFO
	.align		4
.L_25:
        /*0098*/ 	.byte	0x04, 0x17
        /*009a*/ 	.short	(.L_27 - .L_26)
.L_26:
        /*009c*/ 	.word	0x00000000
        /*00a0*/ 	.short	0x0004
        /*00a2*/ 	.short	0x001c
        /*00a4*/ 	.byte	0x00, 0xf0, 0x11, 0x00


	//----- nvinfo : EIATTR_KPARAM_INFO
	.align		4
.L_27:
        /*00a8*/ 	.byte	0x04, 0x17
        /*00aa*/ 	.short	(.L_29 - .L_28)
.L_28:
        /*00ac*/ 	.word	0x00000000
        /*00b0*/ 	.short	0x0003
        /*00b2*/ 	.short	0x0018
        /*00b4*/ 	.byte	0x00, 0xf0, 0x11, 0x00


	//----- nvinfo : EIATTR_KPARAM_INFO
	.align		4
.L_29:
        /*00b8*/ 	.byte	0x04, 0x17
        /*00ba*/ 	.short	(.L_31 - .L_30)
.L_30:
        /*00bc*/ 	.word	0x00000000
        /*00c0*/ 	.short	0x0002
        /*00c2*/ 	.short	0x0010
        /*00c4*/ 	.byte	0x00, 0xf4, 0x21, 0x00


	//----- nvinfo : EIATTR_KPARAM_INFO
	.align		4
.L_31:
        /*00c8*/ 	.byte	0x04, 0x17
        /*00ca*/ 	.short	(.L_33 - .L_32)
.L_32:
        /*00cc*/ 	.word	0x00000000
        /*00d0*/ 	.short	0x0001
        /*00d2*/ 	.short	0x0008
        /*00d4*/ 	.byte	0x00, 0xf4, 0x21, 0x00


	//----- nvinfo : EIATTR_KPARAM_INFO
	.align		4
.L_33:
        /*00d8*/ 	.byte	0x04, 0x17
        /*00da*/ 	.short	(.L_35 - .L_34)
.L_34:
        /*00dc*/ 	.word	0x00000000
        /*00e0*/ 	.short	0x0000
        /*00e2*/ 	.short	0x0000
        /*00e4*/ 	.byte	0x00, 0xf4, 0x21, 0x00


	//----- nvinfo : EIATTR_SPARSE_MMA_MASK
	.align		4
.L_35:
        /*00e8*/ 	.byte	0x03, 0x50
        /*00ea*/ 	.short	0x0000


	//----- nvinfo : EIATTR_MAXREG_COUNT
	.align		4
        /*00ec*/ 	.byte	0x03, 0x1b
        /*00ee*/ 	.short	0x00ff


	//----- nvinfo : EIATTR_NUM_BARRIERS
	.align		4
        /*00f0*/ 	.byte	0x02, 0x4c
        /*00f2*/ 	.byte	0x01
	.zero		1


	//----- nvinfo : EIATTR_ANNOTATIONS
	.align		4
        /*00f4*/ 	.byte	0x04, 0x55
        /*00f6*/ 	.short	(.L_37 - .L_36)


	//   ....[0]....
.L_36:
        /*00f8*/ 	.word	0x00000001
        /*00fc*/ 	.byte	0x40, 0x05, 0x00, 0x00, 0x01, 0x00, 0x00, 0x00, 0x80, 0x05, 0x00, 0x00, 0x01, 0x00, 0x00, 0x00
        /* <DEDUP_REMOVED lines=1156> */
        /*494c*/ 	.byte	0x00, 0x8f, 0x01, 0x00


	//----- nvinfo : EIATTR_MERCURY_ISA_VERSION
	.align		4
.L_37:
        /*4950*/ 	.byte	0x03, 0x5f
        /*4952*/ 	.short	0x0101


	//----- nvinfo : EIATTR_EXIT_INSTR_OFFSETS
	.align		4
        /*4954*/ 	.byte	0x04, 0x1c
        /*4956*/ 	.short	(.L_39 - .L_38)


	//   ....[0]....
.L_38:
        /*4958*/ 	.word	0x0007ecf0


	//   ....[1]....
        /*495c*/ 	.word	0x0007ed10


	//----- nvinfo : EIATTR_REQNTID
	.align		4
.L_39:
        /*4960*/ 	.byte	0x04, 0x10
        /*4962*/ 	.short	(.L_41 - .L_40)
.L_40:
        /*4964*/ 	.word	0x00000080
        /*4968*/ 	.word	0x00000001
        /*496c*/ 	.word	0x00000001


	//----- nvinfo : EIATTR_CBANK_PARAM_SIZE
	.align		4
.L_41:
        /*4970*/ 	.byte	0x03, 0x19
        /*4972*/ 	.short	0x0050


	//----- nvinfo : EIATTR_PARAM_CBANK
	.align		4
        /*4974*/ 	.byte	0x04, 0x0a
        /*4976*/ 	.short	(.L_43 - .L_42)
	.align		4
.L_42:
        /*4978*/ 	.word	index@(.nv.constant0.matmul_kernel)
        /*497c*/ 	.short	0x0210
        /*497e*/ 	.short	0x0050


	//----- nvinfo : EIATTR_SW_WAR
	.align		4
.L_43:
        /*4980*/ 	.byte	0x04, 0x36
        /*4982*/ 	.short	(.L_45 - .L_44)
.L_44:
        /*4984*/ 	.word	0x00000008
.L_45:


//--------------------- .nv.callgraph             --------------------------
	.section	.nv.callgraph,"",@"SHT_CUDA_CALLGRAPH"
	.align	4
	.sectionentsize	8
	.align		4
        /*0000*/ 	.word	0x00000000
	.align		4
        /*0004*/ 	.word	0xffffffff
	.align		4
        /*0008*/ 	.word	0x00000000
	.align		4
        /*000c*/ 	.word	0xfffffffe
	.align		4
        /*0010*/ 	.word	0x00000000
	.align		4
        /*0014*/ 	.word	0xfffffffd
	.align		4
        /*0018*/ 	.word	0x00000000
	.align		4
        /*001c*/ 	.word	0xfffffffc


//--------------------- .text.matmul_kernel       --------------------------
	.section	.text.matmul_kernel,"ax",@progbits
	.align	128
        .global         matmul_kernel
        .type           matmul_kernel,@function
        .size           matmul_kernel,(.L_x_4 - matmul_kernel)
        .other          matmul_kernel,@"STO_CUDA_ENTRY STV_DEFAULT"
matmul_kernel:
.text.matmul_kernel:
[----:B------:R-:W0:Y:S08]  /*0000*/  LDC R1, c[0x0][0x28] ;  /* 0x00000a00ff017b82 */ /* 0x000e300000000800 */
[----:B------:R-:W1:Y:S01]  /*0010*/  LDC.64 R124, c[0x0][0x228] ;  /* 0x00008a00ff7c7b82 */ /* 0x000e620000000a00 */
[----:B------:R-:W2:Y:S01]  /*0020*/  S2R R5, SR_CTAID.X ;  /* 0x0000000000057919 */ /* 0x000ea20000002500 */
[----:B------:R-:W-:Y:S01]  /*0030*/  UMOV UR46, 0x400 ;  /* 0x00000400002e7882 */ /* 0x000fe20000000000 */
[----:B------:R-:W-:Y:S01]  /*0040*/  ULDC.64 UR44, c[0x0][0x208] ;  /* 0x00008200002c7ab9 */ /* 0x000fe20000000a00 */
[----:B0-----:R-:W-:Y:S01]  /*0050*/  VIADD R1, R1, 0xffffdfb0 ;  /* 0xffffdfb001017836 */ /* 0x001fe20000000000 */
[----:B------:R-:W0:Y:S03]  /*0060*/  S2R R16, SR_TID.X ;  /* 0x0000000000107919 */ /* 0x000e260000002100 */
[----:B------:R-:W3:Y:S01]  /*0070*/  S2UR UR4, SR_CgaCtaId ;  /* 0x00000000000479c3 */ /* 0x000ee20000008800 */
[----:B-1----:R-:W-:-:S05]  /*0080*/  VIADD R0, R125, 0x1ff ;  /* 0x000001ff7d007836 */ /* 0x002fca0000000000 */
[----:B------:R-:W-:Y:S01]  /*0090*/  SHF.R.S32.HI R3, RZ, 0x1f, R0 ;  /* 0x0000001fff037819 */ /* 0x000fe20000011400 */
[----:B---3--:R-:W-:-:S03]  /*00a0*/  ULEA UR46, UR4, UR46, 0x18 ;  /* 0x0000002e042e7291 */ /* 0x008fc6000f8ec03f */
[----:B------:R-:W-:Y:S02]  /*00b0*/  LEA.HI R3, R3, R0, RZ, 0x9 ;  /* 0x0000000003037211 */ /* 0x000fe400078f48ff */
[----:B--2---:R-:W-:Y:S02]  /*00c0*/  IABS R8, R5 ;  /* 0x0000000500087213 */ /* 0x004fe40000000000 */
[----:B------:R-:W-:Y:S02]  /*00d0*/  SHF.R.S32.HI R4, RZ, 0x9, R3 ;  /* 0x00000009ff047819 */ /* 0x000fe40000011403 */
[----:B0-----:R-:W-:Y:S02]  /*00e0*/  LOP3.LUT R188, R16, 0x7f, RZ, 0xc0, !PT ;  /* 0x0000007f10bc7812 */ /* 0x001fe400078ec0ff */
[-C--:B------:R-:W-:Y:S02]  /*00f0*/  IABS R7, R4.reuse ;  /* 0x0000000400077213 */ /* 0x080fe40000000000 */
[----:B------:R-:W-:-:S02]  /*0100*/  IABS R10, R4 ;  /* 0x00000004000a7213 */ /* 0x000fc40000000000 */
[----:B------:R-:W0:Y:S08]  /*0110*/  I2F.RP R0, R7 ;  /* 0x0000000700007306 */ /* 0x000e300000209400 */
[----:B0-----:R-:W0:Y:S02]  /*0120*/  MUFU.RCP R0, R0 ;  /* 0x0000000000007308 */ /* 0x001e240000001000 */
[----:B0-----:R-:W-:-:S02]  /*0130*/  VIADD R2, R0, 0xffffffe ;  /* 0x0ffffffe00027836 */ /* 0x001fc40000000000 */
[----:B------:R-:W-:-:S04]  /*0140*/  IMAD.MOV R0, RZ, RZ, -R10 ;  /* 0x000000ffff007224 */ /* 0x000fc800078e0a0a */
[----:B------:R0:W1:Y:S02]  /*0150*/  F2I.FTZ.U32.TRUNC.NTZ R3, R2 ;  /* 0x0000000200037305 */ /* 0x000064000021f000 */
[----:B0-----:R-:W-:Y:S02]  /*0160*/  IMAD.MOV.U32 R2, RZ, RZ, RZ ;  /* 0x000000ffff027224 */ /* 0x001fe400078e00ff */
[----:B-1----:R-:W-:-:S04]  /*0170*/  IMAD.MOV R6, RZ, RZ, -R3 ;  /* 0x000000ffff067224 */ /* 0x002fc800078e0a03 */
[----:B------:R-:W-:Y:S02]  /*0180*/  IMAD R9, R6, R7, RZ ;  /* 0x0000000706097224 */ /* 0x000fe400078e02ff */
[----:B------:R-:W-:Y:S02]  /*0190*/  IMAD.MOV.U32 R6, RZ, RZ, R8 ;  /* 0x000000ffff067224 */ /* 0x000fe400078e0008 */
[----:B------:R-:W-:-:S06]  /*01a0*/  IMAD.HI.U32 R3, R3, R9, R2 ;  /* 0x0000000903037227 */ /* 0x000fcc00078e0002 */
[----:B------:R-:W-:-:S04]  /*01b0*/  IMAD.HI.U32 R3, R3, R6, RZ ;  /* 0x0000000603037227 */ /* 0x000fc800078e00ff */
[----:B------:R-:W-:-:S05]  /*01c0*/  IMAD R0, R3, R0, R6 ;  /* 0x0000000003007224 */ /* 0x000fca00078e0206 */
[----:B------:R-:W-:-:S13]  /*01d0*/  ISETP.GT.U32.AND P1, PT, R7, R0, PT ;  /* 0x000000000700720c */ /* 0x000fda0003f24070 */
[----:B------:R-:W-:Y:S02]  /*01e0*/  @!P1 IMAD.IADD R0, R0, 0x1, -R7 ;  /* 0x0000000100009824 */ /* 0x000fe400078e0a07 */
[----:B------:R-:W-:Y:S01]  /*01f0*/  @!P1 VIADD R3, R3, 0x1 ;  /* 0x0000000103039836 */ /* 0x000fe20000000000 */
[----:B------:R-:W-:Y:S02]  /*0200*/  ISETP.NE.AND P1, PT, R4, RZ, PT ;  /* 0x000000ff0400720c */ /* 0x000fe40003f25270 */
[----:B------:R-:W-:Y:S02]  /*0210*/  ISETP.GE.U32.AND P0, PT, R0, R7, PT ;  /* 0x000000070000720c */ /* 0x000fe40003f06070 */
[----:B------:R-:W-:-:S04]  /*0220*/  LOP3.LUT R0, R5, R4, RZ, 0x3c, !PT ;  /* 0x0000000405007212 */ /* 0x000fc800078e3cff */
[----:B------:R-:W-:Y:S01]  /*0230*/  ISETP.GE.AND P2, PT, R0, RZ, PT ;  /* 0x000000ff0000720c */ /* 0x000fe20003f46270 */
[----:B------:R-:W-:-:S06]  /*0240*/  VIADD R0, R124, 0xff ;  /* 0x000000ff7c007836 */ /* 0x000fcc0000000000 */
[----:B------:R-:W-:-:S04]  /*0250*/  @P0 VIADD R3, R3, 0x1 ;  /* 0x0000000103030836 */ /* 0x000fc80000000000 */
[----:B------:R-:W-:Y:S01]  /*0260*/  IMAD.MOV.U32 R8, RZ, RZ, R3 ;  /* 0x000000ffff087224 */ /* 0x000fe200078e0003 */
[----:B------:R-:W-:-:S03]  /*0270*/  SHF.R.S32.HI R3, RZ, 0x1f, R0 ;  /* 0x0000001fff037819 */ /* 0x000fc60000011400 */
[----:B------:R-:W-:Y:S01]  /*0280*/  @!P2 IMAD.MOV R8, RZ, RZ, -R8 ;  /* 0x000000ffff08a224 */ /* 0x000fe200078e0a08 */
[----:B------:R-:W-:Y:S02]  /*0290*/  LEA.HI R3, R3, R0, RZ, 0x8 ;  /* 0x0000000003037211 */ /* 0x000fe400078f40ff */
[----:B------:R-:W-:-:S04]  /*02a0*/  @!P1 LOP3.LUT R8, RZ, R4, RZ, 0x33, !PT ;  /* 0x00000004ff089212 */ /* 0x000fc800078e33ff */
[----:B------:R-:W-:Y:S01]  /*02b0*/  LEA.HI.SX32 R3, R3, -R8, 0x18 ;  /* 0x8000000803037211 */ /* 0x000fe200078fc2ff */
[----:B------:R-:W-:-:S03]  /*02c0*/  IMAD.MOV R6, RZ, RZ, -R8 ;  /* 0x000000ffff067224 */ /* 0x000fc600078e0a08 */
[----:B------:R-:W-:Y:S01]  /*02d0*/  VIMNMX R9, R3, 0x1, PT ;  /* 0x0000000103097848 */ /* 0x000fe20003fe0100 */
[----:B------:R-:W-:-:S03]  /*02e0*/  IMAD R6, R4, R6, R5 ;  /* 0x0000000604067224 */ /* 0x000fc600078e0205 */
[-C--:B------:R-:W-:Y:S02]  /*02f0*/  IABS R7, R9.reuse ;  /* 0x0000000900077213 */ /* 0x080fe40000000000 */
[----:B------:R-:W-:Y:S02]  /*0300*/  IABS R11, R9 ;  /* 0x00000009000b7213 */ /* 0x000fe40000000000 */
[----:B------:R-:W0:Y:S08]  /*0310*/  I2F.RP R0, R7 ;  /* 0x0000000700007306 */ /* 0x000e300000209400 */
[----:B0-----:R-:W0:Y:S02]  /*0320*/  MUFU.RCP R0, R0 ;  /* 0x0000000000007308 */ /* 0x001e240000001000 */
[----:B0-----:R-:W-:-:S02]  /*0330*/  VIADD R2, R0, 0xffffffe ;  /* 0x0ffffffe00027836 */ /* 0x001fc40000000000 */
[----:B------:R-:W-:-:S04]  /*0340*/  IMAD.MOV R0, RZ, RZ, -R11 ;  /* 0x000000ffff007224 */ /* 0x000fc800078e0a0b */
[----:B------:R0:W1:Y:S02]  /*0350*/  F2I.FTZ.U32.TRUNC.NTZ R3, R2 ;  /* 0x0000000200037305 */ /* 0x000064000021f000 */
[----:B0-----:R-:W-:Y:S02]  /*0360*/  IMAD.MOV.U32 R2, RZ, RZ, RZ ;  /* 0x000000ffff027224 */ /* 0x001fe400078e00ff */
[----:B-1----:R-:W-:-:S04]  /*0370*/  IMAD.MOV R10, RZ, RZ, -R3 ;  /* 0x000000ffff0a7224 */ /* 0x002fc800078e0a03 */
[----:B------:R-:W-:Y:S01]  /*0380*/  IMAD.MOV.U32 R4, RZ, RZ, R10 ;  /* 0x000000ffff047224 */ /* 0x000fe200078e000a */
[----:B------:R-:W-:-:S03]  /*0390*/  IABS R10, R6 ;  /* 0x00000006000a7213 */ /* 0x000fc60000000000 */
[----:B------:R-:W-:Y:S02]  /*03a0*/  IMAD R5, R4, R7, RZ ;  /* 0x0000000704057224 */ /* 0x000fe400078e02ff */
[----:B------:R-:W-:Y:S02]  /*03b0*/  IMAD.MOV.U32 R4, RZ, RZ, R10 ;  /* 0x000000ffff047224 */ /* 0x000fe400078e000a */
[----:B------:R-:W-:Y:S01]  /*03c0*/  IMAD.HI.U32 R3, R3, R5, R2 ;  /* 0x0000000503037227 */ /* 0x000fe200078e0002 */
[----:B------:R-:W0:Y:S05]  /*03d0*/  LDC R10, c[0x0][0x230] ;  /* 0x00008c00ff0a7b82 */ /* 0x000e2a0000000800 */
[----:B------:R-:W-:-:S04]  /*03e0*/  IMAD.HI.U32 R3, R3, R4, RZ ;  /* 0x0000000403037227 */ /* 0x000fc800078e00ff */
[----:B------:R-:W-:-:S05]  /*03f0*/  IMAD R0, R3, R0, R4 ;  /* 0x0000000003007224 */ /* 0x000fca00078e0204 */
[----:B------:R-:W-:Y:S01]  /*0400*/  ISETP.GT.U32.AND P1, PT, R7, R0, PT ;  /* 0x000000000700720c */ /* 0x000fe20003f24070 */
[----:B0-----:R-:W-:-:S12]  /*0410*/  VIADD R10, R10, 0x3f ;  /* 0x0000003f0a0a7836 */ /* 0x001fd80000000000 */
[----:B------:R-:W-:Y:S02]  /*0420*/  @!P1 IMAD.IADD R0, R0, 0x1, -R7 ;  /* 0x0000000100009824 */ /* 0x000fe400078e0a07 */
[----:B------:R-:W-:Y:S01]  /*0430*/  @!P1 VIADD R3, R3, 0x1 ;  /* 0x0000000103039836 */ /* 0x000fe20000000000 */
[----:B------:R-:W-:Y:S02]  /*0440*/  ISETP.NE.AND P1, PT, R9, RZ, PT ;  /* 0x000000ff0900720c */ /* 0x000fe40003f25270 */
[----:B------:R-:W-:Y:S02]  /*0450*/  ISETP.GE.U32.AND P0, PT, R0, R7, PT ;  /* 0x000000070000720c */ /* 0x000fe40003f06070 */
[----:B------:R-:W-:-:S04]  /*0460*/  LOP3.LUT R0, R6, R9, RZ, 0x3c, !PT ;  /* 0x0000000906007212 */ /* 0x000fc800078e3cff */
[----:B------:R-:W-:-:S07]  /*0470*/  ISETP.GE.AND P2, PT, R0, RZ, PT ;  /* 0x000000ff0000720c */ /* 0x000fce0003f46270 */
[----:B------:R-:W-:Y:S01]  /*0480*/  @P0 VIADD R3, R3, 0x1 ;  /* 0x0000000103030836 */ /* 0x000fe20000000000 */
[----:B------:R-:W-:-:S05]  /*0490*/  ISETP.GT.AND P0, PT, R10, 0x3f, PT ;  /* 0x0000003f0a00780c */ /* 0x000fca0003f04270 */
[----:B------:R-:W-:Y:S01]  /*04a0*/  @!P2 IMAD.MOV R3, RZ, RZ, -R3 ;  /* 0x000000ffff03a224 */ /* 0x000fe200078e0a03 */
[----:B------:R-:W-:-:S05]  /*04b0*/  @!P1 LOP3.LUT R3, RZ, R9, RZ, 0x33, !PT ;  /* 0x00000009ff039212 */ /* 0x000fca00078e33ff */
[----:B------:R-:W-:-:S04]  /*04c0*/  IMAD.MOV R0, RZ, RZ, -R3 ;  /* 0x000000ffff007224 */ /* 0x000fc800078e0a03 */
[----:B------:R-:W-:-:S04]  /*04d0*/  IMAD R0, R9, R0, R6 ;  /* 0x0000000009007224 */ /* 0x000fc800078e0206 */
[----:B------:R-:W-:Y:S02]  /*04e0*/  IMAD.IADD R5, R8, 0x1, R0 ;  /* 0x0000000108057824 */ /* 0x000fe400078e0200 */
[----:B------:R-:W-:Y:S02]  /*04f0*/  IMAD.SHL.U32 R0, R3, 0x200, RZ ;  /* 0x0000020003007824 */ /* 0x000fe400078e00ff */
[----:B------:R-:W-:-:S04]  /*0500*/  IMAD R2, R5, 0x100, R188 ;  /* 0x0000010005027824 */ /* 0x000fc800078e02bc */
[----:B------:R-:W-:Y:S01]  /*0510*/  VIADD R3, R2, 0x80 ;  /* 0x0000008002037836 */ /* 0x000fe20000000000 */
[----:B------:R-:W-:Y:S06]  /*0520*/  @P0 BRA `(.L_x_0) ;  /* 0x0000003c000c0947 */ /* 0x000fec0003800000 */
[----:B------:R-:W-:Y:S01]  /*0530*/  IMAD.SHL.U32 R4, R16, 0x8, RZ ;  /* 0x0000000810047824 */ /* 0x000fe200078e00ff */
[----:B------:R1:W-:Y:S01]  /*0540*/  STL [R1+0xc00], RZ ;  /* 0x000c00ff01007387 */ /* 0x0003e20000100800 */
[----:B------:R-:W-:Y:S02]  /*0550*/  CS2R R24, SRZ ;  /* 0x0000000000187805 */ /* 0x000fe4000001ff00 */
[----:B------:R-:W-:Y:S02]  /*0560*/  CS2R R26, SRZ ;  /* 0x00000000001a7805 */ /* 0x000fe4000001ff00 */
[----:B------:R-:W-:Y:S01]  /*0570*/  CS2R R28, SRZ ;  /* 0x00000000001c7805 */ /* 0x000fe2000001ff00 */
[----:B------:R1:W-:Y:S01]  /*0580*/  STL [R1+0x1ac0], R4 ;  /* 0x001ac00401007387 */ /* 0x0003e20000100800 */
[----:B------:R-:W-:Y:S02]  /*0590*/  CS2R R30, SRZ ;  /* 0x00000000001e7805 */ /* 0x000fe4000001ff00 */
[----:B------:R-:W-:-:S02]  /*05a0*/  CS2R R32, SRZ ;  /* 0x0000000000207805 */ /* 0x000fc4000001ff00 */
[----:B------:R-:W-:Y:S01]  /*05b0*/  CS2R R34, SRZ ;  /* 0x0000000000227805 */ /* 0x000fe2000001ff00 */
[----:B------:R1:W-:Y:S01]  /*05c0*/  STL [R1+0xc04], RZ ;  /* 0x000c04ff01007387 */ /* 0x0003e20000100800 */
[----:B------:R-:W-:Y:S02]  /*05d0*/  CS2R R36, SRZ ;  /* 0x0000000000247805 */ /* 0x000fe4000001ff00 */
[----:B------:R-:W-:Y:S02]  /*05e0*/  CS2R R38, SRZ ;  /* 0x0000000000267805 */ /* 0x000fe4000001ff00 */
[----:B------:R-:W-:Y:S01]  /*05f0*/  CS2R R40, SRZ ;  /* 0x0000000000287805 */ /* 0x000fe2000001ff00 */
[----:B------:R1:W-:Y:S01]  /*0600*/  STL [R1+0xc08], RZ ;  /* 0x000c08ff01007387 */ /* 0x0003e20000100800 */
        /* <DEDUP_REMOVED lines=72> */
[----:B------:R-:W-:-:S03]  /*0a90*/  CS2R R150, SRZ ;  /* 0x0000000000967805 */ /* 0x000fc6000001ff00 */
[----:B------:R1:W-:Y:S04]  /*0aa0*/  STL [R1+0xc54], RZ ;  /* 0x000c54ff01007387 */ /* 0x0003e80000100800 */
        /* <DEDUP_REMOVED lines=746> */
[----:B------:R1:W-:Y:S04]  /*3950*/  STL [R1], RZ ;  /* 0x000000ff01007387 */ /* 0x0003e80000100800 */
        /* <DEDUP_REMOVED lines=126> */
[----:B------:R1:W-:Y:S01]  /*4140*/  STL [R1+0x1fc], RZ ;  /* 0x0001fcff01007387 */ /* 0x0003e20000100800 */
[----:B------:R-:W-:Y:S05]  /*4150*/  BRA `(.L_x_1) ;  /* 0x0000032400547947 */ /* 0x000fea0003800000 */
.L_x_0:
[----:B------:R-:W-:Y:S01]  /*4160*/  IABS R13, R124 ;  /* 0x0000007c000d7213 */ /* 0x000fe20000000000 */
[----:B------:R-:W-:Y:S01]  /*4170*/  STL [R1+0x1b0c], R125 ;  /* 0x001b0c7d01007387 */ /* 0x000fe20000100800 */
[----:B------:R-:W-:Y:S01]  /*4180*/  IABS R5, R125 ;  /* 0x0000007d00057213 */ /* 0x000fe20000000000 */
[----:B------:R-:W-:Y:S01]  /*4190*/  ULDC UR7, c[0x0][0x23c] ;  /* 0x00008f0000077ab9 */ /* 0x000fe20000000800 */
[----:B------:R-:W0:Y:S01]  /*41a0*/  I2F.RP R4, R13 ;  /* 0x0000000d00047306 */ /* 0x000e220000209400 */
[----:B------:R-:W-:Y:S01]  /*41b0*/  IABS R14, R3 ;  /* 0x00000003000e7213 */ /* 0x000fe20000000000 */
[----:B------:R1:W-:Y:S01]  /*41c0*/  STL [R1+0x1ac4], R0 ;  /* 0x001ac40001007387 */ /* 0x0003e20000100800 */
[----:B------:R-:W-:Y:S01]  /*41d0*/  ISETP.GE.AND P2, PT, R2, RZ, PT ;  /* 0x000000ff0200720c */ /* 0x000fe20003f46270 */
[----:B------:R-:W-:Y:S01]  /*41e0*/  ULDC.64 UR4, c[0x0][0x218] ;  /* 0x0000860000047ab9 */ /* 0x000fe20000000a00 */
[----:B------:R-:W-:Y:S01]  /*41f0*/  ULDC.64 UR8, c[0x0][0x210] ;  /* 0x0000840000087ab9 */ /* 0x000fe20000000a00 */
[----:B------:R-:W-:-:S02]  /*4200*/  ULDC UR14, c[0x0][0x238] ;  /* 0x00008e00000e7ab9 */ /* 0x000fc40000000800 */
[----:B------:R-:W2:Y:S08]  /*4210*/  I2F.RP R11, R5 ;  /* 0x00000005000b7306 */ /* 0x000eb00000209400 */
[----:B0-----:R-:W0:Y:S08]  /*4220*/  MUFU.RCP R4, R4 ;  /* 0x0000000400047308 */ /* 0x001e300000001000 */
[----:B--2---:R-:W2:Y:S01]  /*4230*/  MUFU.RCP R11, R11 ;  /* 0x0000000b000b7308 */ /* 0x004ea20000001000 */
[----:B0-----:R-:W-:-:S07]  /*4240*/  VIADD R6, R4, 0xffffffe ;  /* 0x0ffffffe04067836 */ /* 0x001fce0000000000 */
[----:B------:R0:W3:Y:S01]  /*4250*/  F2I.FTZ.U32.TRUNC.NTZ R7, R6 ;  /* 0x0000000600077305 */ /* 0x0000e2000021f000 */
[----:B--2---:R-:W-:Y:S01]  /*4260*/  VIADD R8, R11, 0xffffffe ;  /* 0x0ffffffe0b087836 */ /* 0x004fe20000000000 */
[----:B------:R-:W-:-:S06]  /*4270*/  SHF.R.U32.HI R11, RZ, 0x6, R16 ;  /* 0x00000006ff0b7819 */ /* 0x000fcc0000011610 */
[----:B------:R2:W4:Y:S01]  /*4280*/  F2I.FTZ.U32.TRUNC.NTZ R9, R8 ;  /* 0x0000000800097305 */ /* 0x000522000021f000 */
[----:B0-----:R-:W-:Y:S01]  /*4290*/  IMAD.MOV.U32 R6, RZ, RZ, RZ ;  /* 0x000000ffff067224 */ /* 0x001fe200078e00ff */
[----:B------:R-:W-:Y:S01]  /*42a0*/  SGXT.U32 R11, R11, 0x1 ;  /* 0x000000010b0b781a */ /* 0x000fe20000000000 */
[----:B---3--:R-:W-:-:S04]  /*42b0*/  IMAD.MOV R12, RZ, RZ, -R7 ;  /* 0x000000ffff0c7224 */ /* 0x008fc800078e0a07 */
[----:B------:R-:W-:Y:S01]  /*42c0*/  IMAD R15, R12, R13, RZ ;  /* 0x0000000d0c0f7224 */ /* 0x000fe200078e02ff */
[----:B------:R-:W-:-:S03]  /*42d0*/  IABS R12, R2 ;  /* 0x00000002000c7213 */ /* 0x000fc60000000000 */
[----:B------:R-:W-:-:S06]  /*42e0*/  IMAD.HI.U32 R7, R7, R15, R6 ;  /* 0x0000000f07077227 */ /* 0x000fcc00078e0006 */
[----:B------:R-:W-:-:S04]  /*42f0*/  IMAD.HI.U32 R4, R7, R12, RZ ;  /* 0x0000000c07047227 */ /* 0x000fc800078e00ff */
[----:B------:R-:W-:Y:S01]  /*4300*/  IMAD.HI.U32 R6, R7, R14, RZ ;  /* 0x0000000e07067227 */ /* 0x000fe200078e00ff */
[----:B------:R-:W-:-:S03]  /*4310*/  LEA.HI R7, R16, R0, RZ, 0x1a ;  /* 0x0000000010077211 */ /* 0x000fc600078fd0ff */
[----:B------:R-:W-:Y:S02]  /*4320*/  IMAD.MOV R4, RZ, RZ, -R4 ;  /* 0x000000ffff047224 */ /* 0x000fe400078e0a04 */
[----:B--2---:R-:W-:Y:S01]  /*4330*/  IMAD.MOV R8, RZ, RZ, -R6 ;  /* 0x000000ffff087224 */ /* 0x004fe200078e0a06 */
[----:B------:R-:W-:Y:S01]  /*4340*/  LOP3.LUT R6, R0, R11, RZ, 0xfc, !PT ;  /* 0x0000000b00067212 */ /* 0x000fe200078efcff */
[C---:B------:R-:W-:Y:S02]  /*4350*/  IMAD R11, R13.reuse, R4, R12 ;  /* 0x000000040d0b7224 */ /* 0x040fe400078e020c */
[C---:B------:R-:W-:Y:S01]  /*4360*/  IMAD R12, R13.reuse, R8, R14 ;  /* 0x000000080d0c7224 */ /* 0x040fe200078e020e */
[----:B------:R-:W-:Y:S01]  /*4370*/  LOP3.LUT R18, R6, 0x1fc, RZ, 0xfc, !PT ;  /* 0x000001fc06127812 */ /* 0x000fe200078efcff */
[--C-:B----4-:R-:W-:Y:S01]  /*4380*/  IMAD.MOV R16, RZ, RZ, -R9.reuse ;  /* 0x000000ffff107224 */ /* 0x110fe200078e0a09 */
[C---:B------:R-:W-:Y:S01]  /*4390*/  ISETP.GT.U32.AND P0, PT, R13.reuse, R11, PT ;  /* 0x0000000b0d00720c */ /* 0x040fe20003f04070 */
[----:B------:R-:W-:Y:S01]  /*43a0*/  IMAD.MOV.U32 R8, RZ, RZ, RZ ;  /* 0x000000ffff087224 */ /* 0x000fe200078e00ff */
[----:B------:R-:W-:Y:S01]  /*43b0*/  ISETP.GT.U32.AND P1, PT, R13, R12, PT ;  /* 0x0000000c0d00720c */ /* 0x000fe20003f24070 */
[----:B------:R-:W-:Y:S01]  /*43c0*/  IMAD R15, R16, R5, RZ ;  /* 0x00000005100f7224 */ /* 0x000fe200078e02ff */
[C---:B------:R-:W-:Y:S01]  /*43d0*/  LOP3.LUT R21, R6.reuse, 0x1f0, RZ, 0xfc, !PT ;  /* 0x000001f006157812 */ /* 0x040fe200078efcff */
[----:B------:R-:W-:Y:S01]  /*43e0*/  VIADD R17, R7, 0x1fe ;  /* 0x000001fe07117836 */ /* 0x000fe20000000000 */
[----:B------:R-:W-:Y:S01]  /*43f0*/  LOP3.LUT R19, R6, 0x1f2, RZ, 0xfc, !PT ;  /* 0x000001f206137812 */ /* 0x000fe200078efcff */
[----:B------:R-:W-:Y:S01]  /*4400*/  IMAD.HI.U32 R4, R9, R15, R8 ;  /* 0x0000000f09047227 */ /* 0x000fe200078e0008 */
[----:B------:R-:W-:-:S02]  /*4410*/  SHF.R.S32.HI R9, RZ, 0x1f, R10 ;  /* 0x0000001fff097819 */ /* 0x000fc4000001140a */
[----:B------:R-:W-:Y:S01]  /*4420*/  IABS R8, R18 ;  /* 0x0000001200087213 */ /* 0x000fe20000000000 */
[----:B------:R-:W-:Y:S01]  /*4430*/  VIADD R243, R7, 0x1e ;  /* 0x0000001e07f37836 */ /* 0x000fe20000000000 */
[----:B------:R-:W-:Y:S01]  /*4440*/  IABS R14, R17 ;  /* 0x00000011000e7213 */ /* 0x000fe20000000000 */
[--C-:B------:R-:W-:Y:S01]  /*4450*/  @!P0 IMAD.IADD R11, R11, 0x1, -R13.reuse ;  /* 0x000000010b0b8824 */ /* 0x100fe200078e0a0d */
[----:B-1----:R-:W-:Y:S01]  /*4460*/  LEA.HI R0, R9, R10, RZ, 0x6 ;  /* 0x0000000a09007211 */ /* 0x002fe200078f30ff */
[----:B------:R-:W-:Y:S01]  /*4470*/  IMAD.MOV.U32 R10, RZ, RZ, R8 ;  /* 0x000000ffff0a7224 */ /* 0x000fe200078e0008 */
[----:B------:R-:W-:Y:S01]  /*4480*/  LOP3.LUT R15, R6, 0x1fa, RZ, 0xfc, !PT ;  /* 0x000001fa060f7812 */ /* 0x000fe200078efcff */
[----:B------:R-:W-:Y:S01]  /*4490*/  IMAD.HI.U32 R8, R4, R14, RZ ;  /* 0x0000000e04087227 */ /* 0x000fe200078e00ff */
[----:B------:R-:W-:Y:S01]  /*44a0*/  ISETP.GE.AND P4, PT, R17, RZ, PT ;  /* 0x000000ff1100720c */ /* 0x000fe20003f86270 */
[----:B------:R0:W-:Y:S01]  /*44b0*/  STL [R1+0xe00], R0 ;  /* 0x000e000001007387 */ /* 0x0001e20000100800 */
[----:B------:R-:W-:Y:S01]  /*44c0*/  LOP3.LUT R17, R6, 0x1f8, RZ, 0xfc, !PT ;  /* 0x000001f806117812 */ /* 0x000fe200078efcff */
[----:B------:R-:W-:Y:S01]  /*44d0*/  @!P1 IMAD.IADD R12, R12, 0x1, -R13 ;  /* 0x000000010c0c9824 */ /* 0x000fe200078e0a0d */
[C---:B------:R-:W-:Y:S01]  /*44e0*/  ISETP.GT.U32.AND P1, PT, R13.reuse, R11, PT ;  /* 0x0000000b0d00720c */ /* 0x040fe20003f24070 */
[----:B------:R-:W-:Y:S01]  /*44f0*/  IMAD.MOV R8, RZ, RZ, -R8 ;  /* 0x000000ffff087224 */ /* 0x000fe200078e0a08 */
[----:B------:R-:W-:Y:S01]  /*4500*/  IABS R16, R17 ;  /* 0x0000001100107213 */ /* 0x000fe20000000000 */
[----:B------:R-:W-:Y:S01]  /*4510*/  IMAD.HI.U32 R9, R4, R10, RZ ;  /* 0x0000000a04097227 */ /* 0x000fe200078e00ff */
[----:B------:R-:W-:Y:S01]  /*4520*/  ISETP.GT.U32.AND P3, PT, R13, R12, PT ;  /* 0x0000000c0d00720c */ /* 0x000fe20003f64070 */
[----:B------:R-:W-:Y:S01]  /*4530*/  STL [R1+0x1ac8], R2 ;  /* 0x001ac80201007387 */ /* 0x000fe20000100800 */
[----:B------:R-:W-:Y:S01]  /*4540*/  ISETP.GE.AND P0, PT, R18, RZ, PT ;  /* 0x000000ff1200720c */ /* 0x000fe20003f06270 */
[C---:B------:R-:W-:Y:S01]  /*4550*/  IMAD R8, R5.reuse, R8, R14 ;  /* 0x0000000805087224 */ /* 0x040fe200078e020e */
[----:B------:R-:W-:Y:S01]  /*4560*/  IABS R14, R15 ;  /* 0x0000000f000e7213 */ /* 0x000fe20000000000 */
[----:B------:R-:W-:Y:S01]  /*4570*/  IMAD.MOV R9, RZ, RZ, -R9 ;  /* 0x000000ffff097224 */ /* 0x000fe200078e0a09 */
[----:B------:R-:W-:Y:S01]  /*4580*/  LOP3.LUT R18, R6, 0x1f4, RZ, 0xfc, !PT ;  /* 0x000001f406127812 */ /* 0x000fe200078efcff */
[----:B------:R-:W-:Y:S01]  /*4590*/  STL [R1+0x1acc], R3 ;  /* 0x001acc0301007387 */ /* 0x000fe20000100800 */
[----:B------:R-:W-:Y:S01]  /*45a0*/  ISETP.GT.U32.AND P5, PT, R5, R8, PT ;  /* 0x000000080500720c */ /* 0x000fe20003fa4070 */
[--C-:B------:R-:W-:Y:S01]  /*45b0*/  @!P1 IMAD.IADD R11, R11, 0x1, -R13.reuse ;  /* 0x000000010b0b9824 */ /* 0x100fe200078e0a0d */
[----:B------:R-:W-:Y:S01]  /*45c0*/  ISETP.GE.AND P1, PT, R3, RZ, PT ;  /* 0x000000ff0300720c */ /* 0x000fe20003f26270 */
[----:B------:R-:W-:Y:S01]  /*45d0*/  IMAD R10, R5, R9, R10 ;  /* 0x00000009050a7224 */ /* 0x000fe200078e020a */
[----:B------:R-:W-:Y:S01]  /*45e0*/  ISETP.GE.AND P6, PT, R15, RZ, PT ;  /* 0x000000ff0f00720c */ /* 0x000fe20003fc6270 */
[----:B------:R-:W-:Y:S01]  /*45f0*/  @!P3 IMAD.IADD R12, R12, 0x1, -R13 ;  /* 0x000000010c0cb824 */ /* 0x000fe200078e0a0d */
[----:B------:R-:W-:Y:S01]  /*4600*/  IABS R15, R19 ;  /* 0x00000013000f7213 */ /* 0x000fe20000000000 */
[----:B------:R-:W-:Y:S01]  /*4610*/  IMAD.HI.U32 R9, R4, R14, RZ ;  /* 0x0000000e04097227 */ /* 0x000fe200078e00ff */
[----:B------:R-:W-:-:S02]  /*4620*/  ISETP.GT.U32.AND P3, PT, R5, R10, PT ;  /* 0x0000000a0500720c */ /* 0x000fc40003f64070 */
[----:B------:R-:W-:Y:S01]  /*4630*/  LOP3.LUT R23, R6, 0x1d6, RZ, 0xfc, !PT ;  /* 0x000001d606177812 */ /* 0x000fe200078efcff */
[----:B------:R-:W-:Y:S01]  /*4640*/  @!P2 IMAD.MOV R11, RZ, RZ, -R11 ;  /* 0x000000ffff0ba224 */ /* 0x000fe200078e0a0b */
[----:B------:R-:W-:Y:S01]  /*4650*/  ISETP.GE.AND P2, PT, R17, RZ, PT ;  /* 0x000000ff1100720c */ /* 0x000fe20003f46270 */
[----:B------:R-:W-:Y:S01]  /*4660*/  @!P5 IMAD.IADD R8, R8, 0x1, -R5 ;  /* 0x000000010808d824 */ /* 0x000fe200078e0a05 */
[----:B------:R-:W-:Y:S01]  /*4670*/  LOP3.LUT R17, R6, 0x1f6, RZ, 0xfc, !PT ;  /* 0x000001f606117812 */ /* 0x000fe200078efcff */
[----:B------:R-:W-:Y:S01]  /*4680*/  IMAD.MOV R9, RZ, RZ, -R9 ;  /* 0x000000ffff097224 */ /* 0x000fe200078e0a09 */
[----:B------:R-:W-:Y:S01]  /*4690*/  ISETP.NE.AND P5, PT, R124, RZ, PT ;  /* 0x000000ff7c00720c */ /* 0x000fe20003fa5270 */
[----:B------:R-:W-:Y:S01]  /*46a0*/  @!P1 IMAD.MOV R12, RZ, RZ, -R12 ;  /* 0x000000ffff0c9224 */ /* 0x000fe200078e0a0c */
[----:B------:R-:W-:Y:S01]  /*46b0*/  ISETP.GT.U32.AND P1, PT, R5, R8, PT ;  /* 0x000000080500720c */ /* 0x000fe20003f24070 */
[----:B------:R-:W-:Y:S01]  /*46c0*/  IMAD.HI.U32 R13, R4, R16, RZ ;  /* 0x00000010040d7227 */ /* 0x000fe200078e00ff */
[----:B------:R-:W-:-:S02]  /*46d0*/  LOP3.LUT R124, RZ, R124, RZ, 0x33, !PT ;  /* 0x0000007cff7c7212 */ /* 0x000fc400078e33ff */
[----:B------:R-:W-:Y:S01]  /*46e0*/  LOP3.LUT R25, R6, 0x1d4, RZ, 0xfc, !PT ;  /* 0x000001d406197812 */ /* 0x000fe200078efcff */
[C---:B------:R-:W-:Y:S01]  /*46f0*/  IMAD R14, R5.reuse, R9, R14 ;  /* 0x00000009050e7224 */ /* 0x040fe200078e020e */
[----:B------:R-:W-:Y:S01]  /*4700*/  IABS R9, R17 ;  /* 0x0000001100097213 */ /* 0x000fe20000000000 */
[----:B------:R-:W-:Y:S01]  /*4710*/  IMAD.MOV R13, RZ, RZ, -R13 ;  /* 0x000000ffff0d7224 */ /* 0x000fe200078e0a0d */
[----:B------:R-:W-:Y:S01]  /*4720*/  SEL R188, R124, R12, !P5 ;  /* 0x0000000c7cbc7207 */ /* 0x000fe20006800000 */
[----:B------:R-:W-:Y:S01]  /*4730*/  @!P3 IMAD.IADD R10, R10, 0x1, -R5 ;  /* 0x000000010a0ab824 */ /* 0x000fe200078e0a05 */
[----:B0-----:R-:W-:Y:S01]  /*4740*/  SEL R0, R124, R11, !P5 ;  /* 0x0000000b7c007207 */ /* 0x001fe20006800000 */
[C---:B------:R-:W-:Y:S01]  /*4750*/  IMAD R16, R5.reuse, R13, R16 ;  /* 0x0000000d05107224 */ /* 0x040fe200078e0210 */
[C---:B------:R-:W-:Y:S01]  /*4760*/  ISETP.GT.U32.AND P5, PT, R5.reuse, R14, PT ;  /* 0x0000000e0500720c */ /* 0x040fe20003fa4070 */
[----:B------:R-:W-:Y:S01]  /*4770*/  IMAD.MOV.U32 R12, RZ, RZ, R9 ;  /* 0x000000ffff0c7224 */ /* 0x000fe200078e0009 */
[C---:B------:R-:W-:Y:S01]  /*4780*/  ISETP.GT.U32.AND P3, PT, R5.reuse, R10, PT ;  /* 0x0000000a0500720c */ /* 0x040fe20003f64070 */
[----:B------:R-:W-:Y:S01]  /*4790*/  @!P1 IMAD.IADD R8, R8, 0x1, -R5 ;  /* 0x0000000108089824 */ /* 0x000fe200078e0a05 */
[C---:B------:R-:W-:Y:S01]  /*47a0*/  ISETP.GT.U32.AND P1, PT, R5.reuse, R16, PT ;  /* 0x000000100500720c */ /* 0x040fe20003f24070 */
[----:B------:R-:W-:Y:S01]  /*47b0*/  IMAD.HI.U32 R9, R4, R12, RZ ;  /* 0x0000000c04097227 */ /* 0x000fe200078e00ff */
[----:B------:R-:W-:Y:S01]  /*47c0*/  IABS R13, R18 ;  /* 0x00000012000d7213 */ /* 0x000fe20000000000 */
[----:B------:R-:W-:Y:S01]  /*47d0*/  STL [R1+0x1af0], R0 ;  /* 0x001af00001007387 */ /* 0x000fe20000100800 */
[C---:B------:R-:W-:Y:S01]  /*47e0*/  LOP3.LUT R26, R6.reuse, 0x1d2, RZ, 0xfc, !PT ;  /* 0x000001d2061a7812 */ /* 0x040fe200078efcff */
[----:B------:R-:W-:Y:S01]  /*47f0*/  IMAD.MOV R9, RZ, RZ, -R9 ;  /* 0x000000ffff097224 */ /* 0x000fe200078e0a09 */
[C---:B------:R-:W-:Y:S01]  /*4800*/  LOP3.LUT R27, R6.reuse, 0x1d0, RZ, 0xfc, !PT ;  /* 0x000001d0061b7812 */ /* 0x040fe200078efcff */
[----:B------:R-:W-:Y:S01]  /*4810*/  IMAD.MOV.U32 R22, RZ, RZ, R8 ;  /* 0x000000ffff167224 */ /* 0x000fe200078e0008 */
[----:B------:R-:W-:Y:S01]  /*4820*/  STL [R1+0x1af4], R188 ;  /* 0x001af4bc01007387 */ /* 0x000fe20000100800 */
[C---:B------:R-:W-:Y:S01]  /*4830*/  IMAD R12, R5.reuse, R9, R12 ;  /* 0x00000009050c7224 */ /* 0x040fe200078e020c */
[C---:B------:R-:W-:Y:S01]  /*4840*/  LOP3.LUT R28, R6.reuse, 0x1cc, RZ, 0xfc, !PT ;  /* 0x000001cc061c7812 */ /* 0x040fe200078efcff */
[----:B------:R-:W-:Y:S01]  /*4850*/  @!P4 IMAD.MOV R22, RZ, RZ, -R22 ;  /* 0x000000ffff16c224 */ /* 0x000fe200078e0a16 */
[----:B------:R-:W-:Y:S01]  /*4860*/  LOP3.LUT R30, R6, 0x1c8, RZ, 0xfc, !PT ;  /* 0x000001c8061e7812 */ /* 0x000fe200078efcff */
[--C-:B------:R-:W-:Y:S01]  /*4870*/  @!P3 IMAD.IADD R10, R10, 0x1, -R5.reuse ;  /* 0x000000010a0ab824 */ /* 0x100fe200078e0a05 */
[----:B------:R-:W-:Y:S01]  /*4880*/  ISETP.GT.U32.AND P4, PT, R5, R12, PT ;  /* 0x0000000c0500720c */ /* 0x000fe20003f84070 */
[--C-:B------:R-:W-:Y:S01]  /*4890*/  @!P5 IMAD.IADD R14, R14, 0x1, -R5.reuse ;  /* 0x000000010e0ed824 */ /* 0x100fe200078e0a05 */
[----:B------:R-:W-:Y:S01]  /*48a0*/  ISETP.GE.AND P3, PT, R17, RZ, PT ;  /* 0x000000ff1100720c */ /* 0x000fe20003f66270 */
[----:B------:R-:W-:Y:S01]  /*48b0*/  @!P1 IMAD.IADD R16, R16, 0x1, -R5 ;  /* 0x0000000110109824 */ /* 0x000fe200078e0a05 */
[----:B------:R-:W-:Y:S01]  /*48c0*/  IABS R17, R21 ;  /* 0x0000001500117213 */ /* 0x000fe20000000000 */
[----:B------:R-:W-:Y:S01]  /*48d0*/  IMAD.MOV.U32 R20, RZ, RZ, R10 ;  /* 0x000000ffff147224 */ /* 0x000fe200078e000a */
[C---:B------:R-:W-:Y:S01]  /*48e0*/  ISETP.GT.U32.AND P5, PT, R5.reuse, R14, PT ;  /* 0x0000000e0500720c */ /* 0x040fe20003fa4070 */
[----:B------:R-:W-:Y:S01]  /*48f0*/  IMAD.HI.U32 R9, R4, R13, RZ ;  /* 0x0000000d04097227 */ /* 0x000fe200078e00ff */
[----:B------:R-:W-:Y:S01]  /*4900*/  ISETP.GT.U32.AND P1, PT, R5, R16, PT ;  /* 0x000000100500720c */ /* 0x000fe20003f24070 */
[----:B------:R0:W-:Y:S01]  /*4910*/  STL [R1+0x24], R22 ;  /* 0x0000241601007387 */ /* 0x0001e20000100800 */
[----:B------:R-:W-:Y:S01]  /*4920*/  IABS R24, R28 ;  /* 0x0000001c00187213 */ /* 0x000fe20000000000 */
[----:B------:R-:W-:Y:S01]  /*4930*/  @!P0 IMAD.MOV R20, RZ, RZ, -R20 ;  /* 0x000000ffff148224 */ /* 0x000fe200078e0a14 */
[----:B------:R-:W-:Y:S01]  /*4940*/  ISETP.GE.AND P0, PT, R18, RZ, PT ;  /* 0x000000ff1200720c */ /* 0x000fe20003f06270 */
[----:B------:R-:W-:Y:S01]  /*4950*/  IMAD.HI.U32 R8, R4, R17, RZ ;  /* 0x0000001104087227 */ /* 0x000fe200078e00ff */
[----:B------:R-:W-:-:S02]  /*4960*/  LOP3.LUT R29, R6, 0x1ca, RZ, 0xfc, !PT ;  /* 0x000001ca061d7812 */ /* 0x000fc400078efcff */
[----:B------:R1:W-:Y:S01]  /*4970*/  STL [R1+0x20], R20 ;  /* 0x0000201401007387 */ /* 0x0003e20000100800 */
[----:B------:R-:W-:Y:S01]  /*4980*/  IMAD.MOV R10, RZ, RZ, -R9 ;  /* 0x000000ffff0a7224 */ /* 0x000fe200078e0a09 */
[----:B------:R-:W-:Y:S01]  /*4990*/  LOP3.LUT R32, R6, 0x1c4, RZ, 0xfc, !PT ;  /* 0x000001c406207812 */ /* 0x000fe200078efcff */
[----:B------:R-:W-:Y:S01]  /*49a0*/  @!P4 IMAD.IADD R12, R12, 0x1, -R5 ;  /* 0x000000010c0cc824 */ /* 0x000fe200078e0a05 */
[----:B0-----:R-:W-:Y:S01]  /*49b0*/  IABS R22, R26 ;  /* 0x0000001a00167213 */ /* 0x001fe20000000000 */
[----:B------:R-:W-:Y:S01]  /*49c0*/  IMAD.HI.U32 R11, R4, R15, RZ ;  /* 0x0000000f040b7227 */ /* 0x000fe200078e00ff */
[C---:B------:R-:W-:Y:S02]  /*49d0*/  LOP3.LUT R34, R6.reuse, 0x1c0, RZ, 0xfc, !PT ;  /* 0x000001c006227812 */ /* 0x040fe400078efcff */
[C---:B------:R-:W-:Y:S01]  /*49e0*/  ISETP.GT.U32.AND P4, PT, R5.reuse, R12, PT ;  /* 0x0000000c0500720c */ /* 0x040fe20003f84070 */
[----:B------:R-:W-:Y:S01]  /*49f0*/  IMAD.MOV R18, RZ, RZ, -R11 ;  /* 0x000000ffff127224 */ /* 0x000fe200078e0a0b */
[C---:B------:R-:W-:Y:S01]  /*4a00*/  LOP3.LUT R33, R6.reuse, 0x1c2, RZ, 0xfc, !PT ;  /* 0x000001c206217812 */ /* 0x040fe200078efcff */
[----:B-1----:R-:W-:Y:S01]  /*4a10*/  IMAD.MOV R20, RZ, RZ, -R8 ;  /* 0x000000ffff147224 */ /* 0x002fe200078e0a08 */
[----:B------:R-:W-:Y:S01]  /*4a20*/  IABS R31, R34 ;  /* 0x00000022001f7213 */ /* 0x000fe20000000000 */
[----:B------:R-:W-:Y:S01]  /*4a30*/  IMAD R8, R5, R10, R13 ;  /* 0x0000000a05087224 */ /* 0x000fe200078e020d */
[----:B------:R-:W-:Y:S01]  /*4a40*/  LOP3.LUT R36, R6, 0x1bc, RZ, 0xfc, !PT ;  /* 0x000001bc06247812 */ /* 0x000fe200078efcff */
[--C-:B------:R-:W-:Y:S01]  /*4a50*/  @!P5 IMAD.IADD R14, R14, 0x1, -R5.reuse ;  /* 0x000000010e0ed824 */ /* 0x100fe200078e0a05 */
[----:B------:R-:W-:Y:S01]  /*4a60*/  ISETP.GE.AND P5, PT, R19, RZ, PT ;  /* 0x000000ff1300720c */ /* 0x000fe20003fa6270 */
[----:B------:R-:W-:Y:S01]  /*4a70*/  @!P1 IMAD.IADD R16, R16, 0x1, -R5 ;  /* 0x0000000110109824 */ /* 0x000fe200078e0a05 */
[C---:B------:R-:W-:Y:S01]  /*4a80*/  ISETP.GT.U32.AND P1, PT, R5.reuse, R8, PT ;  /* 0x000000080500720c */ /* 0x040fe20003f24070 */
[C---:B------:R-:W-:Y:S01]  /*4a90*/  IMAD R10, R5.reuse, R18, R15 ;  /* 0x00000012050a7224 */ /* 0x040fe200078e020f */
[C---:B------:R-:W-:Y:S01]  /*4aa0*/  LOP3.LUT R19, R6.reuse, 0x1ea, RZ, 0xfc, !PT ;  /* 0x000001ea06137812 */ /* 0x040fe200078efcff */
[----:B------:R-:W-:Y:S01]  /*4ab0*/  IMAD.MOV.U32 R2, RZ, RZ, R14 ;  /* 0x000000ffff027224 */ /* 0x000fe200078e000e */
[C---:B------:R-:W-:Y:S01]  /*4ac0*/  LOP3.LUT R37, R6.reuse, 0x1ba, RZ, 0xfc, !PT ;  /* 0x000001ba06257812 */ /* 0x040fe200078efcff */
[C---:B------:R-:W-:Y:S01]  /*4ad0*/  IMAD R18, R5.reuse, R20, R17 ;  /* 0x0000001405127224 */ /* 0x040fe200078e0211 */
[----:B------:R-:W-:Y:S01]  /*4ae0*/  LOP3.LUT R17, R6, 0x1ec, RZ, 0xfc, !PT ;  /* 0x000001ec06117812 */ /* 0x000fe200078efcff */
[----:B------:R-:W-:Y:S01]  /*4af0*/  @!P6 IMAD.MOV R2, RZ, RZ, -R2 ;  /* 0x000000ffff02e224 */ /* 0x000fe200078e0a02 */
[C---:B------:R-:W-:Y:S01]  /*4b00*/  ISETP.GT.U32.AND P6, PT, R5.reuse, R10, PT ;  /* 0x0000000a0500720c */ /* 0x040fe20003fc4070 */
[--C-:B------:R-:W-:Y:S01]  /*4b10*/  @!P4 IMAD.IADD R12, R12, 0x1, -R5.reuse ;  /* 0x000000010c0cc824 */ /* 0x100fe200078e0a05 */
[----:B------:R-:W-:Y:S01]  /*4b20*/  ISETP.GT.U32.AND P4, PT, R5, R18, PT ;  /* 0x000000120500720c */ /* 0x000fe20003f84070 */
[----:B------:R-:W-:Y:S01]  /*4b30*/  IMAD.MOV.U32 R0, RZ, RZ, R16 ;  /* 0x000000ffff007224 */ /* 0x000fe200078e0010 */
[----:B------:R-:W-:Y:S01]  /*4b40*/  IABS R15, R17 ;  /* 0x00000011000f7213 */ /* 0x000fe20000000000 */
[----:B------:R-:W-:Y:S01]  /*4b50*/  @!P1 IMAD.IADD R8, R8, 0x1, -R5 ;  /* 0x0000000108089824 */ /* 0x000fe200078e0a05 */
[----:B------:R-:W-:Y:S01]  /*4b60*/  STL [R1+0x1c], R2 ;  /* 0x00001c0201007387 */ /* 0x000fe20000100800 */
[----:B------:R-:W-:Y:S01]  /*4b70*/  VIADD R9, R7, 0x1ee ;  /* 0x000001ee07097836 */ /* 0x000fe20000000000 */
[----:B------:R-:W-:Y:S01]  /*4b80*/  IABS R252, R19 ;  /* 0x0000001300fc7213 */ /* 0x000fe20000000000 */
[----:B------:R-:W-:Y:S01]  /*4b90*/  @!P2 IMAD.MOV R0, RZ, RZ, -R0 ;  /* 0x000000ffff00a224 */ /* 0x000fe200078e0a00 */
[----:B------:R-:W-:Y:S01]  /*4ba0*/  ISETP.GT.U32.AND P1, PT, R5, R8, PT ;  /* 0x000000080500720c */ /* 0x000fe20003f24070 */
[----:B------:R-:W-:Y:S01]  /*4bb0*/  IMAD.HI.U32 R11, R4, R15, RZ ;  /* 0x0000000f040b7227 */ /* 0x000fe200078e00ff */
[----:B------:R-:W-:-:S02]  /*4bc0*/  IABS R13, R9 ;  /* 0x00000009000d7213 */ /* 0x000fc40000000000 */
[----:B------:R0:W-:Y:S01]  /*4bd0*/  STL [R1+0x18], R0 ;  /* 0x0000180001007387 */ /* 0x0001e20000100800 */
[--C-:B------:R-:W-:Y:S01]  /*4be0*/  @!P6 IMAD.IADD R10, R10, 0x1, -R5.reuse ;  /* 0x000000010a0ae824 */ /* 0x100fe200078e0a05 */
[----:B------:R-:W-:Y:S01]  /*4bf0*/  ISETP.GE.AND P2, PT, R9, RZ, PT ;  /* 0x000000ff0900720c */ /* 0x000fe20003f46270 */
[----:B------:R-:W-:Y:S01]  /*4c00*/  @!P4 IMAD.IADD R18, R18, 0x1, -R5 ;  /* 0x000000011212c824 */ /* 0x000fe200078e0a05 */
[----:B------:R-:W-:Y:S01]  /*4c10*/  LOP3.LUT R20, R6, 0x1e0, RZ, 0xfc, !PT ;  /* 0x000001e006147812 */ /* 0x000fe200078efcff */
[----:B------:R-:W-:Y:S01]  /*4c20*/  IMAD.HI.U32 R9, R4, R13, RZ ;  /* 0x0000000d04097227 */ /* 0x000fe200078e00ff */
[C---:B------:R-:W-:Y:S02]  /*4c30*/  ISETP.GT.U32.AND P6, PT, R5.reuse, R10, PT ;  /* 0x0000000a0500720c */ /* 0x040fe40003fc4070 */
[----:B------:R-:W-:Y:S01]  /*4c40*/  ISETP.GT.U32.AND P4, PT, R5, R18, PT ;  /* 0x000000120500720c */ /* 0x000fe20003f84070 */
[----:B------:R-:W-:Y:S01]  /*4c50*/  IMAD.MOV R14, RZ, RZ, -R9 ;  /* 0x000000ffff0e7224 */ /* 0x000fe200078e0a09 */
[----:B------:R-:W-:Y:S01]  /*4c60*/  IABS R35, R37 ;  /* 0x0000002500237213 */ /* 0x000fe20000000000 */
[----:B0-----:R-:W-:Y:S01]  /*4c70*/  IMAD.MOV.U32 R0, RZ, RZ, R12 ;  /* 0x000000ffff007224 */ /* 0x001fe200078e000c */
[----:B------:R-:W-:Y:S01]  /*4c80*/  LOP3.LUT R38, R6, 0x1b6, RZ, 0xfc, !PT ;  /* 0x000001b606267812 */ /* 0x000fe200078efcff */
[----:B------:R-:W-:Y:S01]  /*4c90*/  IMAD.HI.U32 R12, R4, R252, RZ ;  /* 0x000000fc040c7227 */ /* 0x000fe200078e00ff */
[----:B------:R-:W-:-:S02]  /*4ca0*/  LOP3.LUT R40, R6, 0x1b4, RZ, 0xfc, !PT ;  /* 0x000001b406287812 */ /* 0x000fc400078efcff */
[C---:B------:R-:W-:Y:S01]  /*4cb0*/  LOP3.LUT R41, R6.reuse, 0x1b2, RZ, 0xfc, !PT ;  /* 0x000001b206297812 */ /* 0x040fe200078efcff */
[----:B------:R-:W-:Y:S01]  /*4cc0*/  @!P3 IMAD.MOV R0, RZ, RZ, -R0 ;  /* 0x000000ffff00b224 */ /* 0x000fe200078e0a00 */
[----:B------:R-:W-:Y:S01]  /*4cd0*/  ISETP.GE.AND P3, PT, R21, RZ, PT ;  /* 0x000000ff1500720c */ /* 0x000fe20003f66270 */
[----:B------:R-:W-:Y:S01]  /*4ce0*/  IMAD.MOV R16, RZ, RZ, -R11 ;  /* 0x000000ffff107224 */ /* 0x000fe200078e0a0b */
[----:B------:R-:W-:Y:S01]  /*4cf0*/  LOP3.LUT R21, R6, 0x1da, RZ, 0xfc, !PT ;  /* 0x000001da06157812 */ /* 0x000fe200078efcff */
[----:B------:R-:W-:Y:S01]  /*4d00*/  @!P1 IMAD.IADD R8, R8, 0x1, -R5 ;  /* 0x0000000108089824 */ /* 0x000fe200078e0a05 */
[----:B------:R0:W-:Y:S01]  /*4d10*/  STL [R1+0x14], R0 ;  /* 0x0000140001007387 */ /* 0x0001e20000100800 */
[----:B------:R-:W-:Y:S01]  /*4d20*/  IMAD.MOV R9, RZ, RZ, -R12 ;  /* 0x000000ffff097224 */ /* 0x000fe200078e0a0c */
[----:B------:R-:W-:Y:S01]  /*4d30*/  ISETP.GE.AND P1, PT, R17, RZ, PT ;  /* 0x000000ff1100720c */ /* 0x000fe20003f26270 */
[C---:B------:R-:W-:Y:S01]  /*4d40*/  IMAD R12, R5.reuse, R14, R13 ;  /* 0x0000000e050c7224 */ /* 0x040fe200078e020d */
[C---:B------:R-:W-:Y:S01]  /*4d50*/  LOP3.LUT R17, R6.reuse, 0x1e4, RZ, 0xfc, !PT ;  /* 0x000001e406117812 */ /* 0x040fe200078efcff */
[C---:B------:R-:W-:Y:S01]  /*4d60*/  IMAD R14, R5.reuse, R16, R15 ;  /* 0x00000010050e7224 */ /* 0x040fe200078e020f */
[----:B------:R-:W-:Y:S01]  /*4d70*/  LOP3.LUT R16, R6, 0x1e6, RZ, 0xfc, !PT ;  /* 0x000001e606107812 */ /* 0x000fe200078efcff */
[--C-:B------:R-:W-:Y:S01]  /*4d80*/  @!P6 IMAD.IADD R10, R10, 0x1, -R5.reuse ;  /* 0x000000010a0ae824 */ /* 0x100fe200078e0a05 */
[C---:B------:R-:W-:Y:S01]  /*4d90*/  ISETP.GT.U32.AND P6, PT, R5.reuse, R12, PT ;  /* 0x0000000c0500720c */ /* 0x040fe20003fc4070 */
[C---:B------:R-:W-:Y:S01]  /*4da0*/  IMAD R252, R5.reuse, R9, R252 ;  /* 0x0000000905fc7224 */ /* 0x040fe200078e02fc */
[----:B------:R-:W-:Y:S01]  /*4db0*/  IABS R11, R16 ;  /* 0x00000010000b7213 */ /* 0x000fe20000000000 */
[----:B0-----:R-:W-:Y:S01]  /*4dc0*/  IMAD.MOV.U32 R0, RZ, RZ, R8 ;  /* 0x000000ffff007224 */ /* 0x001fe200078e0008 */
[----:B------:R-:W-:Y:S01]  /*4dd0*/  LOP3.LUT R8, R6, 0x1e8, RZ, 0xfc, !PT ;  /* 0x000001e806087812 */ /* 0x000fe200078efcff */
[----:B------:R-:W-:Y:S01]  /*4de0*/  @!P4 IMAD.IADD R18, R18, 0x1, -R5 ;  /* 0x000000011212c824 */ /* 0x000fe200078e0a05 */
[C---:B------:R-:W-:Y:S01]  /*4df0*/  ISETP.GT.U32.AND P4, PT, R5.reuse, R252, PT ;  /* 0x000000fc0500720c */ /* 0x040fe20003f84070 */
[----:B------:R-:W-:Y:S01]  /*4e00*/  @!P0 IMAD.MOV R0, RZ, RZ, -R0 ;  /* 0x000000ffff008224 */ /* 0x000fe200078e0a00 */
[----:B------:R-:W-:Y:S01]  /*4e10*/  ISETP.GT.U32.AND P0, PT, R5, R14, PT ;  /* 0x0000000e0500720c */ /* 0x000fe20003f04070 */
[----:B------:R-:W-:Y:S01]  /*4e20*/  IMAD.MOV.U32 R188, RZ, RZ, R10 ;  /* 0x000000ffffbc7224 */ /* 0x000fe200078e000a */
[----:B------:R-:W-:-:S02]  /*4e30*/  IABS R10, R8 ;  /* 0x00000008000a7213 */ /* 0x000fc40000000000 */
[----:B------:R-:W-:Y:S01]  /*4e40*/  IABS R15, R20 ;  /* 0x00000014000f7213 */ /* 0x000fe20000000000 */
[--C-:B------:R-:W-:Y:S01]  /*4e50*/  @!P6 IMAD.IADD R12, R12, 0x1, -R5.reuse ;  /* 0x000000010c0ce824 */ /* 0x100fe200078e0a05 */
[----:B------:R-:W-:Y:S01]  /*4e60*/  ISETP.GE.AND P6, PT, R8, RZ, PT ;  /* 0x000000ff0800720c */ /* 0x000fe20003fc6270 */
[----:B------:R-:W-:Y:S01]  /*4e70*/  IMAD.HI.U32 R8, R4, R10, RZ ;  /* 0x0000000a04087227 */ /* 0x000fe200078e00ff */
[C---:B------:R-:W-:Y:S02]  /*4e80*/  LOP3.LUT R43, R6.reuse, 0x1b0, RZ, 0xfc, !PT ;  /* 0x000001b0062b7812 */ /* 0x040fe400078efcff */
[----:B------:R-:W-:Y:S01]  /*4e90*/  LOP3.LUT R44, R6, 0x1aa, RZ, 0xfc, !PT ;  /* 0x000001aa062c7812 */ /* 0x000fe200078efcff */
[--C-:B------:R-:W-:Y:S01]  /*4ea0*/  @!P4 IMAD.IADD R252, R252, 0x1, -R5.reuse ;  /* 0x00000001fcfcc824 */ /* 0x100fe200078e0a05 */
[----:B------:R-:W-:Y:S01]  /*4eb0*/  IABS R39, R43 ;  /* 0x0000002b00277213 */ /* 0x000fe20000000000 */
[----:B------:R-:W-:Y:S01]  /*4ec0*/  @!P0 IMAD.IADD R14, R14, 0x1, -R5 ;  /* 0x000000010e0e8824 */ /* 0x000fe200078e0a05 */
[C---:B------:R-:W-:Y:S01]  /*4ed0*/  ISETP.GT.U32.AND P0, PT, R5.reuse, R12, PT ;  /* 0x0000000c0500720c */ /* 0x040fe20003f04070 */
[----:B------:R-:W-:Y:S01]  /*4ee0*/  IMAD.MOV R9, RZ, RZ, -R8 ;  /* 0x000000ffff097224 */ /* 0x000fe200078e0a08 */
[----:B------:R-:W-:Y:S01]  /*4ef0*/  IABS R42, R44 ;  /* 0x0000002c002a7213 */ /* 0x000fe20000000000 */
[----:B------:R-:W-:Y:S01]  /*4f00*/  IMAD.HI.U32 R8, R4, R11, RZ ;  /* 0x0000000b04087227 */ /* 0x000fe200078e00ff */
[----:B------:R-:W-:-:S02]  /*4f10*/  ISETP.GT.U32.AND P4, PT, R5, R14, PT ;  /* 0x0000000e0500720c */ /* 0x000fc40003f84070 */
[C---:B------:R-:W-:Y:S01]  /*4f20*/  LOP3.LUT R47, R6.reuse, 0x1a6, RZ, 0xfc, !PT ;  /* 0x000001a6062f7812 */ /* 0x040fe200078efcff */
[----:B------:R-:W-:Y:S01]  /*4f30*/  IMAD.MOV R8, RZ, RZ, -R8 ;  /* 0x000000ffff087224 */ /* 0x000fe200078e0a08 */
[----:B------:R-:W-:Y:S01]  /*4f40*/  LOP3.LUT R49, R6, 0x1a4, RZ, 0xfc, !PT ;  /* 0x000001a406317812 */ /* 0x000fe200078efcff */
[----:B------:R-:W-:Y:S01]  /*4f50*/  @!P5 IMAD.MOV R188, RZ, RZ, -R188 ;  /* 0x000000ffffbcd224 */ /* 0x000fe200078e0abc */
[----:B------:R-:W-:Y:S01]  /*4f60*/  ISETP.GE.AND P5, PT, R19, RZ, PT ;  /* 0x000000ff1300720c */ /* 0x000fe20003fa6270 */
[C---:B------:R-:W-:Y:S01]  /*4f70*/  IMAD R11, R5.reuse, R8, R11 ;  /* 0x00000008050b7224 */ /* 0x040fe200078e020b */
[----:B------:R-:W-:Y:S01]  /*4f80*/  IABS R19, R21 ;  /* 0x0000001500137213 */ /* 0x000fe20000000000 */
[C---:B------:R-:W-:Y:S01]  /*4f90*/  IMAD R10, R5.reuse, R9, R10 ;  /* 0x00000009050a7224 */ /* 0x040fe200078e020a */
[----:B------:R-:W-:Y:S01]  /*4fa0*/  STL [R1+0x1af8], R188 ;  /* 0x001af8bc01007387 */ /* 0x000fe20000100800 */
[--C-:B------:R-:W-:Y:S01]  /*4fb0*/  @!P0 IMAD.IADD R12, R12, 0x1, -R5.reuse ;  /* 0x000000010c0c8824 */ /* 0x100fe200078e0a05 */
[----:B------:R-:W-:Y:S01]  /*4fc0*/  IABS R9, R17 ;  /* 0x0000001100097213 */ /* 0x000fe20000000000 */
[----:B------:R-:W-:Y:S01]  /*4fd0*/  @!P4 IMAD.IADD R14, R14, 0x1, -R5 ;  /* 0x000000010e0ec824 */ /* 0x000fe200078e0a05 */
[C---:B------:R-:W-:Y:S01]  /*4fe0*/  ISETP.GT.U32.AND P4, PT, R5.reuse, R11, PT ;  /* 0x0000000b0500720c */ /* 0x040fe20003f84070 */
[----:B------:R0:W-:Y:S01]  /*4ff0*/  STL [R1+0x10], R0 ;  /* 0x0000100001007387 */ /* 0x0001e20000100800 */
[----:B------:R-:W-:Y:S01]  /*5000*/  ISETP.GT.U32.AND P0, PT, R5, R10, PT ;  /* 0x0000000a0500720c */ /* 0x000fe20003f04070 */
[----:B------:R-:W-:Y:S01]  /*5010*/  IMAD.HI.U32 R8, R4, R9, RZ ;  /* 0x0000000904087227 */ /* 0x000fe200078e00ff */
[----:B------:R-:W-:-:S02]  /*5020*/  LOP3.LUT R50, R6, 0x1a2, RZ, 0xfc, !PT ;  /* 0x000001a206327812 */ /* 0x000fc400078efcff */
[----:B------:R-:W-:Y:S01]  /*5030*/  IABS R45, R49 ;  /* 0x00000031002d7213 */ /* 0x000fe20000000000 */
[----:B------:R-:W-:Y:S01]  /*5040*/  IMAD.MOV R8, RZ, RZ, -R8 ;  /* 0x000000ffff087224 */ /* 0x000fe200078e0a08 */
[----:B------:R-:W-:Y:S01]  /*5050*/  IABS R46, R50 ;  /* 0x00000032002e7213 */ /* 0x000fe20000000000 */
[----:B------:R-:W-:Y:S01]  /*5060*/  IMAD.MOV.U32 R3, RZ, RZ, R12 ;  /* 0x000000ffff037224 */ /* 0x000fe200078e000c */
[C---:B------:R-:W-:Y:S01]  /*5070*/  LOP3.LUT R51, R6.reuse, 0x1a0, RZ, 0xfc, !PT ;  /* 0x000001a006337812 */ /* 0x040fe200078efcff */
[----:B0-----:R-:W-:Y:S01]  /*5080*/  IMAD.MOV.U32 R0, RZ, RZ, R18 ;  /* 0x000000ffff007224 */ /* 0x001fe200078e0012 */
[C---:B------:R-:W-:Y:S01]  /*5090*/  LOP3.LUT R18, R6.reuse, 0x1e2, RZ, 0xfc, !PT ;  /* 0x000001e206127812 */ /* 0x040fe200078efcff */
[--C-:B------:R-:W-:Y:S01]  /*50a0*/  @!P4 IMAD.IADD R11, R11, 0x1, -R5.reuse ;  /* 0x000000010b0bc824 */ /* 0x100fe200078e0a05 */
[----:B------:R-:W-:Y:S01]  /*50b0*/  LOP3.LUT R52, R6, 0x19c, RZ, 0xfc, !PT ;  /* 0x0000019c06347812 */ /* 0x000fe200078efcff */
[----:B------:R-:W-:Y:S01]  /*50c0*/  @!P3 IMAD.MOV R0, RZ, RZ, -R0 ;  /* 0x000000ffff00b224 */ /* 0x000fe200078e0a00 */
[C---:B------:R-:W-:Y:S01]  /*50d0*/  ISETP.GT.U32.AND P3, PT, R5.reuse, R252, PT ;  /* 0x000000fc0500720c */ /* 0x040fe20003f64070 */
[----:B------:R-:W-:Y:S01]  /*50e0*/  @!P0 IMAD.IADD R10, R10, 0x1, -R5 ;  /* 0x000000010a0a8824 */ /* 0x000fe200078e0a05 */
[----:B------:R-:W-:Y:S01]  /*50f0*/  IABS R13, R18 ;  /* 0x00000012000d7213 */ /* 0x000fe20000000000 */
[C---:B------:R-:W-:Y:S01]  /*5100*/  IMAD R8, R5.reuse, R8, R9 ;  /* 0x0000000805087224 */ /* 0x040fe200078e0209 */
[C---:B------:R-:W-:Y:S01]  /*5110*/  ISETP.GT.U32.AND P4, PT, R5.reuse, R11, PT ;  /* 0x0000000b0500720c */ /* 0x040fe20003f84070 */
[----:B------:R-:W-:Y:S01]  /*5120*/  @!P2 IMAD.MOV R3, RZ, RZ, -R3 ;  /* 0x000000ffff03a224 */ /* 0x000fe200078e0a03 */
[----:B------:R-:W-:Y:S01]  /*5130*/  ISETP.GT.U32.AND P2, PT, R5, R10, PT ;  /* 0x0000000a0500720c */ /* 0x000fe20003f44070 */
[----:B------:R-:W-:Y:S01]  /*5140*/  IMAD.HI.U32 R9, R4, R13, RZ ;  /* 0x0000000d04097227 */ /* 0x000fe200078e00ff */
[----:B------:R-:W-:Y:S01]  /*5150*/  ISETP.GE.AND P0, PT, R17, RZ, PT ;  /* 0x000000ff1100720c */ /* 0x000fe20003f06270 */
[----:B------:R-:W-:Y:S01]  /*5160*/  STL [R1+0x1afc], R0 ;  /* 0x001afc0001007387 */ /* 0x000fe20000100800 */
[----:B------:R-:W-:Y:S01]  /*5170*/  IABS R48, R52 ;  /* 0x0000003400307213 */ /* 0x000fe20000000000 */
[----:B------:R-:W-:Y:S01]  /*5180*/  IMAD.MOV.U32 R2, RZ, RZ, R14 ;  /* 0x000000ffff027224 */ /* 0x000fe200078e000e */
[----:B------:R-:W-:Y:S01]  /*5190*/  LOP3.LUT R54, R6, 0x198, RZ, 0xfc, !PT ;  /* 0x0000019806367812 */ /* 0x000fe200078efcff */
[----:B------:R-:W-:Y:S01]  /*51a0*/  @!P3 IMAD.IADD R252, R252, 0x1, -R5 ;  /* 0x00000001fcfcb824 */ /* 0x000fe200078e0a05 */
[----:B------:R-:W-:Y:S01]  /*51b0*/  ISETP.GE.AND P3, PT, R16, RZ, PT ;  /* 0x000000ff1000720c */ /* 0x000fe20003f66270 */
[----:B------:R-:W-:Y:S01]  /*51c0*/  IMAD.MOV R16, RZ, RZ, -R9 ;  /* 0x000000ffff107224 */ /* 0x000fe200078e0a09 */
[----:B------:R-:W-:Y:S01]  /*51d0*/  LOP3.LUT R53, R6, 0x19a, RZ, 0xfc, !PT ;  /* 0x0000019a06357812 */ /* 0x000fe200078efcff */
[----:B------:R-:W-:Y:S01]  /*51e0*/  @!P1 IMAD.MOV R2, RZ, RZ, -R2 ;  /* 0x000000ffff029224 */ /* 0x000fe200078e0a02 */
[C---:B------:R-:W-:Y:S01]  /*51f0*/  ISETP.GT.U32.AND P1, PT, R5.reuse, R8, PT ;  /* 0x000000080500720c */ /* 0x040fe20003f24070 */
[----:B------:R-:W-:Y:S01]  /*5200*/  IMAD.HI.U32 R12, R4, R15, RZ ;  /* 0x0000000f040c7227 */ /* 0x000fe200078e00ff */
[C---:B------:R-:W-:Y:S01]  /*5210*/  LOP3.LUT R56, R6.reuse, 0x194, RZ, 0xfc, !PT ;  /* 0x0000019406387812 */ /* 0x040fe200078efcff */
[----:B------:R-:W-:Y:S01]  /*5220*/  STL [R1+0x1b00], R3 ;  /* 0x001b000301007387 */ /* 0x000fe20000100800 */
[C---:B------:R-:W-:Y:S01]  /*5230*/  LOP3.LUT R58, R6.reuse, 0x190, RZ, 0xfc, !PT ;  /* 0x00000190063a7812 */ /* 0x040fe200078efcff */
[----:B------:R-:W-:Y:S01]  /*5240*/  IMAD R13, R5, R16, R13 ;  /* 0x00000010050d7224 */ /* 0x000fe200078e020d */
[C---:B------:R-:W-:Y:S01]  /*5250*/  LOP3.LUT R16, R6.reuse, 0x1dc, RZ, 0xfc, !PT ;  /* 0x000001dc06107812 */ /* 0x040fe200078efcff */
[----:B------:R-:W-:Y:S01]  /*5260*/  IMAD.MOV R12, RZ, RZ, -R12 ;  /* 0x000000ffff0c7224 */ /* 0x000fe200078e0a0c */
[----:B------:R-:W-:Y:S01]  /*5270*/  LOP3.LUT R57, R6, 0x192, RZ, 0xfc, !PT ;  /* 0x0000019206397812 */ /* 0x000fe200078efcff */
[----:B------:R-:W-:Y:S01]  /*5280*/  @!P4 IMAD.IADD R11, R11, 0x1, -R5 ;  /* 0x000000010b0bc824 */ /* 0x000fe200078e0a05 */
[C---:B------:R-:W-:Y:S01]  /*5290*/  ISETP.GT.U32.AND P4, PT, R5.reuse, R13, PT ;  /* 0x0000000d0500720c */ /* 0x040fe20003f84070 */
[C---:B------:R-:W-:Y:S01]  /*52a0*/  IMAD R14, R5.reuse, R12, R15 ;  /* 0x0000000c050e7224 */ /* 0x040fe200078e020f */
[----:B------:R-:W-:Y:S01]  /*52b0*/  IABS R17, R16 ;  /* 0x0000001000117213 */ /* 0x000fe20000000000 */
[--C-:B------:R-:W-:Y:S01]  /*52c0*/  @!P2 IMAD.IADD R10, R10, 0x1, -R5.reuse ;  /* 0x000000010a0aa824 */ /* 0x100fe200078e0a05 */
[----:B------:R-:W-:Y:S01]  /*52d0*/  IABS R55, R58 ;  /* 0x0000003a00377213 */ /* 0x000fe20000000000 */
[----:B------:R-:W-:Y:S01]  /*52e0*/  @!P1 IMAD.IADD R8, R8, 0x1, -R5 ;  /* 0x0000000108089824 */ /* 0x000fe200078e0a05 */
[C---:B------:R-:W-:Y:S01]  /*52f0*/  LOP3.LUT R60, R6.reuse, 0x18c, RZ, 0xfc, !PT ;  /* 0x0000018c063c7812 */ /* 0x040fe200078efcff */
[----:B------:R-:W-:Y:S01]  /*5300*/  @!P6 IMAD.MOV R10, RZ, RZ, -R10 ;  /* 0x000000ffff0ae224 */ /* 0x000fe200078e0a0a */
[----:B------:R-:W-:Y:S01]  /*5310*/  ISETP.GT.U32.AND P6, PT, R5, R14, PT ;  /* 0x0000000e0500720c */ /* 0x000fe20003fc4070 */
[----:B------:R-:W-:Y:S01]  /*5320*/  VIADD R9, R7, 0x1de ;  /* 0x000001de07097836 */ /* 0x000fe20000000000 */
[----:B------:R-:W-:Y:S01]  /*5330*/  ISETP.GT.U32.AND P1, PT, R5, R8, PT ;  /* 0x000000080500720c */ /* 0x000fe20003f24070 */
[----:B------:R-:W-:Y:S01]  /*5340*/  @!P3 IMAD.MOV R11, RZ, RZ, -R11 ;  /* 0x000000ffff0bb224 */ /* 0x000fe200078e0a0b */
[----:B------:R-:W-:Y:S01]  /*5350*/  LOP3.LUT R61, R6, 0x18a, RZ, 0xfc, !PT ;  /* 0x0000018a063d7812 */ /* 0x000fe200078efcff */
[--C-:B------:R-:W-:Y:S01]  /*5360*/  @!P4 IMAD.IADD R13, R13, 0x1, -R5.reuse ;  /* 0x000000010d0dc824 */ /* 0x100fe200078e0a05 */
[----:B------:R-:W-:Y:S01]  /*5370*/  IABS R15, R9 ;  /* 0x00000009000f7213 */ /* 0x000fe20000000000 */
[----:B------:R-:W-:Y:S01]  /*5380*/  @!P5 IMAD.MOV R252, RZ, RZ, -R252 ;  /* 0x000000fffffcd224 */ /* 0x000fe200078e0afc */
[----:B------:R-:W-:Y:S01]  /*5390*/  ISETP.GE.AND P2, PT, R9, RZ, PT ;  /* 0x000000ff0900720c */ /* 0x000fe20003f46270 */
[----:B------:R-:W-:Y:S01]  /*53a0*/  STL [R1+0x1b04], R2 ;  /* 0x001b040201007387 */ /* 0x000fe20000100800 */
[C---:B------:R-:W-:Y:S01]  /*53b0*/  ISETP.GT.U32.AND P3, PT, R5.reuse, R13, PT ;  /* 0x0000000d0500720c */ /* 0x040fe20003f64070 */
[----:B------:R-:W-:Y:S01]  /*53c0*/  IMAD.HI.U32 R9, R4, R15, RZ ;  /* 0x0000000f04097227 */ /* 0x000fe200078e00ff */
[----:B------:R-:W-:Y:S01]  /*53d0*/  ISETP.GE.AND P5, PT, R18, RZ, PT ;  /* 0x000000ff1200720c */ /* 0x000fe20003fa6270 */
[----:B------:R-:W-:Y:S01]  /*53e0*/  STL [R1+0x1b08], R252 ;  /* 0x001b08fc01007387 */ /* 0x000fe20000100800 */
[----:B------:R-:W-:Y:S01]  /*53f0*/  ISETP.GE.AND P4, PT, R20, RZ, PT ;  /* 0x000000ff1400720c */ /* 0x000fe20003f86270 */
[----:B------:R-:W-:Y:S01]  /*5400*/  @!P6 IMAD.IADD R14, R14, 0x1, -R5 ;  /* 0x000000010e0ee824 */ /* 0x000fe200078e0a05 */
[----:B------:R-:W-:Y:S01]  /*5410*/  IABS R59, R61 ;  /* 0x0000003d003b7213 */ /* 0x000fe20000000000 */
[----:B------:R-:W-:Y:S01]  /*5420*/  IMAD.MOV R12, RZ, RZ, -R9 ;  /* 0x000000ffff0c7224 */ /* 0x000fe200078e0a09 */
[----:B------:R-:W-:Y:S01]  /*5430*/  LOP3.LUT R62, R6, 0x186, RZ, 0xfc, !PT ;  /* 0x00000186063e7812 */ /* 0x000fe200078efcff */
[----:B------:R-:W-:Y:S01]  /*5440*/  IMAD.HI.U32 R9, R4, R17, RZ ;  /* 0x0000001104097227 */ /* 0x000fe200078e00ff */
[C---:B------:R-:W-:Y:S01]  /*5450*/  ISETP.GT.U32.AND P6, PT, R5.reuse, R14, PT ;  /* 0x0000000e0500720c */ /* 0x040fe20003fc4070 */
[----:B------:R-:W-:Y:S01]  /*5460*/  STL [R1+0x1b10], R10 ;  /* 0x001b100a01007387 */ /* 0x000fe20000100800 */
[----:B------:R-:W-:Y:S01]  /*5470*/  LOP3.LUT R64, R6, 0x184, RZ, 0xfc, !PT ;  /* 0x0000018406407812 */ /* 0x000fe200078efcff */
[----:B------:R-:W-:Y:S01]  /*5480*/  @!P1 IMAD.IADD R8, R8, 0x1, -R5 ;  /* 0x0000000108089824 */ /* 0x000fe200078e0a05 */
[----:B------:R-:W-:Y:S01]  /*5490*/  ISETP.GE.AND P1, PT, R16, RZ, PT ;  /* 0x000000ff1000720c */ /* 0x000fe20003f26270 */
[----:B------:R-:W-:Y:S01]  /*54a0*/  IMAD.HI.U32 R16, R4, R19, RZ ;  /* 0x0000001304107227 */ /* 0x000fe200078e00ff */
[C---:B------:R-:W-:Y:S01]  /*54b0*/  LOP3.LUT R65, R6.reuse, 0x182, RZ, 0xfc, !PT ;  /* 0x0000018206417812 */ /* 0x040fe200078efcff */
[----:B------:R-:W-:Y:S01]  /*54c0*/  STL [R1+0x1b14], R11 ;  /* 0x001b140b01007387 */ /* 0x000fe20000100800 */
[C---:B------:R-:W-:Y:S01]  /*54d0*/  LOP3.LUT R67, R6.reuse, 0x180, RZ, 0xfc, !PT ;  /* 0x0000018006437812 */ /* 0x040fe200078efcff */
[----:B------:R-:W-:Y:S01]  /*54e0*/  IMAD.MOV R18, RZ, RZ, -R9 ;  /* 0x000000ffff127224 */ /* 0x000fe200078e0a09 */
[C---:B------:R-:W-:Y:S01]  /*54f0*/  LOP3.LUT R68, R6.reuse, 0x17a, RZ, 0xfc, !PT ;  /* 0x0000017a06447812 */ /* 0x040fe200078efcff */
[----:B------:R-:W-:Y:S01]  /*5500*/  IMAD R15, R5, R12, R15 ;  /* 0x0000000c050f7224 */ /* 0x000fe200078e020f */
[----:B------:R-:W-:Y:S01]  /*5510*/  IABS R63, R67 ;  /* 0x00000043003f7213 */ /* 0x000fe20000000000 */
[----:B------:R-:W-:Y:S01]  /*5520*/  IMAD.MOV.U32 R12, RZ, RZ, R8 ;  /* 0x000000ffff0c7224 */ /* 0x000fe200078e0008 */
[----:B------:R-:W-:Y:S01]  /*5530*/  IABS R66, R68 ;  /* 0x0000004400427213 */ /* 0x000fe20000000000 */
[----:B------:R-:W-:Y:S01]  /*5540*/  IMAD.MOV R8, RZ, RZ, -R16 ;  /* 0x000000ffff087224 */ /* 0x000fe200078e0a10 */
[C---:B------:R-:W-:Y:S01]  /*5550*/  LOP3.LUT R71, R6.reuse, 0x176, RZ, 0xfc, !PT ;  /* 0x0000017606477812 */ /* 0x040fe200078efcff */
[----:B------:R-:W-:Y:S01]  /*5560*/  @!P3 IMAD.IADD R13, R13, 0x1, -R5 ;  /* 0x000000010d0db824 */ /* 0x000fe200078e0a05 */
[----:B------:R-:W-:Y:S01]  /*5570*/  ISETP.GE.AND P3, PT, R21, RZ, PT ;  /* 0x000000ff1500720c */ /* 0x000fe20003f66270 */
[C---:B------:R-:W-:Y:S01]  /*5580*/  IMAD R16, R5.reuse, R18, R17 ;  /* 0x0000001205107224 */ /* 0x040fe200078e0211 */
[----:B------:R-:W-:Y:S01]  /*5590*/  IABS R21, R25 ;  /* 0x0000001900157213 */ /* 0x000fe20000000000 */
[----:B------:R-:W-:Y:S01]  /*55a0*/  @!P0 IMAD.MOV R12, RZ, RZ, -R12 ;  /* 0x000000ffff0c8224 */ /* 0x000fe200078e0a0c */
[C---:B------:R-:W-:Y:S01]  /*55b0*/  ISETP.GT.U32.AND P0, PT, R5.reuse, R15, PT ;  /* 0x0000000f0500720c */ /* 0x040fe20003f04070 */
[C---:B------:R-:W-:Y:S01]  /*55c0*/  IMAD R17, R5.reuse, R8, R19 ;  /* 0x0000000805117224 */ /* 0x040fe200078e0213 */
[----:B------:R-:W-:Y:S01]  /*55d0*/  LOP3.LUT R8, R6, 0x1d8, RZ, 0xfc, !PT ;  /* 0x000001d806087812 */ /* 0x000fe200078efcff */
[----:B------:R-:W-:Y:S01]  /*55e0*/  @!P5 IMAD.MOV R13, RZ, RZ, -R13 ;  /* 0x000000ffff0dd224 */ /* 0x000fe200078e0a0d */
[C---:B------:R-:W-:Y:S01]  /*55f0*/  ISETP.GT.U32.AND P5, PT, R5.reuse, R16, PT ;  /* 0x000000100500720c */ /* 0x040fe20003fa4070 */
[--C-:B------:R-:W-:Y:S01]  /*5600*/  @!P6 IMAD.IADD R14, R14, 0x1, -R5.reuse ;  /* 0x000000010e0ee824 */ /* 0x100fe200078e0a05 */
[----:B------:R-:W-:Y:S01]  /*5610*/  ISETP.GT.U32.AND P6, PT, R5, R17, PT ;  /* 0x000000110500720c */ /* 0x000fe20003fc4070 */
[----:B------:R-:W-:Y:S01]  /*5620*/  STL [R1+0x1b18], R12 ;  /* 0x001b180c01007387 */ /* 0x000fe20000100800 */
[----:B------:R-:W-:Y:S01]  /*5630*/  IABS R18, R8 ;  /* 0x0000000800127213 */ /* 0x000fe20000000000 */
[----:B------:R-:W-:Y:S01]  /*5640*/  @!P4 IMAD.MOV R14, RZ, RZ, -R14 ;  /* 0x000000ffff0ec224 */ /* 0x000fe200078e0a0e */
[----:B------:R-:W-:Y:S01]  /*5650*/  IABS R19, R23 ;  /* 0x0000001700137213 */ /* 0x000fe20000000000 */
[----:B------:R-:W-:Y:S01]  /*5660*/  STL [R1+0x1b1c], R13 ;  /* 0x001b1c0d01007387 */ /* 0x000fe20000100800 */
[----:B------:R-:W-:Y:S01]  /*5670*/  LOP3.LUT R73, R6, 0x174, RZ, 0xfc, !PT ;  /* 0x0000017406497812 */ /* 0x000fe200078efcff */
[--C-:B------:R-:W-:Y:S01]  /*5680*/  @!P0 IMAD.IADD R15, R15, 0x1, -R5.reuse ;  /* 0x000000010f0f8824 */ /* 0x100fe200078e0a05 */
[----:B------:R-:W-:Y:S01]  /*5690*/  ISETP.GE.AND P0, PT, R8, RZ, PT ;  /* 0x000000ff0800720c */ /* 0x000fe20003f06270 */
[----:B------:R-:W-:Y:S01]  /*56a0*/  IMAD.HI.U32 R8, R4, R18, RZ ;  /* 0x0000001204087227 */ /* 0x000fe200078e00ff */
[----:B------:R-:W-:Y:S01]  /*56b0*/  LOP3.LUT R74, R6, 0x172, RZ, 0xfc, !PT ;  /* 0x00000172064a7812 */ /* 0x000fe200078efcff */
[----:B------:R0:W-:Y:S01]  /*56c0*/  STL [R1+0x1b20], R14 ;  /* 0x001b200e01007387 */ /* 0x0001e20000100800 */
[----:B------:R-:W-:Y:S01]  /*56d0*/  IABS R69, R73 ;  /* 0x0000004900457213 */ /* 0x000fe20000000000 */
[--C-:B------:R-:W-:Y:S01]  /*56e0*/  @!P5 IMAD.IADD R16, R16, 0x1, -R5.reuse ;  /* 0x000000011010d824 */ /* 0x100fe200078e0a05 */
[----:B------:R-:W-:Y:S01]  /*56f0*/  ISETP.GT.U32.AND P5, PT, R5, R15, PT ;  /* 0x0000000f0500720c */ /* 0x000fe20003fa4070 */
[----:B------:R-:W-:Y:S01]  /*5700*/  @!P6 IMAD.IADD R17, R17, 0x1, -R5 ;  /* 0x000000011111e824 */ /* 0x000fe200078e0a05 */
[----:B------:R-:W-:Y:S01]  /*5710*/  IABS R70, R74 ;  /* 0x0000004a00467213 */ /* 0x000fe20000000000 */
[----:B------:R-:W-:Y:S01]  /*5720*/  IMAD.MOV R9, RZ, RZ, -R8 ;  /* 0x000000ffff097224 */ /* 0x000fe200078e0a08 */
[C---:B------:R-:W-:Y:S01]  /*5730*/  ISETP.GT.U32.AND P4, PT, R5.reuse, R16, PT ;  /* 0x000000100500720c */ /* 0x040fe20003f84070 */
[----:B------:R-:W-:Y:S01]  /*5740*/  IMAD.HI.U32 R8, R4, R19, RZ ;  /* 0x0000001304087227 */ /* 0x000fe200078e00ff */
[----:B------:R-:W-:-:S02]  /*5750*/  ISETP.GT.U32.AND P6, PT, R5, R17, PT ;  /* 0x000000110500720c */ /* 0x000fc40003fc4070 */
[C---:B------:R-:W-:Y:S01]  /*5760*/  LOP3.LUT R75, R6.reuse, 0x170, RZ, 0xfc, !PT ;  /* 0x00000170064b7812 */ /* 0x040fe200078efcff */
[----:B------:R-:W-:Y:S01]  /*5770*/  IMAD.MOV R20, RZ, RZ, -R8 ;  /* 0x000000ffff147224 */ /* 0x000fe200078e0a08 */
[----:B------:R-:W-:Y:S01]  /*5780*/  LOP3.LUT R76, R6, 0x16c, RZ, 0xfc, !PT ;  /* 0x0000016c064c7812 */ /* 0x000fe200078efcff */
[----:B------:R-:W-:Y:S01]  /*5790*/  IMAD.HI.U32 R8, R4, R21, RZ ;  /* 0x0000001504087227 */ /* 0x000fe200078e00ff */
[C---:B------:R-:W-:Y:S02]  /*57a0*/  LOP3.LUT R78, R6.reuse, 0x168, RZ, 0xfc, !PT ;  /* 0x00000168064e7812 */ /* 0x040fe400078efcff */
[----:B------:R-:W-:Y:S01]  /*57b0*/  IABS R72, R76 ;  /* 0x0000004c00487213 */ /* 0x000fe20000000000 */
[----:B------:R-:W-:Y:S01]  /*57c0*/  IMAD R18, R5, R9, R18 ;  /* 0x0000000905127224 */ /* 0x000fe200078e0212 */
[----:B------:R-:W-:Y:S01]  /*57d0*/  LOP3.LUT R77, R6, 0x16a, RZ, 0xfc, !PT ;  /* 0x0000016a064d7812 */ /* 0x000fe200078efcff */
[----:B------:R-:W-:Y:S01]  /*57e0*/  IMAD.HI.U32 R9, R4, R22, RZ ;  /* 0x0000001604097227 */ /* 0x000fe200078e00ff */
[----:B------:R-:W-:-:S02]  /*57f0*/  LOP3.LUT R80, R6, 0x164, RZ, 0xfc, !PT ;  /* 0x0000016406507812 */ /* 0x000fc400078efcff */
[C---:B------:R-:W-:Y:S01]  /*5800*/  LOP3.LUT R82, R6.reuse, 0x160, RZ, 0xfc, !PT ;  /* 0x0000016006527812 */ /* 0x040fe200078efcff */
[----:B------:R-:W-:Y:S01]  /*5810*/  IMAD.MOV R8, RZ, RZ, -R8 ;  /* 0x000000ffff087224 */ /* 0x000fe200078e0a08 */
[----:B------:R-:W-:Y:S01]  /*5820*/  LOP3.LUT R81, R6, 0x162, RZ, 0xfc, !PT ;  /* 0x0000016206517812 */ /* 0x000fe200078efcff */
[----:B------:R-:W-:Y:S01]  /*5830*/  @!P5 IMAD.IADD R15, R15, 0x1, -R5 ;  /* 0x000000010f0fd824 */ /* 0x000fe200078e0a05 */
[C---:B------:R-:W-:Y:S01]  /*5840*/  ISETP.GT.U32.AND P5, PT, R5.reuse, R18, PT ;  /* 0x000000120500720c */ /* 0x040fe20003fa4070 */
[----:B------:R-:W-:Y:S01]  /*5850*/  IMAD R19, R5, R20, R19 ;  /* 0x0000001405137224 */ /* 0x000fe200078e0213 */
[----:B------:R-:W-:Y:S01]  /*5860*/  IABS R79, R82 ;  /* 0x00000052004f7213 */ /* 0x000fe20000000000 */
[----:B------:R-:W-:Y:S01]  /*5870*/  @!P4 IMAD.IADD R16, R16, 0x1, -R5 ;  /* 0x000000011010c824 */ /* 0x000fe200078e0a05 */
[----:B------:R-:W-:Y:S01]  /*5880*/  ISETP.GE.AND P4, PT, R23, RZ, PT ;  /* 0x000000ff1700720c */ /* 0x000fe20003f86270 */
[----:B------:R-:W-:Y:S01]  /*5890*/  IMAD.MOV R9, RZ, RZ, -R9 ;  /* 0x000000ffff097224 */ /* 0x000fe200078e0a09 */
[C---:B------:R-:W-:Y:S01]  /*58a0*/  LOP3.LUT R84, R6.reuse, 0x15c, RZ, 0xfc, !PT ;  /* 0x0000015c06547812 */ /* 0x040fe200078efcff */
[----:B------:R-:W-:Y:S01]  /*58b0*/  IMAD R20, R5, R8, R21 ;  /* 0x0000000805147224 */ /* 0x000fe200078e0215 */
[----:B------:R-:W-:Y:S01]  /*58c0*/  LOP3.LUT R85, R6, 0x15a, RZ, 0xfc, !PT ;  /* 0x0000015a06557812 */ /* 0x000fe200078efcff */
[----:B------:R-:W-:Y:S01]  /*58d0*/  @!P6 IMAD.IADD R17, R17, 0x1, -R5 ;  /* 0x000000011111e824 */ /* 0x000fe200078e0a05 */
[C---:B------:R-:W-:Y:S01]  /*58e0*/  ISETP.GT.U32.AND P6, PT, R5.reuse, R19, PT ;  /* 0x000000130500720c */ /* 0x040fe20003fc4070 */
[C---:B------:R-:W-:Y:S01]  /*58f0*/  IMAD R21, R5.reuse, R9, R22 ;  /* 0x0000000905157224 */ /* 0x040fe200078e0216 */
[----:B------:R-:W-:Y:S01]  /*5900*/  IABS R22, R27 ;  /* 0x0000001b00167213 */ /* 0x000fe20000000000 */
[----:B------:R-:W-:Y:S01]  /*5910*/  @!P1 IMAD.MOV R16, RZ, RZ, -R16 ;  /* 0x000000ffff109224 */ /* 0x000fe200078e0a10 */
[C---:B------:R-:W-:Y:S01]  /*5920*/  ISETP.GT.U32.AND P1, PT, R5.reuse, R20, PT ;  /* 0x000000140500720c */ /* 0x040fe20003f24070 */
[----:B------:R-:W-:Y:S01]  /*5930*/  @!P3 IMAD.MOV R17, RZ, RZ, -R17 ;  /* 0x000000ffff11b224 */ /* 0x000fe200078e0a11 */
[----:B------:R-:W-:Y:S01]  /*5940*/  ISETP.GT.U32.AND P3, PT, R5, R21, PT ;  /* 0x000000150500720c */ /* 0x000fe20003f64070 */
[----:B------:R-:W-:Y:S01]  /*5950*/  VIADD R8, R7, 0x1ce ;  /* 0x000001ce07087836 */ /* 0x000fe20000000000 */
[----:B------:R-:W-:Y:S01]  /*5960*/  IABS R83, R85 ;  /* 0x0000005500537213 */ /* 0x000fe20000000000 */
[----:B------:R-:W-:Y:S01]  /*5970*/  @!P5 IMAD.IADD R18, R18, 0x1, -R5 ;  /* 0x000000011212d824 */ /* 0x000fe200078e0a05 */
[----:B------:R-:W-:Y:S01]  /*5980*/  LOP3.LUT R86, R6, 0x156, RZ, 0xfc, !PT ;  /* 0x0000015606567812 */ /* 0x000fe200078efcff */
[----:B------:R-:W-:Y:S01]  /*5990*/  @!P2 IMAD.MOV R15, RZ, RZ, -R15 ;  /* 0x000000ffff0fa224 */ /* 0x000fe200078e0a0f */
[----:B------:R-:W-:Y:S01]  /*59a0*/  ISETP.GE.AND P5, PT, R8, RZ, PT ;  /* 0x000000ff0800720c */ /* 0x000fe20003fa6270 */
[--C-:B------:R-:W-:Y:S01]  /*59b0*/  @!P6 IMAD.IADD R19, R19, 0x1, -R5.reuse ;  /* 0x000000011313e824 */ /* 0x100fe200078e0a05 */
[----:B------:R-:W-:Y:S01]  /*59c0*/  IABS R23, R8 ;  /* 0x0000000800177213 */ /* 0x000fe20000000000 */
[----:B------:R-:W-:Y:S01]  /*59d0*/  IMAD.HI.U32 R8, R4, R22, RZ ;  /* 0x0000001604087227 */ /* 0x000fe200078e00ff */
[C---:B------:R-:W-:Y:S01]  /*59e0*/  ISETP.GT.U32.AND P2, PT, R5.reuse, R18, PT ;  /* 0x000000120500720c */ /* 0x040fe20003f44070 */
[----:B------:R1:W-:Y:S01]  /*59f0*/  STL [R1+0x1b24], R15 ;  /* 0x001b240f01007387 */ /* 0x0003e20000100800 */
[----:B------:R-:W-:Y:S01]  /*5a00*/  ISETP.GT.U32.AND P6, PT, R5, R19, PT ;  /* 0x000000130500720c */ /* 0x000fe20003fc4070 */
[--C-:B------:R-:W-:Y:S01]  /*5a10*/  @!P1 IMAD.IADD R20, R20, 0x1, -R5.reuse ;  /* 0x0000000114149824 */ /* 0x100fe200078e0a05 */
[----:B------:R-:W-:Y:S01]  /*5a20*/  ISETP.GE.AND P1, PT, R26, RZ, PT ;  /* 0x000000ff1a00720c */ /* 0x000fe20003f26270 */
[----:B------:R-:W-:Y:S01]  /*5a30*/  IMAD.MOV R8, RZ, RZ, -R8 ;  /* 0x000000ffff087224 */ /* 0x000fe200078e0a08 */
[----:B------:R-:W-:Y:S01]  /*5a40*/  IABS R26, R30 ;  /* 0x0000001e001a7213 */ /* 0x000fe20000000000 */
[--C-:B------:R-:W-:Y:S01]  /*5a50*/  @!P3 IMAD.IADD R21, R21, 0x1, -R5.reuse ;  /* 0x000000011515b824 */ /* 0x100fe200078e0a05 */
[C---:B------:R-:W-:Y:S01]  /*5a60*/  ISETP.GT.U32.AND P3, PT, R5.reuse, R20, PT ;  /* 0x000000140500720c */ /* 0x040fe20003f64070 */
[----:B------:R-:W-:Y:S01]  /*5a70*/  IMAD R22, R5, R8, R22 ;  /* 0x0000000805167224 */ /* 0x000fe200078e0216 */
[----:B------:R-:W-:Y:S01]  /*5a80*/  LOP3.LUT R88, R6, 0x154, RZ, 0xfc, !PT ;  /* 0x0000015406587812 */ /* 0x000fe200078efcff */
[----:B------:R-:W-:Y:S01]  /*5a90*/  IMAD.HI.U32 R8, R4, R23, RZ ;  /* 0x0000001704087227 */ /* 0x000fe200078e00ff */
[C---:B------:R-:W-:Y:S01]  /*5aa0*/  LOP3.LUT R89, R6.reuse, 0x152, RZ, 0xfc, !PT ;  /* 0x0000015206597812 */ /* 0x040fe200078efcff */
[----:B------:R-:W-:Y:S01]  /*5ab0*/  STL [R1+0x1b28], R16 ;  /* 0x001b281001007387 */ /* 0x000fe20000100800 */
[C---:B------:R-:W-:Y:S01]  /*5ac0*/  LOP3.LUT R91, R6.reuse, 0x150, RZ, 0xfc, !PT ;  /* 0x00000150065b7812 */ /* 0x040fe200078efcff */
[----:B------:R-:W-:Y:S01]  /*5ad0*/  IMAD.MOV R8, RZ, RZ, -R8 ;  /* 0x000000ffff087224 */ /* 0x000fe200078e0a08 */
[----:B------:R-:W-:Y:S01]  /*5ae0*/  LOP3.LUT R92, R6, 0x14a, RZ, 0xfc, !PT ;  /* 0x0000014a065c7812 */ /* 0x000fe200078efcff */
[----:B------:R-:W-:Y:S01]  /*5af0*/  @!P2 IMAD.IADD R18, R18, 0x1, -R5 ;  /* 0x000000011212a824 */ /* 0x000fe200078e0a05 */
[----:B------:R-:W-:Y:S01]  /*5b00*/  ISETP.GE.AND P2, PT, R25, RZ, PT ;  /* 0x000000ff1900720c */ /* 0x000fe20003f46270 */
[----:B------:R-:W-:Y:S01]  /*5b10*/  IMAD R23, R5, R8, R23 ;  /* 0x0000000805177224 */ /* 0x000fe200078e0217 */
[----:B------:R-:W-:Y:S01]  /*5b20*/  IABS R25, R29 ;  /* 0x0000001d00197213 */ /* 0x000fe20000000000 */
[--C-:B------:R-:W-:Y:S01]  /*5b30*/  @!P6 IMAD.IADD R19, R19, 0x1, -R5.reuse ;  /* 0x000000011313e824 */ /* 0x100fe200078e0a05 */
[C---:B------:R-:W-:Y:S01]  /*5b40*/  ISETP.GT.U32.AND P6, PT, R5.reuse, R22, PT ;  /* 0x000000160500720c */ /* 0x040fe20003fc4070 */
[----:B------:R-:W-:Y:S01]  /*5b50*/  @!P0 IMAD.MOV R18, RZ, RZ, -R18 ;  /* 0x000000ffff128224 */ /* 0x000fe200078e0a12 */
[C---:B------:R-:W-:Y:S01]  /*5b60*/  ISETP.GT.U32.AND P0, PT, R5.reuse, R21, PT ;  /* 0x000000150500720c */ /* 0x040fe20003f04070 */
[----:B------:R-:W-:Y:S01]  /*5b70*/  @!P3 IMAD.IADD R20, R20, 0x1, -R5 ;  /* 0x000000011414b824 */ /* 0x000fe200078e0a05 */
[----:B------:R-:W-:Y:S01]  /*5b80*/  ISETP.GT.U32.AND P3, PT, R5, R23, PT ;  /* 0x000000170500720c */ /* 0x000fe20003f64070 */
[----:B------:R-:W-:Y:S01]  /*5b90*/  IMAD.HI.U32 R9, R4, R24, RZ ;  /* 0x0000001804097227 */ /* 0x000fe200078e00ff */
[----:B------:R-:W-:Y:S01]  /*5ba0*/  IABS R87, R91 ;  /* 0x0000005b00577213 */ /* 0x000fe20000000000 */
[----:B------:R-:W-:Y:S01]  /*5bb0*/  STL [R1+0x1b2c], R17 ;  /* 0x001b2c1101007387 */ /* 0x000fe20000100800 */
[----:B------:R-:W-:Y:S01]  /*5bc0*/  IABS R90, R92 ;  /* 0x0000005c005a7213 */ /* 0x000fe20000000000 */
[----:B------:R-:W-:Y:S01]  /*5bd0*/  IMAD.MOV R9, RZ, RZ, -R9 ;  /* 0x000000ffff097224 */ /* 0x000fe200078e0a09 */
[C---:B------:R-:W-:Y:S01]  /*5be0*/  LOP3.LUT R95, R6.reuse, 0x146, RZ, 0xfc, !PT ;  /* 0x00000146065f7812 */ /* 0x040fe200078efcff */
[----:B------:R-:W-:Y:S01]  /*5bf0*/  @!P4 IMAD.MOV R19, RZ, RZ, -R19 ;  /* 0x000000ffff13c224 */ /* 0x000fe200078e0a13 */
[----:B------:R-:W-:Y:S01]  /*5c00*/  ISETP.GE.AND P4, PT, R27, RZ, PT ;  /* 0x000000ff1b00720c */ /* 0x000fe20003f86270 */
[C---:B------:R-:W-:Y:S01]  /*5c10*/  IMAD R24, R5.reuse, R9, R24 ;  /* 0x0000000905187224 */ /* 0x040fe200078e0218 */
[----:B------:R-:W-:Y:S01]  /*5c20*/  LOP3.LUT R97, R6, 0x144, RZ, 0xfc, !PT ;  /* 0x0000014406617812 */ /* 0x000fe200078efcff */
[--C-:B------:R-:W-:Y:S01]  /*5c30*/  @!P6 IMAD.IADD R22, R22, 0x1, -R5.reuse ;  /* 0x000000011616e824 */ /* 0x100fe200078e0a05 */
[----:B------:R-:W-:Y:S01]  /*5c40*/  LOP3.LUT R98, R6, 0x142, RZ, 0xfc, !PT ;  /* 0x0000014206627812 */ /* 0x000fe200078efcff */
[----:B------:R-:W-:Y:S01]  /*5c50*/  IMAD.HI.U32 R9, R4, R26, RZ ;  /* 0x0000001a04097227 */ /* 0x000fe200078e00ff */
[----:B------:R-:W-:Y:S01]  /*5c60*/  IABS R93, R97 ;  /* 0x00000061005d7213 */ /* 0x000fe20000000000 */
[----:B------:R-:W-:Y:S01]  /*5c70*/  STL [R1+0x1b30], R18 ;  /* 0x001b301201007387 */ /* 0x000fe20000100800 */
[----:B------:R-:W-:Y:S01]  /*5c80*/  ISETP.GT.U32.AND P6, PT, R5, R22, PT ;  /* 0x000000160500720c */ /* 0x000fe20003fc4070 */
[--C-:B------:R-:W-:Y:S01]  /*5c90*/  @!P0 IMAD.IADD R21, R21, 0x1, -R5.reuse ;  /* 0x0000000115158824 */ /* 0x100fe200078e0a05 */
[----:B------:R-:W-:Y:S01]  /*5ca0*/  ISETP.GE.AND P0, PT, R28, RZ, PT ;  /* 0x000000ff1c00720c */ /* 0x000fe20003f06270 */
[----:B------:R-:W-:Y:S01]  /*5cb0*/  @!P3 IMAD.IADD R23, R23, 0x1, -R5 ;  /* 0x000000011717b824 */ /* 0x000fe200078e0a05 */
[----:B------:R-:W-:Y:S01]  /*5cc0*/  ISETP.GE.AND P3, PT, R30, RZ, PT ;  /* 0x000000ff1e00720c */ /* 0x000fe20003f66270 */
[----:B------:R-:W-:Y:S01]  /*5cd0*/  IMAD.MOV R9, RZ, RZ, -R9 ;  /* 0x000000ffff097224 */ /* 0x000fe200078e0a09 */
[----:B------:R-:W-:Y:S01]  /*5ce0*/  IABS R30, R33 ;  /* 0x00000021001e7213 */ /* 0x000fe20000000000 */
[----:B------:R-:W-:Y:S01]  /*5cf0*/  @!P1 IMAD.MOV R21, RZ, RZ, -R21 ;  /* 0x000000ffff159224 */ /* 0x000fe200078e0a15 */
[C---:B------:R-:W-:Y:S01]  /*5d00*/  ISETP.GT.U32.AND P1, PT, R5.reuse, R23, PT ;  /* 0x000000170500720c */ /* 0x040fe20003f24070 */
[----:B------:R-:W-:Y:S01]  /*5d10*/  @!P2 IMAD.MOV R20, RZ, RZ, -R20 ;  /* 0x000000ffff14a224 */ /* 0x000fe200078e0a14 */
[C---:B------:R-:W-:Y:S01]  /*5d20*/  ISETP.GT.U32.AND P2, PT, R5.reuse, R24, PT ;  /* 0x000000180500720c */ /* 0x040fe20003f44070 */
[----:B------:R-:W-:Y:S01]  /*5d30*/  IMAD R26, R5, R9, R26 ;  /* 0x00000009051a7224 */ /* 0x000fe200078e021a */
[----:B------:R-:W-:Y:S01]  /*5d40*/  LOP3.LUT R9, R6, 0x1c6, RZ, 0xfc, !PT ;  /* 0x000001c606097812 */ /* 0x000fe200078efcff */
[----:B------:R-:W-:Y:S01]  /*5d50*/  IMAD.HI.U32 R8, R4, R25, RZ ;  /* 0x0000001904087227 */ /* 0x000fe200078e00ff */
[----:B------:R-:W-:Y:S01]  /*5d60*/  IABS R94, R98 ;  /* 0x00000062005e7213 */ /* 0x000fe20000000000 */
[----:B------:R2:W-:Y:S01]  /*5d70*/  STL [R1+0x1b34], R19 ;  /* 0x001b341301007387 */ /* 0x0005e20000100800 */
[----:B------:R-:W-:Y:S01]  /*5d80*/  IABS R27, R9 ;  /* 0x00000009001b7213 */ /* 0x000fe20000000000 */
[----:B------:R-:W-:Y:S01]  /*5d90*/  IMAD.MOV R8, RZ, RZ, -R8 ;  /* 0x000000ffff087224 */ /* 0x000fe200078e0a08 */
[----:B------:R-:W-:Y:S01]  /*5da0*/  LOP3.LUT R99, R6, 0x140, RZ, 0xfc, !PT ;  /* 0x0000014006637812 */ /* 0x000fe200078efcff */
[----:B------:R-:W-:Y:S01]  /*5db0*/  @!P6 IMAD.IADD R22, R22, 0x1, -R5 ;  /* 0x000000011616e824 */ /* 0x000fe200078e0a05 */
[----:B------:R-:W-:Y:S01]  /*5dc0*/  ISETP.GE.AND P6, PT, R29, RZ, PT ;  /* 0x000000ff1d00720c */ /* 0x000fe20003fc6270 */
[----:B------:R-:W-:Y:S01]  /*5dd0*/  IMAD R25, R5, R8, R25 ;  /* 0x0000000805197224 */ /* 0x000fe200078e0219 */
[----:B------:R-:W-:Y:S01]  /*5de0*/  IABS R29, R32 ;  /* 0x00000020001d7213 */ /* 0x000fe20000000000 */
[----:B------:R-:W-:Y:S01]  /*5df0*/  IMAD.HI.U32 R8, R4, R27, RZ ;  /* 0x0000001b04087227 */ /* 0x000fe200078e00ff */
[C---:B------:R-:W-:Y:S01]  /*5e00*/  LOP3.LUT R100, R6.reuse, 0x13c, RZ, 0xfc, !PT ;  /* 0x0000013c06647812 */ /* 0x040fe200078efcff */
[----:B------:R3:W-:Y:S01]  /*5e10*/  STL [R1+0x1b38], R20 ;  /* 0x001b381401007387 */ /* 0x0007e20000100800 */
[----:B------:R-:W-:Y:S01]  /*5e20*/  LOP3.LUT R102, R6, 0x138, RZ, 0xfc, !PT ;  /* 0x0000013806667812 */ /* 0x000fe200078efcff */
[--C-:B------:R-:W-:Y:S01]  /*5e30*/  @!P1 IMAD.IADD R23, R23, 0x1, -R5.reuse ;  /* 0x0000000117179824 */ /* 0x100fe200078e0a05 */
[C---:B------:R-:W-:Y:S01]  /*5e40*/  ISETP.GT.U32.AND P1, PT, R5.reuse, R26, PT ;  /* 0x0000001a0500720c */ /* 0x040fe20003f24070 */
[----:B------:R-:W-:Y:S01]  /*5e50*/  @!P2 IMAD.IADD R24, R24, 0x1, -R5 ;  /* 0x000000011818a824 */ /* 0x000fe200078e0a05 */
[----:B------:R-:W-:Y:S01]  /*5e60*/  IABS R96, R100 ;  /* 0x0000006400607213 */ /* 0x000fe20000000000 */
[----:B------:R-:W-:Y:S01]  /*5e70*/  @!P4 IMAD.MOV R22, RZ, RZ, -R22 ;  /* 0x000000ffff16c224 */ /* 0x000fe200078e0a16 */
[C---:B------:R-:W-:Y:S01]  /*5e80*/  ISETP.GT.U32.AND P4, PT, R5.reuse, R25, PT ;  /* 0x000000190500720c */ /* 0x040fe20003f84070 */
[----:B------:R-:W-:Y:S01]  /*5e90*/  IMAD.MOV R8, RZ, RZ, -R8 ;  /* 0x000000ffff087224 */ /* 0x000fe200078e0a08 */
[C---:B------:R-:W-:Y:S01]  /*5ea0*/  ISETP.GT.U32.AND P2, PT, R5.reuse, R24, PT ;  /* 0x000000180500720c */ /* 0x040fe20003f44070 */
[----:B------:R-:W-:Y:S01]  /*5eb0*/  @!P5 IMAD.MOV R23, RZ, RZ, -R23 ;  /* 0x000000ffff17d224 */ /* 0x000fe200078e0a17 */
[C---:B------:R-:W-:Y:S01]  /*5ec0*/  LOP3.LUT R101, R6.reuse, 0x13a, RZ, 0xfc, !PT ;  /* 0x0000013a06657812 */ /* 0x040fe200078efcff */
[----:B------:R-:W-:Y:S01]  /*5ed0*/  IMAD R27, R5, R8, R27 ;  /* 0x00000008051b7224 */ /* 0x000fe200078e021b */
[----:B------:R-:W-:Y:S01]  /*5ee0*/  LOP3.LUT R104, R6, 0x134, RZ, 0xfc, !PT ;  /* 0x0000013406687812 */ /* 0x000fe200078efcff */
[----:B------:R-:W-:Y:S01]  /*5ef0*/  IMAD.HI.U32 R8, R4, R29, RZ ;  /* 0x0000001d04087227 */ /* 0x000fe200078e00ff */
[----:B------:R-:W-:-:S02]  /*5f00*/  LOP3.LUT R106, R6, 0x130, RZ, 0xfc, !PT ;  /* 0x00000130066a7812 */ /* 0x000fc400078efcff */
[----:B------:R-:W-:Y:S01]  /*5f10*/  ISETP.GT.U32.AND P5, PT, R5, R27, PT ;  /* 0x0000001b0500720c */ /* 0x000fe20003fa4070 */
[--C-:B------:R-:W-:Y:S01]  /*5f20*/  @!P1 IMAD.IADD R26, R26, 0x1, -R5.reuse ;  /* 0x000000011a1a9824 */ /* 0x100fe200078e0a05 */
[----:B------:R-:W-:Y:S01]  /*5f30*/  LOP3.LUT R105, R6, 0x132, RZ, 0xfc, !PT ;  /* 0x0000013206697812 */ /* 0x000fe200078efcff */
[--C-:B------:R-:W-:Y:S01]  /*5f40*/  @!P4 IMAD.IADD R25, R25, 0x1, -R5.reuse ;  /* 0x000000011919c824 */ /* 0x100fe200078e0a05 */
[----:B------:R-:W-:Y:S01]  /*5f50*/  IABS R103, R106 ;  /* 0x0000006a00677213 */ /* 0x000fe20000000000 */
[--C-:B------:R-:W-:Y:S01]  /*5f60*/  @!P2 IMAD.IADD R24, R24, 0x1, -R5.reuse ;  /* 0x000000011818a824 */ /* 0x100fe200078e0a05 */
[C---:B------:R-:W-:Y:S01]  /*5f70*/  ISETP.GT.U32.AND P1, PT, R5.reuse, R26, PT ;  /* 0x0000001a0500720c */ /* 0x040fe20003f24070 */
[----:B------:R-:W-:Y:S01]  /*5f80*/  IMAD.HI.U32 R28, R4, R31, RZ ;  /* 0x0000001f041c7227 */ /* 0x000fe200078e00ff */
[----:B------:R-:W-:Y:S02]  /*5f90*/  ISETP.GT.U32.AND P4, PT, R5, R25, PT ;  /* 0x000000190500720c */ /* 0x000fe40003f84070 */
[----:B------:R-:W-:Y:S01]  /*5fa0*/  ISETP.GE.AND P2, PT, R9, RZ, PT ;  /* 0x000000ff0900720c */ /* 0x000fe20003f46270 */
[----:B------:R-:W-:Y:S01]  /*5fb0*/  IMAD.MOV R8, RZ, RZ, -R8 ;  /* 0x000000ffff087224 */ /* 0x000fe200078e0a08 */
[----:B------:R-:W-:Y:S01]  /*5fc0*/  LOP3.LUT R108, R6, 0x12c, RZ, 0xfc, !PT ;  /* 0x0000012c066c7812 */ /* 0x000fe200078efcff */
[----:B------:R-:W-:Y:S01]  /*5fd0*/  @!P0 IMAD.MOV R24, RZ, RZ, -R24 ;  /* 0x000000ffff188224 */ /* 0x000fe200078e0a18 */
[----:B------:R-:W-:Y:S01]  /*5fe0*/  ISETP.GE.AND P0, PT, R32, RZ, PT ;  /* 0x000000ff2000720c */ /* 0x000fe20003f06270 */
[----:B------:R-:W-:Y:S01]  /*5ff0*/  @!P5 IMAD.IADD R27, R27, 0x1, -R5 ;  /* 0x000000011b1bd824 */ /* 0x000fe200078e0a05 */
[----:B------:R-:W-:Y:S01]  /*6000*/  LOP3.LUT R109, R6, 0x12a, RZ, 0xfc, !PT ;  /* 0x0000012a066d7812 */ /* 0x000fe200078efcff */
[----:B------:R-:W-:Y:S01]  /*6010*/  IMAD.HI.U32 R9, R4, R30, RZ ;  /* 0x0000001e04097227 */ /* 0x000fe200078e00ff */
[----:B------:R-:W-:-:S02]  /*6020*/  LOP3.LUT R110, R6, 0x126, RZ, 0xfc, !PT ;  /* 0x00000126066e7812 */ /* 0x000fc400078efcff */
[C---:B------:R-:W-:Y:S01]  /*6030*/  ISETP.GT.U32.AND P5, PT, R5.reuse, R27, PT ;  /* 0x0000001b0500720c */ /* 0x040fe20003fa4070 */
[----:B------:R-:W-:Y:S01]  /*6040*/  IMAD.MOV R32, RZ, RZ, -R28 ;  /* 0x000000ffff207224 */ /* 0x000fe200078e0a1c */
[----:B------:R-:W-:Y:S01]  /*6050*/  IABS R107, R109 ;  /* 0x0000006d006b7213 */ /* 0x000fe20000000000 */
[C---:B------:R-:W-:Y:S01]  /*6060*/  IMAD R28, R5.reuse, R8, R29 ;  /* 0x00000008051c7224 */ /* 0x040fe200078e021d */
[C---:B------:R-:W-:Y:S01]  /*6070*/  LOP3.LUT R112, R6.reuse, 0x124, RZ, 0xfc, !PT ;  /* 0x0000012406707812 */ /* 0x040fe200078efcff */
[----:B------:R-:W-:Y:S01]  /*6080*/  IMAD.MOV R9, RZ, RZ, -R9 ;  /* 0x000000ffff097224 */ /* 0x000fe200078e0a09 */
[----:B------:R-:W-:Y:S01]  /*6090*/  LOP3.LUT R113, R6, 0x122, RZ, 0xfc, !PT ;  /* 0x0000012206717812 */ /* 0x000fe200078efcff */
[--C-:B------:R-:W-:Y:S01]  /*60a0*/  @!P1 IMAD.IADD R26, R26, 0x1, -R5.reuse ;  /* 0x000000011a1a9824 */ /* 0x100fe200078e0a05 */
[----:B------:R-:W-:Y:S01]  /*60b0*/  ISETP.GT.U32.AND P1, PT, R5, R28, PT ;  /* 0x0000001c0500720c */ /* 0x000fe20003f24070 */
[----:B------:R-:W-:Y:S01]  /*60c0*/  @!P4 IMAD.IADD R25, R25, 0x1, -R5 ;  /* 0x000000011919c824 */ /* 0x000fe200078e0a05 */
[----:B------:R-:W-:Y:S01]  /*60d0*/  ISETP.GE.AND P4, PT, R33, RZ, PT ;  /* 0x000000ff2100720c */ /* 0x000fe20003f86270 */
[C---:B------:R-:W-:Y:S01]  /*60e0*/  IMAD R29, R5.reuse, R9, R30 ;  /* 0x00000009051d7224 */ /* 0x040fe200078e021e */
[----:B------:R-:W-:Y:S01]  /*60f0*/  IABS R33, R36 ;  /* 0x0000002400217213 */ /* 0x000fe20000000000 */
[----:B------:R-:W-:Y:S01]  /*6100*/  @!P6 IMAD.MOV R25, RZ, RZ, -R25 ;  /* 0x000000ffff19e224 */ /* 0x000fe200078e0a19 */
[----:B------:R-:W-:Y:S01]  /*6110*/  LOP3.LUT R115, R6, 0x120, RZ, 0xfc, !PT ;  /* 0x0000012006737812 */ /* 0x000fe200078efcff */
[C---:B------:R-:W-:Y:S01]  /*6120*/  IMAD R30, R5.reuse, R32, R31 ;  /* 0x00000020051e7224 */ /* 0x040fe200078e021f */
[----:B------:R-:W-:Y:S01]  /*6130*/  ISETP.GT.U32.AND P6, PT, R5, R29, PT ;  /* 0x0000001d0500720c */ /* 0x000fe20003fc4070 */
[--C-:B------:R-:W-:Y:S01]  /*6140*/  @!P5 IMAD.IADD R27, R27, 0x1, -R5.reuse ;  /* 0x000000011b1bd824 */ /* 0x100fe200078e0a05 */
[----:B------:R-:W-:Y:S01]  /*6150*/  IABS R111, R115 ;  /* 0x00000073006f7213 */ /* 0x000fe20000000000 */
[----:B------:R-:W-:Y:S01]  /*6160*/  VIADD R8, R7, 0x1be ;  /* 0x000001be07087836 */ /* 0x000fe20000000000 */
[C---:B------:R-:W-:Y:S01]  /*6170*/  ISETP.GT.U32.AND P5, PT, R5.reuse, R30, PT ;  /* 0x0000001e0500720c */ /* 0x040fe20003fa4070 */
[----:B------:R-:W-:Y:S01]  /*6180*/  @!P1 IMAD.IADD R28, R28, 0x1, -R5 ;  /* 0x000000011c1c9824 */ /* 0x000fe200078e0a05 */
[----:B------:R-:W-:Y:S01]  /*6190*/  LOP3.LUT R116, R6, 0x11a, RZ, 0xfc, !PT ;  /* 0x0000011a06747812 */ /* 0x000fe200078efcff */
[----:B------:R-:W-:Y:S01]  /*61a0*/  @!P3 IMAD.MOV R26, RZ, RZ, -R26 ;  /* 0x000000ffff1ab224 */ /* 0x000fe200078e0a1a */
[----:B------:R-:W-:Y:S01]  /*61b0*/  IABS R32, R8 ;  /* 0x0000000800207213 */ /* 0x000fe20000000000 */
[----:B------:R-:W-:Y:S01]  /*61c0*/  IMAD.HI.U32 R9, R4, R33, RZ ;  /* 0x0000002104097227 */ /* 0x000fe200078e00ff */
[----:B------:R-:W-:-:S02]  /*61d0*/  ISETP.GT.U32.AND P1, PT, R5, R28, PT ;  /* 0x0000001c0500720c */ /* 0x000fc40003f24070 */
[----:B------:R-:W-:Y:S01]  /*61e0*/  ISETP.GE.AND P3, PT, R8, RZ, PT ;  /* 0x000000ff0800720c */ /* 0x000fe20003f66270 */
[--C-:B------:R-:W-:Y:S01]  /*61f0*/  @!P6 IMAD.IADD R29, R29, 0x1, -R5.reuse ;  /* 0x000000011d1de824 */ /* 0x100fe200078e0a05 */
[----:B------:R-:W-:Y:S01]  /*6200*/  IABS R114, R116 ;  /* 0x0000007400727213 */ /* 0x000fe20000000000 */
[----:B------:R-:W-:Y:S01]  /*6210*/  IMAD.HI.U32 R8, R4, R32, RZ ;  /* 0x0000002004087227 */ /* 0x000fe200078e00ff */
[----:B------:R-:W-:Y:S02]  /*6220*/  LOP3.LUT R119, R6, 0x116, RZ, 0xfc, !PT ;  /* 0x0000011606777812 */ /* 0x000fe400078efcff */
[C---:B------:R-:W-:Y:S01]  /*6230*/  ISETP.GT.U32.AND P6, PT, R5.reuse, R29, PT ;  /* 0x0000001d0500720c */ /* 0x040fe20003fc4070 */
[----:B------:R-:W-:Y:S01]  /*6240*/  @!P5 IMAD.IADD R30, R30, 0x1, -R5 ;  /* 0x000000011e1ed824 */ /* 0x000fe200078e0a05 */
[----:B------:R-:W-:Y:S01]  /*6250*/  LOP3.LUT R121, R6, 0x114, RZ, 0xfc, !PT ;  /* 0x0000011406797812 */ /* 0x000fe200078efcff */
[----:B------:R-:W-:Y:S01]  /*6260*/  @!P2 IMAD.MOV R27, RZ, RZ, -R27 ;  /* 0x000000ffff1ba224 */ /* 0x000fe200078e0a1b */
[----:B------:R-:W-:Y:S01]  /*6270*/  ISETP.GE.AND P2, PT, R34, RZ, PT ;  /* 0x000000ff2200720c */ /* 0x000fe20003f46270 */
[----:B------:R-:W-:Y:S01]  /*6280*/  IMAD.HI.U32 R31, R4, R35, RZ ;  /* 0x00000023041f7227 */ /* 0x000fe200078e00ff */
[----:B------:R-:W-:-:S02]  /*6290*/  ISETP.GT.U32.AND P5, PT, R5, R30, PT ;  /* 0x0000001e0500720c */ /* 0x000fc40003fa4070 */
[----:B------:R-:W-:Y:S01]  /*62a0*/  LOP3.LUT R122, R6, 0x112, RZ, 0xfc, !PT ;  /* 0x00000112067a7812 */ /* 0x000fe200078efcff */
[----:B------:R-:W-:Y:S01]  /*62b0*/  IMAD.MOV R8, RZ, RZ, -R8 ;  /* 0x000000ffff087224 */ /* 0x000fe200078e0a08 */
[----:B------:R-:W-:Y:S01]  /*62c0*/  IABS R117, R121 ;  /* 0x0000007900757213 */ /* 0x000fe20000000000 */
[----:B------:R-:W-:Y:S01]  /*62d0*/  IMAD.MOV R34, RZ, RZ, -R9 ;  /* 0x000000ffff227224 */ /* 0x000fe200078e0a09 */
[----:B------:R-:W-:Y:S01]  /*62e0*/  IABS R118, R122 ;  /* 0x0000007a00767213 */ /* 0x000fe20000000000 */
[----:B------:R-:W-:Y:S01]  /*62f0*/  @!P1 IMAD.IADD R28, R28, 0x1, -R5 ;  /* 0x000000011c1c9824 */ /* 0x000fe200078e0a05 */
[----:B------:R-:W-:Y:S01]  /*6300*/  ISETP.GE.AND P1, PT, R36, RZ, PT ;  /* 0x000000ff2400720c */ /* 0x000fe20003f26270 */
[----:B------:R-:W-:Y:S01]  /*6310*/  IMAD.MOV R36, RZ, RZ, -R31 ;  /* 0x000000ffff247224 */ /* 0x000fe200078e0a1f */
[C---:B------:R-:W-:Y:S01]  /*6320*/  LOP3.LUT R123, R6.reuse, 0x110, RZ, 0xfc, !PT ;  /* 0x00000110067b7812 */ /* 0x040fe200078efcff */
[C---:B------:R-:W-:Y:S01]  /*6330*/  IMAD R31, R5.reuse, R8, R32 ;  /* 0x00000008051f7224 */ /* 0x040fe200078e0220 */
        /* <DEDUP_REMOVED lines=9> */
[----:B------:R-:W-:Y:S01]  /*63d0*/  @!P5 IMAD.IADD R30, R30, 0x1, -R5 ;  /* 0x000000011e1ed824 */ /* 0x000fe200078e0a05 */
[----:B------:R-:W-:Y:S01]  /*63e0*/  ISETP.GT.U32.AND P5, PT, R5, R33, PT ;  /* 0x000000210500720c */ /* 0x000fe20003fa4070 */
[----:B------:R-:W-:Y:S01]  /*63f0*/  @!P4 IMAD.MOV R29, RZ, RZ, -R29 ;  /* 0x000000ffff1dc224 */ /* 0x000fe200078e0a1d */
[----:B------:R-:W-:Y:S01]  /*6400*/  IABS R35, R38 ;  /* 0x0000002600237213 */ /* 0x000fe20000000000 */
[----:B------:R-:W-:Y:S01]  /*6410*/  @!P2 IMAD.MOV R30, RZ, RZ, -R30 ;  /* 0x000000ffff1ea224 */ /* 0x000fe200078e0a1e */
[----:B------:R-:W-:Y:S01]  /*6420*/  IABS R36, R40 ;  /* 0x0000002800247213 */ /* 0x000fe20000000000 */
[----:B0-----:R-:W-:Y:S01]  /*6430*/  VIADD R14, R7, 0xe ;  /* 0x0000000e070e7836 */ /* 0x001fe20000000000 */
[----:B------:R-:W-:Y:S01]  /*6440*/  ISETP.GE.AND P4, PT, R37, RZ, PT ;  /* 0x000000ff2500720c */ /* 0x000fe20003f86270 */
[----:B------:R-:W-:Y:S01]  /*6450*/  @!P6 IMAD.IADD R31, R31, 0x1, -R5 ;  /* 0x000000011f1fe824 */ /* 0x000fe200078e0a05 */
[----:B------:R-:W-:Y:S01]  /*6460*/  ISETP.GE.AND P6, PT, R8, RZ, PT ;  /* 0x000000ff0800720c */ /* 0x000fe20003fc6270 */
[----:B------:R-:W-:Y:S01]  /*6470*/  IMAD.HI.U32 R8, R4, R34, RZ ;  /* 0x0000002204087227 */ /* 0x000fe200078e00ff */
[----:B------:R-:W-:-:S02]  /*6480*/  IABS R37, R41 ;  /* 0x0000002900257213 */ /* 0x000fc40000000000 */
[----:B------:R-:W-:Y:S01]  /*6490*/  IABS R120, R124 ;  /* 0x0000007c00787213 */ /* 0x000fe20000000000 */
[--C-:B------:R-:W-:Y:S01]  /*64a0*/  @!P0 IMAD.IADD R32, R32, 0x1, -R5.reuse ;  /* 0x0000000120208824 */ /* 0x100fe200078e0a05 */
[----:B------:R-:W-:Y:S01]  /*64b0*/  ISETP.GT.U32.AND P0, PT, R5, R31, PT ;  /* 0x0000001f0500720c */ /* 0x000fe20003f04070 */
[----:B------:R-:W-:Y:S01]  /*64c0*/  @!P5 IMAD.IADD R33, R33, 0x1, -R5 ;  /* 0x000000012121d824 */ /* 0x000fe200078e0a05 */
[----:B------:R-:W-:Y:S01]  /*64d0*/  LOP3.LUT R127, R6, 0x108, RZ, 0xfc, !PT ;  /* 0x00000108067f7812 */ /* 0x000fe200078efcff */
[----:B------:R-:W-:Y:S01]  /*64e0*/  IMAD.MOV R9, RZ, RZ, -R8 ;  /* 0x000000ffff097224 */ /* 0x000fe200078e0a08 */
[C---:B------:R-:W-:Y:S01]  /*64f0*/  ISETP.GT.U32.AND P5, PT, R5.reuse, R32, PT ;  /* 0x000000200500720c */ /* 0x040fe20003fa4070 */
[----:B------:R-:W-:Y:S01]  /*6500*/  IMAD.HI.U32 R8, R4, R35, RZ ;  /* 0x0000002304087227 */ /* 0x000fe200078e00ff */
[C---:B------:R-:W-:Y:S02]  /*6510*/  ISETP.GT.U32.AND P2, PT, R5.reuse, R33, PT ;  /* 0x000000210500720c */ /* 0x040fe40003f44070 */
[C---:B------:R-:W-:Y:S01]  /*6520*/  LOP3.LUT R126, R6.reuse, 0x10a, RZ, 0xfc, !PT ;  /* 0x0000010a067e7812 */ /* 0x040fe200078efcff */
[----:B------:R-:W-:Y:S01]  /*6530*/  IMAD.MOV R8, RZ, RZ, -R8 ;  /* 0x000000ffff087224 */ /* 0x000fe200078e0a08 */
[C---:B------:R-:W-:Y:S01]  /*6540*/  LOP3.LUT R128, R6.reuse, 0x104, RZ, 0xfc, !PT ;  /* 0x0000010406807812 */ /* 0x040fe200078efcff */
[C---:B------:R-:W-:Y:S01]  /*6550*/  IMAD R34, R5.reuse, R9, R34 ;  /* 0x0000000905227224 */ /* 0x040fe200078e0222 */
[C---:B------:R-:W-:Y:S01]  /*6560*/  LOP3.LUT R131, R6.reuse, 0x102, RZ, 0xfc, !PT ;  /* 0x0000010206837812 */ /* 0x040fe200078efcff */
[----:B------:R-:W-:Y:S01]  /*6570*/  IMAD R35, R5, R8, R35 ;  /* 0x0000000805237224 */ /* 0x000fe200078e0223 */
[----:B------:R-:W-:Y:S01]  /*6580*/  LOP3.LUT R132, R6, 0x100, RZ, 0xfc, !PT ;  /* 0x0000010006847812 */ /* 0x000fe200078efcff */
[--C-:B------:R-:W-:Y:S01]  /*6590*/  @!P0 IMAD.IADD R31, R31, 0x1, -R5.reuse ;  /* 0x000000011f1f8824 */ /* 0x100fe200078e0a05 */
[C---:B------:R-:W-:Y:S01]  /*65a0*/  ISETP.GT.U32.AND P0, PT, R5.reuse, R34, PT ;  /* 0x000000220500720c */ /* 0x040fe20003f04070 */
[----:B------:R-:W-:Y:S01]  /*65b0*/  @!P5 IMAD.IADD R32, R32, 0x1, -R5 ;  /* 0x000000012020d824 */ /* 0x000fe200078e0a05 */
[----:B------:R-:W-:Y:S01]  /*65c0*/  ISETP.GT.U32.AND P5, PT, R5, R35, PT ;  /* 0x000000230500720c */ /* 0x000fe20003fa4070 */
[----:B------:R-:W-:Y:S01]  /*65d0*/  IMAD.HI.U32 R8, R4, R36, RZ ;  /* 0x0000002404087227 */ /* 0x000fe200078e00ff */
[----:B------:R-:W-:-:S02]  /*65e0*/  IABS R129, R132 ;  /* 0x0000008400817213 */ /* 0x000fc40000000000 */
[C---:B------:R-:W-:Y:S01]  /*65f0*/  LOP3.LUT R134, R6.reuse, 0xfa, RZ, 0xfc, !PT ;  /* 0x000000fa06867812 */ /* 0x040fe200078efcff */
[----:B------:R-:W-:Y:S01]  /*6600*/  IMAD.MOV R8, RZ, RZ, -R8 ;  /* 0x000000ffff087224 */ /* 0x000fe200078e0a08 */
[C---:B------:R-:W-:Y:S01]  /*6610*/  LOP3.LUT R133, R6.reuse, 0xfc, RZ, 0xfc, !PT ;  /* 0x000000fc06857812 */ /* 0x040fe200078efcff */
[----:B------:R-:W-:Y:S01]  /*6620*/  @!P3 IMAD.MOV R31, RZ, RZ, -R31 ;  /* 0x000000ffff1fb224 */ /* 0x000fe200078e0a1f */
[C---:B------:R-:W-:Y:S01]  /*6630*/  LOP3.LUT R135, R6.reuse, 0xf6, RZ, 0xfc, !PT ;  /* 0x000000f606877812 */ /* 0x040fe200078efcff */
[----:B------:R-:W-:Y:S01]  /*6640*/  IMAD R36, R5, R8, R36 ;  /* 0x0000000805247224 */ /* 0x000fe200078e0224 */
[----:B------:R-:W-:Y:S01]  /*6650*/  LOP3.LUT R137, R6, 0xf4, RZ, 0xfc, !PT ;  /* 0x000000f406897812 */ /* 0x000fe200078efcff */
[--C-:B------:R-:W-:Y:S01]  /*6660*/  @!P0 IMAD.IADD R34, R34, 0x1, -R5.reuse ;  /* 0x0000000122228824 */ /* 0x100fe200078e0a05 */
[----:B------:R-:W-:Y:S01]  /*6670*/  ISETP.GE.AND P0, PT, R40, RZ, PT ;  /* 0x000000ff2800720c */ /* 0x000fe20003f06270 */
[----:B------:R-:W-:Y:S01]  /*6680*/  @!P5 IMAD.IADD R35, R35, 0x1, -R5 ;  /* 0x000000012323d824 */ /* 0x000fe200078e0a05 */
[----:B------:R-:W-:Y:S01]  /*6690*/  LOP3.LUT R138, R6, 0xf2, RZ, 0xfc, !PT ;  /* 0x000000f2068a7812 */ /* 0x000fe200078efcff */
[----:B------:R-:W-:Y:S01]  /*66a0*/  IMAD.HI.U32 R8, R4, R37, RZ ;  /* 0x0000002504087227 */ /* 0x000fe200078e00ff */
[----:B------:R-:W-:-:S02]  /*66b0*/  ISETP.GT.U32.AND P3, PT, R5, R34, PT ;  /* 0x000000220500720c */ /* 0x000fc40003f64070 */
[----:B------:R-:W-:Y:S01]  /*66c0*/  ISETP.GT.U32.AND P5, PT, R5, R35, PT ;  /* 0x000000230500720c */ /* 0x000fe20003fa4070 */
[----:B------:R-:W-:Y:S01]  /*66d0*/  @!P2 IMAD.IADD R33, R33, 0x1, -R5 ;  /* 0x000000012121a824 */ /* 0x000fe200078e0a05 */
[----:B------:R-:W-:Y:S01]  /*66e0*/  ISETP.GE.AND P2, PT, R38, RZ, PT ;  /* 0x000000ff2600720c */ /* 0x000fe20003f46270 */
[----:B------:R-:W-:Y:S01]  /*66f0*/  IMAD.MOV R38, RZ, RZ, -R8 ;  /* 0x000000ffff267224 */ /* 0x000fe200078e0a08 */
[----:B------:R-:W-:Y:S01]  /*6700*/  LOP3.LUT R140, R6, 0xf0, RZ, 0xfc, !PT ;  /* 0x000000f0068c7812 */ /* 0x000fe200078efcff */
[----:B------:R-:W-:Y:S01]  /*6710*/  @!P1 IMAD.MOV R32, RZ, RZ, -R32 ;  /* 0x000000ffff209224 */ /* 0x000fe200078e0a20 */
[C---:B------:R-:W-:Y:S01]  /*6720*/  ISETP.GT.U32.AND P1, PT, R5.reuse, R36, PT ;  /* 0x000000240500720c */ /* 0x040fe20003f24070 */
[----:B------:R-:W-:Y:S01]  /*6730*/  IMAD.HI.U32 R9, R4, R39, RZ ;  /* 0x0000002704097227 */ /* 0x000fe200078e00ff */
[----:B------:R-:W-:Y:S02]  /*6740*/  IABS R136, R140 ;  /* 0x0000008c00887213 */ /* 0x000fe40000000000 */
        /* <DEDUP_REMOVED lines=10> */
[----:B------:R-:W-:Y:S01]  /*67f0*/  LOP3.LUT R146, R6, 0xe4, RZ, 0xfc, !PT ;  /* 0x000000e406927812 */ /* 0x000fe200078efcff */
[----:B------:R-:W-:Y:S01]  /*6800*/  @!P1 IMAD.IADD R36, R36, 0x1, -R5 ;  /* 0x0000000124249824 */ /* 0x000fe200078e0a05 */
[----:B------:R-:W-:Y:S01]  /*6810*/  LOP3.LUT R147, R6, 0xe2, RZ, 0xfc, !PT ;  /* 0x000000e206937812 */ /* 0x000fe200078efcff */
[----:B------:R-:W-:Y:S01]  /*6820*/  @!P6 IMAD.MOV R34, RZ, RZ, -R34 ;  /* 0x000000ffff22e224 */ /* 0x000fe200078e0a22 */
[----:B------:R-:W-:Y:S01]  /*6830*/  ISETP.GT.U32.AND P6, PT, R5, R38, PT ;  /* 0x000000260500720c */ /* 0x000fe20003fc4070 */
[----:B------:R-:W-:Y:S01]  /*6840*/  VIADD R8, R7, 0x1ae ;  /* 0x000001ae07087836 */ /* 0x000fe20000000000 */
[----:B------:R-:W-:Y:S01]  /*6850*/  ISETP.GT.U32.AND P1, PT, R5, R36, PT ;  /* 0x000000240500720c */ /* 0x000fe20003f24070 */
[----:B------:R-:W-:Y:S01]  /*6860*/  @!P4 IMAD.MOV R33, RZ, RZ, -R33 ;  /* 0x000000ffff21c224 */ /* 0x000fe200078e0a21 */
[----:B------:R-:W-:Y:S01]  /*6870*/  ISETP.GE.AND P4, PT, R41, RZ, PT ;  /* 0x000000ff2900720c */ /* 0x000fe20003f86270 */
[----:B------:R-:W-:Y:S01]  /*6880*/  @!P5 IMAD.IADD R37, R37, 0x1, -R5 ;  /* 0x000000012525d824 */ /* 0x000fe200078e0a05 */
[----:B------:R-:W-:Y:S01]  /*6890*/  IABS R39, R8 ;  /* 0x0000000800277213 */ /* 0x000fe20000000000 */
[----:B------:R-:W-:Y:S01]  /*68a0*/  @!P2 IMAD.MOV R35, RZ, RZ, -R35 ;  /* 0x000000ffff23a224 */ /* 0x000fe200078e0a23 */
[----:B------:R-:W-:-:S02]  /*68b0*/  ISETP.GE.AND P3, PT, R8, RZ, PT ;  /* 0x000000ff0800720c */ /* 0x000fc40003f66270 */
[----:B------:R-:W-:Y:S01]  /*68c0*/  IABS R41, R9 ;  /* 0x0000000900297213 */ /* 0x000fe20000000000 */
[----:B------:R-:W-:Y:S01]  /*68d0*/  IMAD.HI.U32 R8, R4, R39, RZ ;  /* 0x0000002704087227 */ /* 0x000fe200078e00ff */
[----:B------:R-:W-:Y:S02]  /*68e0*/  ISETP.GT.U32.AND P2, PT, R5, R37, PT ;  /* 0x000000250500720c */ /* 0x000fe40003f44070 */
[----:B------:R-:W-:Y:S01]  /*68f0*/  ISETP.GE.AND P5, PT, R43, RZ, PT ;  /* 0x000000ff2b00720c */ /* 0x000fe20003fa6270 */
[----:B------:R-:W-:Y:S01]  /*6900*/  @!P6 IMAD.IADD R38, R38, 0x1, -R5 ;  /* 0x000000012626e824 */ /* 0x000fe200078e0a05 */
[----:B------:R-:W-:Y:S01]  /*6910*/  IABS R43, R47 ;  /* 0x0000002f002b7213 */ /* 0x000fe20000000000 */
[----:B------:R-:W-:Y:S01]  /*6920*/  IMAD.MOV R40, RZ, RZ, -R8 ;  /* 0x000000ffff287224 */ /* 0x000fe200078e0a08 */
[----:B------:R-:W-:Y:S01]  /*6930*/  IABS R142, R146 ;  /* 0x00000092008e7213 */ /* 0x000fe20000000000 */
[----:B------:R-:W-:Y:S01]  /*6940*/  IMAD.HI.U32 R8, R4, R41, RZ ;  /* 0x0000002904087227 */ /* 0x000fe200078e00ff */
[----:B------:R-:W-:-:S02]  /*6950*/  ISETP.GT.U32.AND P6, PT, R5, R38, PT ;  /* 0x000000260500720c */ /* 0x000fc40003fc4070 */
[----:B------:R-:W-:Y:S01]  /*6960*/  IABS R143, R147 ;  /* 0x00000093008f7213 */ /* 0x000fe20000000000 */
[----:B------:R-:W-:Y:S01]  /*6970*/  @!P1 IMAD.IADD R36, R36, 0x1, -R5 ;  /* 0x0000000124249824 */ /* 0x000fe200078e0a05 */
[----:B------:R-:W-:Y:S01]  /*6980*/  ISETP.GE.AND P1, PT, R9, RZ, PT ;  /* 0x000000ff0900720c */ /* 0x000fe20003f26270 */
[----:B------:R-:W-:Y:S01]  /*6990*/  IMAD.HI.U32 R9, R4, R42, RZ ;  /* 0x0000002a04097227 */ /* 0x000fe200078e00ff */
[C---:B------:R-:W-:Y:S02]  /*69a0*/  LOP3.LUT R148, R6.reuse, 0xe0, RZ, 0xfc, !PT ;  /* 0x000000e006947812 */ /* 0x040fe400078efcff */
[C---:B------:R-:W-:Y:S01]  /*69b0*/  LOP3.LUT R149, R6.reuse, 0xdc, RZ, 0xfc, !PT ;  /* 0x000000dc06957812 */ /* 0x040fe200078efcff */
[----:B------:R-:W-:Y:S01]  /*69c0*/  IMAD.MOV R8, RZ, RZ, -R8 ;  /* 0x000000ffff087224 */ /* 0x000fe200078e0a08 */
[C---:B------:R-:W-:Y:S01]  /*69d0*/  LOP3.LUT R150, R6.reuse, 0xda, RZ, 0xfc, !PT ;  /* 0x000000da06967812 */ /* 0x040fe200078efcff */
[----:B------:R-:W-:Y:S01]  /*69e0*/  IMAD R39, R5, R40, R39 ;  /* 0x0000002805277224 */ /* 0x000fe200078e0227 */
[----:B------:R-:W-:Y:S01]  /*69f0*/  IABS R145, R149 ;  /* 0x0000009500917213 */ /* 0x000fe20000000000 */
[----:B------:R-:W-:Y:S01]  /*6a00*/  IMAD.MOV R9, RZ, RZ, -R9 ;  /* 0x000000ffff097224 */ /* 0x000fe200078e0a09 */
[----:B------:R-:W-:Y:S01]  /*6a10*/  LOP3.LUT R151, R6, 0xd8, RZ, 0xfc, !PT ;  /* 0x000000d806977812 */ /* 0x000fe200078efcff */
[----:B------:R-:W-:Y:S01]  /*6a20*/  @!P2 IMAD.IADD R37, R37, 0x1, -R5 ;  /* 0x000000012525a824 */ /* 0x000fe200078e0a05 */
[----:B------:R-:W-:Y:S01]  /*6a30*/  ISETP.GE.AND P2, PT, R44, RZ, PT ;  /* 0x000000ff2c00720c */ /* 0x000fe20003f46270 */
[C---:B------:R-:W-:Y:S01]  /*6a40*/  IMAD R40, R5.reuse, R8, R41 ;  /* 0x0000000805287224 */ /* 0x040fe200078e0229 */
[----:B------:R-:W-:Y:S01]  /*6a50*/  LOP3.LUT R8, R6, 0x1a8, RZ, 0xfc, !PT ;  /* 0x000001a806087812 */ /* 0x000fe200078efcff */
[----:B------:R-:W-:Y:S01]  /*6a60*/  @!P0 IMAD.MOV R36, RZ, RZ, -R36 ;  /* 0x000000ffff248224 */ /* 0x000fe200078e0a24 */
[C---:B------:R-:W-:Y:S01]  /*6a70*/  ISETP.GT.U32.AND P0, PT, R5.reuse, R39, PT ;  /* 0x000000270500720c */ /* 0x040fe20003f04070 */
[C---:B------:R-:W-:Y:S01]  /*6a80*/  IMAD R41, R5.reuse, R9, R42 ;  /* 0x0000000905297224 */ /* 0x040fe200078e022a */
[----:B------:R-:W-:Y:S01]  /*6a90*/  IABS R42, R8 ;  /* 0x00000008002a7213 */ /* 0x000fe20000000000 */
[----:B------:R-:W-:Y:S01]  /*6aa0*/  @!P4 IMAD.MOV R37, RZ, RZ, -R37 ;  /* 0x000000ffff25c224 */ /* 0x000fe200078e0a25 */
[C---:B------:R-:W-:Y:S01]  /*6ab0*/  ISETP.GT.U32.AND P4, PT, R5.reuse, R40, PT ;  /* 0x000000280500720c */ /* 0x040fe20003f84070 */
[----:B------:R-:W-:Y:S01]  /*6ac0*/  @!P6 IMAD.IADD R38, R38, 0x1, -R5 ;  /* 0x000000012626e824 */ /* 0x000fe200078e0a05 */
[----:B------:R-:W-:-:S02]  /*6ad0*/  ISETP.GT.U32.AND P6, PT, R5, R41, PT ;  /* 0x000000290500720c */ /* 0x000fc40003fc4070 */
[C---:B------:R-:W-:Y:S01]  /*6ae0*/  LOP3.LUT R152, R6.reuse, 0xd4, RZ, 0xfc, !PT ;  /* 0x000000d406987812 */ /* 0x040fe200078efcff */
[----:B------:R-:W-:Y:S01]  /*6af0*/  @!P5 IMAD.MOV R38, RZ, RZ, -R38 ;  /* 0x000000ffff26d224 */ /* 0x000fe200078e0a26 */
[C---:B------:R-:W-:Y:S02]  /*6b00*/  LOP3.LUT R155, R6.reuse, 0xd2, RZ, 0xfc, !PT ;  /* 0x000000d2069b7812 */ /* 0x040fe400078efcff */
[----:B------:R-:W-:Y:S01]  /*6b10*/  LOP3.LUT R156, R6, 0xd0, RZ, 0xfc, !PT ;  /* 0x000000d0069c7812 */ /* 0x000fe200078efcff */
[--C-:B------:R-:W-:Y:S01]  /*6b20*/  @!P0 IMAD.IADD R39, R39, 0x1, -R5.reuse ;  /* 0x0000000127278824 */ /* 0x100fe200078e0a05 */
[----:B------:R-:W-:Y:S01]  /*6b30*/  ISETP.GE.AND P0, PT, R8, RZ, PT ;  /* 0x000000ff0800720c */ /* 0x000fe20003f06270 */
[----:B------:R-:W-:Y:S01]  /*6b40*/  IMAD.HI.U32 R8, R4, R42, RZ ;  /* 0x0000002a04087227 */ /* 0x000fe200078e00ff */
[----:B------:R-:W-:Y:S02]  /*6b50*/  IABS R153, R156 ;  /* 0x0000009c00997213 */ /* 0x000fe40000000000 */
[----:B------:R-:W-:Y:S01]  /*6b60*/  LOP3.LUT R158, R6, 0xca, RZ, 0xfc, !PT ;  /* 0x000000ca069e7812 */ /* 0x000fe200078efcff */
[--C-:B------:R-:W-:Y:S01]  /*6b70*/  @!P4 IMAD.IADD R40, R40, 0x1, -R5.reuse ;  /* 0x000000012828c824 */ /* 0x100fe200078e0a05 */
[----:B------:R-:W-:Y:S01]  /*6b80*/  ISETP.GT.U32.AND P4, PT, R5, R39, PT ;  /* 0x000000270500720c */ /* 0x000fe20003f84070 */
[----:B------:R-:W-:Y:S01]  /*6b90*/  @!P6 IMAD.IADD R41, R41, 0x1, -R5 ;  /* 0x000000012929e824 */ /* 0x000fe200078e0a05 */
[----:B------:R-:W-:Y:S01]  /*6ba0*/  LOP3.LUT R157, R6, 0xcc, RZ, 0xfc, !PT ;  /* 0x000000cc069d7812 */ /* 0x000fe200078efcff */
        /* <DEDUP_REMOVED lines=9> */
[C---:B------:R-:W-:Y:S01]  /*6c40*/  LOP3.LUT R164, R6.reuse, 0xc0, RZ, 0xfc, !PT ;  /* 0x000000c006a47812 */ /* 0x040fe200078efcff */
[----:B------:R-:W-:Y:S01]  /*6c50*/  IMAD R42, R5, R9, R42 ;  /* 0x00000009052a7224 */ /* 0x000fe200078e022a */
[----:B------:R-:W-:Y:S01]  /*6c60*/  LOP3.LUT R165, R6, 0xba, RZ, 0xfc, !PT ;  /* 0x000000ba06a57812 */ /* 0x000fe200078efcff */
[----:B------:R-:W-:Y:S01]  /*6c70*/  IMAD.HI.U32 R9, R4, R46, RZ ;  /* 0x0000002e04097227 */ /* 0x000fe200078e00ff */
[----:B------:R-:W-:-:S02]  /*6c80*/  IABS R160, R164 ;  /* 0x000000a400a07213 */ /* 0x000fc40000000000 */
[----:B------:R-:W-:Y:S01]  /*6c90*/  IABS R163, R165 ;  /* 0x000000a500a37213 */ /* 0x000fe20000000000 */
[----:B------:R-:W-:Y:S01]  /*6ca0*/  IMAD.MOV R8, RZ, RZ, -R8 ;  /* 0x000000ffff087224 */ /* 0x000fe200078e0a08 */
[C---:B------:R-:W-:Y:S01]  /*6cb0*/  LOP3.LUT R168, R6.reuse, 0xb6, RZ, 0xfc, !PT ;  /* 0x000000b606a87812 */ /* 0x040fe200078efcff */
[----:B------:R-:W-:Y:S01]  /*6cc0*/  @!P4 IMAD.IADD R39, R39, 0x1, -R5 ;  /* 0x000000012727c824 */ /* 0x000fe200078e0a05 */
[C---:B------:R-:W-:Y:S01]  /*6cd0*/  ISETP.GT.U32.AND P4, PT, R5.reuse, R42, PT ;  /* 0x0000002a0500720c */ /* 0x040fe20003f84070 */
[----:B------:R-:W-:Y:S01]  /*6ce0*/  IMAD R43, R5, R44, R43 ;  /* 0x0000002c052b7224 */ /* 0x000fe200078e022b */
[----:B------:R-:W-:Y:S01]  /*6cf0*/  LOP3.LUT R170, R6, 0xb4, RZ, 0xfc, !PT ;  /* 0x000000b406aa7812 */ /* 0x000fe200078efcff */
[----:B------:R-:W-:Y:S01]  /*6d00*/  @!P5 IMAD.IADD R40, R40, 0x1, -R5 ;  /* 0x000000012828d824 */ /* 0x000fe200078e0a05 */
[----:B------:R-:W-:Y:S01]  /*6d10*/  ISETP.GE.AND P5, PT, R47, RZ, PT ;  /* 0x000000ff2f00720c */ /* 0x000fe20003fa6270 */
[----:B------:R-:W-:Y:S01]  /*6d20*/  IMAD.MOV R9, RZ, RZ, -R9 ;  /* 0x000000ffff097224 */ /* 0x000fe200078e0a09 */
[----:B------:R-:W-:Y:S01]  /*6d30*/  LOP3.LUT R171, R6, 0xb2, RZ, 0xfc, !PT ;  /* 0x000000b206ab7812 */ /* 0x000fe200078efcff */
[----:B------:R-:W-:Y:S01]  /*6d40*/  IMAD R44, R5, R8, R45 ;  /* 0x00000008052c7224 */ /* 0x000fe200078e022d */
[----:B------:R-:W-:Y:S01]  /*6d50*/  IABS R166, R170 ;  /* 0x000000aa00a67213 */ /* 0x000fe20000000000 */
        /* <DEDUP_REMOVED lines=14> */
[----:B------:R-:W-:Y:S01]  /*6e40*/  @!P6 IMAD.IADD R43, R43, 0x1, -R5 ;  /* 0x000000012b2be824 */ /* 0x000fe200078e0a05 */
[----:B------:R-:W-:Y:S01]  /*6e50*/  IABS R47, R8 ;  /* 0x00000008002f7213 */ /* 0x000fe20000000000 */
[----:B------:R-:W-:Y:S01]  /*6e60*/  IMAD.HI.U32 R8, R4, R46, RZ ;  /* 0x0000002e04087227 */ /* 0x000fe200078e00ff */
[----:B------:R-:W-:-:S02]  /*6e70*/  ISETP.GT.U32.AND P3, PT, R5, R42, PT ;  /* 0x0000002a0500720c */ /* 0x000fc40003f64070 */
[----:B------:R-:W-:Y:S01]  /*6e80*/  ISETP.GT.U32.AND P6, PT, R5, R43, PT ;  /* 0x0000002b0500720c */ /* 0x000fe20003fc4070 */
[--C-:B------:R-:W-:Y:S01]  /*6e90*/  @!P1 IMAD.IADD R44, R44, 0x1, -R5.reuse ;  /* 0x000000012c2c9824 */ /* 0x100fe200078e0a05 */
[----:B------:R-:W-:Y:S01]  /*6ea0*/  ISETP.GE.AND P1, PT, R50, RZ, PT ;  /* 0x000000ff3200720c */ /* 0x000fe20003f26270 */
[----:B------:R-:W-:Y:S01]  /*6eb0*/  IMAD.MOV R8, RZ, RZ, -R8 ;  /* 0x000000ffff087224 */ /* 0x000fe200078e0a08 */
[----:B------:R-:W-:Y:S01]  /*6ec0*/  IABS R50, R54 ;  /* 0x0000003600327213 */ /* 0x000fe20000000000 */
[----:B------:R-:W-:Y:S01]  /*6ed0*/  @!P2 IMAD.IADD R45, R45, 0x1, -R5 ;  /* 0x000000012d2da824 */ /* 0x000fe200078e0a05 */
[C---:B------:R-:W-:Y:S01]  /*6ee0*/  ISETP.GT.U32.AND P2, PT, R5.reuse, R44, PT ;  /* 0x0000002c0500720c */ /* 0x040fe20003f44070 */
[----:B------:R-:W-:Y:S01]  /*6ef0*/  IMAD R46, R5, R8, R46 ;  /* 0x00000008052e7224 */ /* 0x000fe200078e022e */
[----:B------:R-:W-:Y:S01]  /*6f00*/  LOP3.LUT R173, R6, 0xac, RZ, 0xfc, !PT ;  /* 0x000000ac06ad7812 */ /* 0x000fe200078efcff */
[----:B------:R-:W-:Y:S01]  /*6f10*/  IMAD.HI.U32 R8, R4, R47, RZ ;  /* 0x0000002f04087227 */ /* 0x000fe200078e00ff */
[----:B------:R-:W-:-:S02]  /*6f20*/  LOP3.LUT R175, R6, 0xa8, RZ, 0xfc, !PT ;  /* 0x000000a806af7812 */ /* 0x000fc400078efcff */
[----:B------:R-:W-:Y:S01]  /*6f30*/  IABS R169, R173 ;  /* 0x000000ad00a97213 */ /* 0x000fe20000000000 */
        /* <DEDUP_REMOVED lines=13> */
[----:B------:R-:W-:-:S02]  /*7010*/  LOP3.LUT R176, R6, 0xa4, RZ, 0xfc, !PT ;  /* 0x000000a406b07812 */ /* 0x000fc400078efcff */
[C---:B------:R-:W-:Y:S01]  /*7020*/  LOP3.LUT R179, R6.reuse, 0xa2, RZ, 0xfc, !PT ;  /* 0x000000a206b37812 */ /* 0x040fe200078efcff */
[----:B------:R-:W-:Y:S01]  /*7030*/  IMAD.MOV R9, RZ, RZ, -R9 ;  /* 0x000000ffff097224 */ /* 0x000fe200078e0a09 */
[----:B------:R-:W-:Y:S01]  /*7040*/  LOP3.LUT R180, R6, 0xa0, RZ, 0xfc, !PT ;  /* 0x000000a006b47812 */ /* 0x000fe200078efcff */
[----:B------:R-:W-:Y:S01]  /*7050*/  @!P5 IMAD.MOV R43, RZ, RZ, -R43 ;  /* 0x000000ffff2bd224 */ /* 0x000fe200078e0a2b */
[----:B------:R-:W-:Y:S01]  /*7060*/  ISETP.GE.AND P5, PT, R51, RZ, PT ;  /* 0x000000ff3300720c */ /* 0x000fe20003fa6270 */
[----:B------:R-:W-:Y:S01]  /*7070*/  IMAD R48, R5, R9, R48 ;  /* 0x0000000905307224 */ /* 0x000fe200078e0230 */
[----:B------:R-:W-:Y:S01]  /*7080*/  IABS R177, R180 ;  /* 0x000000b400b17213 */ /* 0x000fe20000000000 */
[----:B------:R-:W-:Y:S01]  /*7090*/  @!P6 IMAD.IADD R46, R46, 0x1, -R5 ;  /* 0x000000012e2ee824 */ /* 0x000fe200078e0a05 */
[----:B------:R-:W-:Y:S01]  /*70a0*/  LOP3.LUT R181, R6, 0x9c, RZ, 0xfc, !PT ;  /* 0x0000009c06b57812 */ /* 0x000fe200078efcff */
[----:B------:R-:W-:Y:S01]  /*70b0*/  IMAD.HI.U32 R9, R4, R50, RZ ;  /* 0x0000003204097227 */ /* 0x000fe200078e00ff */
[----:B------:R-:W-:-:S02]  /*70c0*/  LOP3.LUT R182, R6, 0x9a, RZ, 0xfc, !PT ;  /* 0x0000009a06b67812 */ /* 0x000fc400078efcff */
        /* <DEDUP_REMOVED lines=23> */
[C---:B------:R-:W-:Y:S02]  /*7240*/  LOP3.LUT R186, R6.reuse, 0x92, RZ, 0xfc, !PT ;  /* 0x0000009206ba7812 */ /* 0x040fe400078efcff */
        /* <DEDUP_REMOVED lines=14> */
[----:B------:R-:W-:-:S02]  /*7330*/  IABS R187, R191 ;  /* 0x000000bf00bb7213 */ /* 0x000fc40000000000 */
[----:B------:R-:W-:Y:S01]  /*7340*/  ISETP.GT.U32.AND P4, PT, R5, R51, PT ;  /* 0x000000330500720c */ /* 0x000fe20003f84070 */
[--C-:B------:R-:W-:Y:S01]  /*7350*/  @!P1 IMAD.IADD R50, R50, 0x1, -R5.reuse ;  /* 0x0000000132329824 */ /* 0x100fe200078e0a05 */
[C---:B------:R-:W-:Y:S01]  /*7360*/  LOP3.LUT R195, R6.reuse, 0x84, RZ, 0xfc, !PT ;  /* 0x0000008406c37812 */ /* 0x040fe200078efcff */
[--C-:B------:R-:W-:Y:S01]  /*7370*/  @!P5 IMAD.IADD R49, R49, 0x1, -R5.reuse ;  /* 0x000000013131d824 */ /* 0x100fe200078e0a05 */
[----:B------:R-:W-:Y:S01]  /*7380*/  LOP3.LUT R196, R6, 0x82, RZ, 0xfc, !PT ;  /* 0x0000008206c47812 */ /* 0x000fe200078efcff */
[--C-:B------:R-:W-:Y:S01]  /*7390*/  @!P3 IMAD.IADD R48, R48, 0x1, -R5.reuse ;  /* 0x000000013030b824 */ /* 0x100fe200078e0a05 */
[C---:B------:R-:W-:Y:S01]  /*73a0*/  ISETP.GT.U32.AND P1, PT, R5.reuse, R50, PT ;  /* 0x000000320500720c */ /* 0x040fe20003f24070 */
[----:B------:R-:W-:Y:S01]  /*73b0*/  IMAD.HI.U32 R52, R4, R55, RZ ;  /* 0x0000003704347227 */ /* 0x000fe200078e00ff */
[----:B------:R-:W-:Y:S02]  /*73c0*/  ISETP.GT.U32.AND P5, PT, R5, R49, PT ;  /* 0x000000310500720c */ /* 0x000fe40003fa4070 */
[----:B------:R-:W-:Y:S01]  /*73d0*/  ISETP.GE.AND P3, PT, R9, RZ, PT ;  /* 0x000000ff0900720c */ /* 0x000fe20003f66270 */
[----:B------:R-:W-:Y:S01]  /*73e0*/  IMAD.MOV R8, RZ, RZ, -R8 ;  /* 0x000000ffff087224 */ /* 0x000fe200078e0a08 */
[----:B------:R-:W-:Y:S01]  /*73f0*/  IABS R192, R196 ;  /* 0x000000c400c07213 */ /* 0x000fe20000000000 */
        /* <DEDUP_REMOVED lines=20> */
[C---:B------:R-:W-:Y:S01]  /*7540*/  LOP3.LUT R202, R6.reuse, 0x74, RZ, 0xfc, !PT ;  /* 0x0000007406ca7812 */ /* 0x040fe200078efcff */
[C---:B------:R-:W-:Y:S01]  /*7550*/  IMAD R54, R5.reuse, R56, R55 ;  /* 0x0000003805367224 */ /* 0x040fe200078e0237 */
[----:B------:R-:W-:Y:S01]  /*7560*/  ISETP.GT.U32.AND P6, PT, R5, R53, PT ;  /* 0x000000350500720c */ /* 0x000fe20003fc4070 */
[--C-:B------:R-:W-:Y:S01]  /*7570*/  @!P4 IMAD.IADD R51, R51, 0x1, -R5.reuse ;  /* 0x000000013333c824 */ /* 0x100fe200078e0a05 */
[----:B------:R-:W-:Y:S01]  /*7580*/  LOP3.LUT R204, R6, 0x70, RZ, 0xfc, !PT ;  /* 0x0000007006cc7812 */ /* 0x000fe200078efcff */
        /* <DEDUP_REMOVED lines=20> */
[----:B------:R-:W-:Y:S01]  /*76d0*/  IABS R205, R207 ;  /* 0x000000cf00cd7213 */ /* 0x000fe20000000000 */
[----:B------:R-:W-:Y:S01]  /*76e0*/  IMAD.MOV R8, RZ, RZ, -R8 ;  /* 0x000000ffff087224 */ /* 0x000fe200078e0a08 */
[C---:B------:R-:W-:Y:S01]  /*76f0*/  LOP3.LUT R208, R6.reuse, 0x66, RZ, 0xfc, !PT ;  /* 0x0000006606d07812 */ /* 0x040fe200078efcff */
[----:B------:R-:W-:Y:S01]  /*7700*/  IMAD.MOV R58, RZ, RZ, -R9 ;  /* 0x000000ffff3a7224 */ /* 0x000fe200078e0a09 */
[----:B------:R-:W-:Y:S01]  /*7710*/  LOP3.LUT R210, R6, 0x64, RZ, 0xfc, !PT ;  /* 0x0000006406d27812 */ /* 0x000fe200078efcff */
        /* <DEDUP_REMOVED lines=19> */
[----:B------:R-:W-:-:S02]  /*7850*/  IABS R60, R64 ;  /* 0x00000040003c7213 */ /* 0x000fc40000000000 */
[----:B------:R-:W-:Y:S01]  /*7860*/  ISETP.GE.AND P5, PT, R61, RZ, PT ;  /* 0x000000ff3d00720c */ /* 0x000fe20003fa6270 */
[--C-:B------:R-:W-:Y:S01]  /*7870*/  @!P6 IMAD.IADD R55, R55, 0x1, -R5.reuse ;  /* 0x000000013737e824 */ /* 0x100fe200078e0a05 */
[----:B------:R-:W-:Y:S01]  /*7880*/  ISETP.GE.AND P6, PT, R8, RZ, PT ;  /* 0x000000ff0800720c */ /* 0x000fe20003fc6270 */
[----:B------:R-:W-:Y:S01]  /*7890*/  IMAD.HI.U32 R8, R4, R58, RZ ;  /* 0x0000003a04087227 */ /* 0x000fe200078e00ff */
[----:B------:R-:W-:Y:S02]  /*78a0*/  IABS R61, R65 ;  /* 0x00000041003d7213 */ /* 0x000fe40000000000 */
        /* <DEDUP_REMOVED lines=9> */
[----:B------:R-:W-:Y:S01]  /*7940*/  IABS R212, R214 ;  /* 0x000000d600d47213 */ /* 0x000fe20000000000 */
        /* <DEDUP_REMOVED lines=12> */
[----:B------:R-:W-:Y:S01]  /*7a10*/  IABS R216, R217 ;  /* 0x000000d900d87213 */ /* 0x000fe20000000000 */
        /* <DEDUP_REMOVED lines=9> */
[----:B------:R-:W-:Y:S01]  /*7ab0*/  IABS R220, R221 ;  /* 0x000000dd00dc7213 */ /* 0x000fe20000000000 */
        /* <DEDUP_REMOVED lines=10> */
[C---:B------:R-:W-:Y:S02]  /*7b60*/  LOP3.LUT R227, R6.reuse, 0x44, RZ, 0xfc, !PT ;  /* 0x0000004406e37812 */ /* 0x040fe400078efcff */
        /* <DEDUP_REMOVED lines=33> */
[----:B------:R-:W-:Y:S01]  /*7d80*/  LOP3.LUT R232, R6, 0x36, RZ, 0xfc, !PT ;  /* 0x0000003606e87812 */ /* 0x000fe200078efcff */
[----:B------:R-:W-:Y:S01]  /*7d90*/  @!P1 IMAD.IADD R60, R60, 0x1, -R5 ;  /* 0x000000013c3c9824 */ /* 0x000fe200078e0a05 */
[----:B------:R-:W-:Y:S01]  /*7da0*/  ISETP.GE.AND P1, PT, R9, RZ, PT ;  /* 0x000000ff0900720c */ /* 0x000fe20003f26270 */
[----:B------:R-:W-:Y:S01]  /*7db0*/  IMAD.HI.U32 R9, R4, R66, RZ ;  /* 0x0000004204097227 */ /* 0x000fe200078e00ff */
[C---:B------:R-:W-:Y:S02]  /*7dc0*/  LOP3.LUT R233, R6.reuse, 0x34, RZ, 0xfc, !PT ;  /* 0x0000003406e97812 */ /* 0x040fe400078efcff */
[----:B------:R-:W-:Y:S01]  /*7dd0*/  IABS R237, R6 ;  /* 0x0000000600ed7213 */ /* 0x000fe20000000000 */
[----:B------:R-:W-:Y:S01]  /*7de0*/  IMAD.MOV R8, RZ, RZ, -R8 ;  /* 0x000000ffff087224 */ /* 0x000fe200078e0a08 */
[C---:B------:R-:W-:Y:S01]  /*7df0*/  LOP3.LUT R188, R6.reuse, 0x26, RZ, 0xfc, !PT ;  /* 0x0000002606bc7812 */ /* 0x040fe200078efcff */
[----:B------:R-:W-:Y:S01]  /*7e00*/  IMAD R63, R5, R64, R63 ;  /* 0x00000040053f7224 */ /* 0x000fe200078e023f */
[C---:B------:R-:W-:Y:S01]  /*7e10*/  LOP3.LUT R251, R6.reuse, 0x20, RZ, 0xfc, !PT ;  /* 0x0000002006fb7812 */ /* 0x040fe200078efcff */
        /* <DEDUP_REMOVED lines=14> */
[----:B------:R-:W-:Y:S01]  /*7f00*/  IABS R240, R251 ;  /* 0x000000fb00f07213 */ /* 0x000fe20000000000 */
[----:B------:R-:W-:Y:S01]  /*7f10*/  @!P3 IMAD.MOV R62, RZ, RZ, -R62 ;  /* 0x000000ffff3eb224 */ /* 0x000fe200078e0a3e */
[----:B------:R-:W-:Y:S02]  /*7f20*/  IABS R242, R3 ;  /* 0x0000000300f27213 */ /* 0x000fe40000000000 */
[----:B------:R-:W-:Y:S01]  /*7f30*/  LOP3.LUT R0, R6, 0x1a, RZ, 0xfc, !PT ;  /* 0x0000001a06007812 */ /* 0x000fe200078efcff */
[--C-:B------:R-:W-:Y:S01]  /*7f40*/  @!P0 IMAD.IADD R63, R63, 0x1, -R5.reuse ;  /* 0x000000013f3f8824 */ /* 0x100fe200078e0a05 */
[----:B------:R-:W-:Y:S01]  /*7f50*/  ISETP.GE.AND P0, PT, R8, RZ, PT ;  /* 0x000000ff0800720c */ /* 0x000fe20003f06270 */
[----:B------:R-:W-:Y:S01]  /*7f60*/  IMAD.HI.U32 R8, R4, R66, RZ ;  /* 0x0000004204087227 */ /* 0x000fe200078e00ff */
[C---:B-1----:R-:W-:Y:S02]  /*7f70*/  LOP3.LUT R15, R6.reuse, 0x16, RZ, 0xfc, !PT ;  /* 0x00000016060f7812 */ /* 0x042fe400078efcff */
        /* <DEDUP_REMOVED lines=13> */
[----:B------:R-:W-:Y:S02]  /*8050*/  IABS R249, R14 ;  /* 0x0000000e00f97213 */ /* 0x000fe40000000000 */
[C---:B------:R-:W-:Y:S01]  /*8060*/  LOP3.LUT R252, R6.reuse, 0xc, RZ, 0xfc, !PT ;  /* 0x0000000c06fc7812 */ /* 0x040fe200078efcff */
[----:B------:R-:W-:Y:S01]  /*8070*/  IMAD R66, R5, R9, R66 ;  /* 0x0000000905427224 */ /* 0x000fe200078e0242 */
[----:B------:R-:W-:Y:S01]  /*8080*/  LOP3.LUT R2, R6, 0x8, RZ, 0xfc, !PT ;  /* 0x0000000806027812 */ /* 0x000fe200078efcff */
[----:B------:R-:W-:Y:S01]  /*8090*/  IMAD.HI.U32 R9, R4, R70, RZ ;  /* 0x0000004604097227 */ /* 0x000fe200078e00ff */
[----:B------:R-:W-:-:S02]  /*80a0*/  IABS R250, R252 ;  /* 0x000000fc00fa7213 */ /* 0x000fc40000000000 */
[----:B------:R-:W-:Y:S01]  /*80b0*/  LOP3.LUT R10, R6, 0x4, RZ, 0xfc, !PT ;  /* 0x00000004060a7812 */ /* 0x000fe200078efcff */
[----:B------:R-:W-:Y:S02]  /*80c0*/  IMAD.MOV R8, RZ, RZ, -R8 ;  /* 0x000000ffff087224 */ /* 0x000fe400078e0a08 */
[----:B------:R-:W-:Y:S01]  /*80d0*/  @!P5 IMAD.IADD R63, R63, 0x1, -R5 ;  /* 0x000000013f3fd824 */ /* 0x000fe200078e0a05 */
[C---:B------:R-:W-:Y:S01]  /*80e0*/  ISETP.GT.U32.AND P5, PT, R5.reuse, R66, PT ;  /* 0x000000420500720c */ /* 0x040fe20003fa4070 */
[----:B------:R-:W-:Y:S02]  /*80f0*/  IMAD R67, R5, R68, R67 ;  /* 0x0000004405437224 */ /* 0x000fe400078e0243 */
[----:B------:R-:W-:Y:S01]  /*8100*/  @!P3 IMAD.IADD R64, R64, 0x1, -R5 ;  /* 0x000000014040b824 */ /* 0x000fe200078e0a05 */
[----:B------:R-:W-:Y:S01]  /*8110*/  ISETP.GE.AND P3, PT, R71, RZ, PT ;  /* 0x000000ff4700720c */ /* 0x000fe20003f66270 */
[----:B------:R-:W-:Y:S02]  /*8120*/  IMAD.MOV R9, RZ, RZ, -R9 ;  /* 0x000000ffff097224 */ /* 0x000fe400078e0a09 */
[----:B------:R-:W-:-:S02]  /*8130*/  IMAD R68, R5, R8, R69 ;  /* 0x0000000805447224 */ /* 0x000fc400078e0245 */
        /* <DEDUP_REMOVED lines=8> */
[----:B------:R-:W-:Y:S02]  /*81c0*/  VIADD R8, R7, 0x16e ;  /* 0x0000016e07087836 */ /* 0x000fe40000000000 */
[----:B------:R-:W-:-:S02]  /*81d0*/  @!P5 IMAD.IADD R66, R66, 0x1, -R5 ;  /* 0x000000014242d824 */ /* 0x000fc400078e0a05 */
[----:B------:R-:W-:Y:S01]  /*81e0*/  @!P2 IMAD.MOV R63, RZ, RZ, -R63 ;  /* 0x000000ffff3fa224 */ /* 0x000fe200078e0a3f */
[----:B------:R-:W-:Y:S01]  /*81f0*/  ISETP.GE.AND P5, PT, R8, RZ, PT ;  /* 0x000000ff0800720c */ /* 0x000fe20003fa6270 */
[--C-:B------:R-:W-:Y:S01]  /*8200*/  @!P6 IMAD.IADD R67, R67, 0x1, -R5.reuse ;  /* 0x000000014343e824 */ /* 0x100fe200078e0a05 */
[----:B------:R-:W-:Y:S01]  /*8210*/  IABS R71, R8 ;  /* 0x0000000800477213 */ /* 0x000fe20000000000 */
[----:B------:R-:W-:Y:S01]  /*8220*/  IMAD.HI.U32 R8, R4, R70, RZ ;  /* 0x0000004604087227 */ /* 0x000fe200078e00ff */
[C---:B------:R-:W-:Y:S02]  /*8230*/  ISETP.GT.U32.AND P2, PT, R5.reuse, R66, PT ;  /* 0x000000420500720c */ /* 0x040fe40003f44070 */
[----:B------:R-:W-:Y:S01]  /*8240*/  ISETP.GT.U32.AND P6, PT, R5, R67, PT ;  /* 0x000000430500720c */ /* 0x000fe20003fc4070 */
[--C-:B------:R-:W-:Y:S01]  /*8250*/  @!P1 IMAD.IADD R68, R68, 0x1, -R5.reuse ;  /* 0x0000000144449824 */ /* 0x100fe200078e0a05 */
[----:B------:R-:W-:Y:S01]  /*8260*/  ISETP.GE.AND P1, PT, R74, RZ, PT ;  /* 0x000000ff4a00720c */ /* 0x000fe20003f26270 */
[----:B------:R-:W-:Y:S01]  /*8270*/  IMAD.MOV R8, RZ, RZ, -R8 ;  /* 0x000000ffff087224 */ /* 0x000fe200078e0a08 */
[----:B------:R-:W-:Y:S01]  /*8280*/  IABS R74, R78 ;  /* 0x0000004e004a7213 */ /* 0x000fe20000000000 */
[----:B------:R-:W-:Y:S01]  /*8290*/  @!P4 IMAD.IADD R69, R69, 0x1, -R5 ;  /* 0x000000014545c824 */ /* 0x000fe200078e0a05 */
[C---:B------:R-:W-:Y:S01]  /*82a0*/  ISETP.GT.U32.AND P4, PT, R5.reuse, R68, PT ;  /* 0x000000440500720c */ /* 0x040fe20003f84070 */
[----:B------:R-:W-:-:S02]  /*82b0*/  IMAD R70, R5, R8, R70 ;  /* 0x0000000805467224 */ /* 0x000fc400078e0246 */
[----:B------:R-:W-:-:S04]  /*82c0*/  IMAD.HI.U32 R8, R4, R71, RZ ;  /* 0x0000004704087227 */ /* 0x000fc800078e00ff */
[----:B------:R-:W-:Y:S02]  /*82d0*/  IMAD.MOV R8, RZ, RZ, -R8 ;  /* 0x000000ffff087224 */ /* 0x000fe400078e0a08 */
        /* <DEDUP_REMOVED lines=10> */
[----:B------:R-:W-:-:S04]  /*8380*/  IMAD.HI.U32 R9, R4, R72, RZ ;  /* 0x0000004804097227 */ /* 0x000fc800078e00ff */
[----:B------:R-:W-:Y:S02]  /*8390*/  IMAD.MOV R9, RZ, RZ, -R9 ;  /* 0x000000ffff097224 */ /* 0x000fe400078e0a09 */
[----:B------:R-:W-:Y:S01]  /*83a0*/  @!P3 IMAD.MOV R67, RZ, RZ, -R67 ;  /* 0x000000ffff43b224 */ /* 0x000fe200078e0a43 */
[----:B------:R-:W-:Y:S01]  /*83b0*/  ISETP.GE.AND P3, PT, R75, RZ, PT ;  /* 0x000000ff4b00720c */ /* 0x000fe20003f66270 */
[----:B------:R-:W-:Y:S02]  /*83c0*/  IMAD R72, R5, R9, R72 ;  /* 0x0000000905487224 */ /* 0x000fe400078e0248 */
[----:B------:R-:W-:Y:S02]  /*83d0*/  @!P6 IMAD.IADD R70, R70, 0x1, -R5 ;  /* 0x000000014646e824 */ /* 0x000fe400078e0a05 */
[----:B------:R-:W-:-:S03]  /*83e0*/  IMAD.HI.U32 R9, R4, R74, RZ ;  /* 0x0000004a04097227 */ /* 0x000fc600078e00ff */
        /* <DEDUP_REMOVED lines=13> */
[----:B------:R-:W-:-:S03]  /*84c0*/  IMAD.HI.U32 R8, R4, R73, RZ ;  /* 0x0000004904087227 */ /* 0x000fc600078e00ff */
[----:B------:R-:W-:Y:S01]  /*84d0*/  IABS R75, R9 ;  /* 0x00000009004b7213 */ /* 0x000fe20000000000 */
[----:B------:R-:W-:Y:S02]  /*84e0*/  IMAD.MOV R8, RZ, RZ, -R8 ;  /* 0x000000ffff087224 */ /* 0x000fe400078e0a08 */
[----:B------:R-:W-:Y:S01]  /*84f0*/  @!P6 IMAD.IADD R70, R70, 0x1, -R5 ;  /* 0x000000014646e824 */ /* 0x000fe200078e0a05 */
[----:B------:R-:W-:Y:S01]  /*8500*/  ISETP.GE.AND P6, PT, R77, RZ, PT ;  /* 0x000000ff4d00720c */ /* 0x000fe20003fc6270 */
[----:B------:R-:W-:Y:S01]  /*8510*/  IMAD R73, R5, R8, R73 ;  /* 0x0000000805497224 */ /* 0x000fe200078e0249 */
[----:B------:R-:W-:Y:S01]  /*8520*/  IABS R77, R80 ;  /* 0x00000050004d7213 */ /* 0x000fe20000000000 */
[----:B------:R-:W-:-:S04]  /*8530*/  IMAD.HI.U32 R8, R4, R75, RZ ;  /* 0x0000004b04087227 */ /* 0x000fc800078e00ff */
[--C-:B------:R-:W-:Y:S01]  /*8540*/  @!P1 IMAD.IADD R71, R71, 0x1, -R5.reuse ;  /* 0x0000000147479824 */ /* 0x100fe200078e0a05 */
[C---:B------:R-:W-:Y:S01]  /*8550*/  ISETP.GT.U32.AND P1, PT, R5.reuse, R74, PT ;  /* 0x0000004a0500720c */ /* 0x040fe20003f24070 */
[----:B------:R-:W-:Y:S02]  /*8560*/  @!P2 IMAD.IADD R72, R72, 0x1, -R5 ;  /* 0x000000014848a824 */ /* 0x000fe400078e0a05 */
[----:B------:R-:W-:Y:S01]  /*8570*/  @!P3 IMAD.MOV R70, RZ, RZ, -R70 ;  /* 0x000000ffff46b224 */ /* 0x000fe200078e0a46 */
[C---:B------:R-:W-:Y:S01]  /*8580*/  ISETP.GT.U32.AND P3, PT, R5.reuse, R73, PT ;  /* 0x000000490500720c */ /* 0x040fe20003f64070 */
[----:B------:R-:W-:Y:S01]  /*8590*/  IMAD.MOV R8, RZ, RZ, -R8 ;  /* 0x000000ffff087224 */ /* 0x000fe200078e0a08 */
[C---:B------:R-:W-:Y:S01]  /*85a0*/  ISETP.GT.U32.AND P2, PT, R5.reuse, R72, PT ;  /* 0x000000480500720c */ /* 0x040fe20003f44070 */
[----:B------:R-:W-:Y:S02]  /*85b0*/  @!P5 IMAD.MOV R71, RZ, RZ, -R71 ;  /* 0x000000ffff47d224 */ /* 0x000fe400078e0a47 */
[----:B------:R-:W-:-:S02]  /*85c0*/  IMAD R75, R5, R8, R75 ;  /* 0x00000008054b7224 */ /* 0x000fc400078e024b */
[----:B------:R-:W-:-:S03]  /*85d0*/  IMAD.HI.U32 R8, R4, R77, RZ ;  /* 0x0000004d04087227 */ /* 0x000fc600078e00ff */
[----:B------:R-:W-:Y:S01]  /*85e0*/  ISETP.GT.U32.AND P5, PT, R5, R75, PT ;  /* 0x0000004b0500720c */ /* 0x000fe20003fa4070 */
[--C-:B------:R-:W-:Y:S02]  /*85f0*/  @!P1 IMAD.IADD R74, R74, 0x1, -R5.reuse ;  /* 0x000000014a4a9824 */ /* 0x100fe400078e0a05 */
[--C-:B------:R-:W-:Y:S02]  /*8600*/  @!P3 IMAD.IADD R73, R73, 0x1, -R5.reuse ;  /* 0x000000014949b824 */ /* 0x100fe400078e0a05 */
[----:B------:R-:W-:Y:S01]  /*8610*/  @!P2 IMAD.IADD R72, R72, 0x1, -R5 ;  /* 0x000000014848a824 */ /* 0x000fe200078e0a05 */
[C---:B------:R-:W-:Y:S01]  /*8620*/  ISETP.GT.U32.AND P1, PT, R5.reuse, R74, PT ;  /* 0x0000004a0500720c */ /* 0x040fe20003f24070 */
[----:B------:R-:W-:Y:S01]  /*8630*/  IMAD.HI.U32 R76, R4, R79, RZ ;  /* 0x0000004f044c7227 */ /* 0x000fe200078e00ff */
[----:B------:R-:W-:Y:S02]  /*8640*/  ISETP.GT.U32.AND P3, PT, R5, R73, PT ;  /* 0x000000490500720c */ /* 0x000fe40003f64070 */
[----:B------:R-:W-:Y:S01]  /*8650*/  ISETP.GE.AND P2, PT, R9, RZ, PT ;  /* 0x000000ff0900720c */ /* 0x000fe20003f46270 */
[----:B------:R-:W-:-:S02]  /*8660*/  IMAD.MOV R8, RZ, RZ, -R8 ;  /* 0x000000ffff087224 */ /* 0x000fc400078e0a08 */
[----:B------:R-:W-:Y:S01]  /*8670*/  @!P0 IMAD.MOV R72, RZ, RZ, -R72 ;  /* 0x000000ffff488224 */ /* 0x000fe200078e0a48 */
[----:B------:R-:W-:Y:S01]  /*8680*/  ISETP.GE.AND P0, PT, R80, RZ, PT ;  /* 0x000000ff5000720c */ /* 0x000fe20003f06270 */
[----:B------:R-:W-:Y:S02]  /*8690*/  @!P5 IMAD.IADD R75, R75, 0x1, -R5 ;  /* 0x000000014b4bd824 */ /* 0x000fe400078e0a05 */
[----:B------:R-:W-:-:S03]  /*86a0*/  IMAD.HI.U32 R9, R4, R78, RZ ;  /* 0x0000004e04097227 */ /* 0x000fc600078e00ff */
[C---:B------:R-:W-:Y:S01]  /*86b0*/  ISETP.GT.U32.AND P5, PT, R5.reuse, R75, PT ;  /* 0x0000004b0500720c */ /* 0x040fe20003fa4070 */
[----:B------:R-:W-:Y:S02]  /*86c0*/  IMAD.MOV R80, RZ, RZ, -R76 ;  /* 0x000000ffff507224 */ /* 0x000fe400078e0a4c */
[C---:B------:R-:W-:Y:S02]  /*86d0*/  IMAD R76, R5.reuse, R8, R77 ;  /* 0x00000008054c7224 */ /* 0x040fe400078e024d */
[----:B------:R-:W-:Y:S02]  /*86e0*/  IMAD.MOV R9, RZ, RZ, -R9 ;  /* 0x000000ffff097224 */ /* 0x000fe400078e0a09 */
[--C-:B------:R-:W-:Y:S01]  /*86f0*/  @!P1 IMAD.IADD R74, R74, 0x1, -R5.reuse ;  /* 0x000000014a4a9824 */ /* 0x100fe200078e0a05 */
[----:B------:R-:W-:Y:S01]  /*8700*/  ISETP.GT.U32.AND P1, PT, R5, R76, PT ;  /* 0x0000004c0500720c */ /* 0x000fe20003f24070 */
[----:B------:R-:W-:Y:S01]  /*8710*/  @!P3 IMAD.IADD R73, R73, 0x1, -R5 ;  /* 0x000000014949b824 */ /* 0x000fe200078e0a05 */
[----:B------:R-:W-:Y:S01]  /*8720*/  ISETP.GE.AND P3, PT, R81, RZ, PT ;  /* 0x000000ff5100720c */ /* 0x000fe20003f66270 */
[----:B------:R-:W-:Y:S01]  /*8730*/  IMAD R77, R5, R9, R78 ;  /* 0x00000009054d7224 */ /* 0x000fe200078e024e */
[----:B------:R-:W-:Y:S01]  /*8740*/  IABS R81, R84 ;  /* 0x0000005400517213 */ /* 0x000fe20000000000 */
[----:B------:R-:W-:-:S02]  /*8750*/  @!P6 IMAD.MOV R73, RZ, RZ, -R73 ;  /* 0x000000ffff49e224 */ /* 0x000fc400078e0a49 */
[C---:B------:R-:W-:Y:S01]  /*8760*/  IMAD R78, R5.reuse, R80, R79 ;  /* 0x00000050054e7224 */ /* 0x040fe200078e024f */
[----:B------:R-:W-:Y:S01]  /*8770*/  ISETP.GT.U32.AND P6, PT, R5, R77, PT ;  /* 0x0000004d0500720c */ /* 0x000fe20003fc4070 */
[--C-:B------:R-:W-:Y:S02]  /*8780*/  @!P5 IMAD.IADD R75, R75, 0x1, -R5.reuse ;  /* 0x000000014b4bd824 */ /* 0x100fe400078e0a05 */
[----:B------:R-:W-:Y:S01]  /*8790*/  VIADD R8, R7, 0x15e ;  /* 0x0000015e07087836 */ /* 0x000fe20000000000 */
[C---:B------:R-:W-:Y:S01]  /*87a0*/  ISETP.GT.U32.AND P5, PT, R5.reuse, R78, PT ;  /* 0x0000004e0500720c */ /* 0x040fe20003fa4070 */
[----:B------:R-:W-:Y:S02]  /*87b0*/  @!P1 IMAD.IADD R76, R76, 0x1, -R5 ;  /* 0x000000014c4c9824 */ /* 0x000fe400078e0a05 */
[----:B------:R-:W-:Y:S01]  /*87c0*/  @!P4 IMAD.MOV R74, RZ, RZ, -R74 ;  /* 0x000000ffff4ac224 */ /* 0x000fe200078e0a4a */
[----:B------:R-:W-:Y:S01]  /*87d0*/  IABS R80, R8 ;  /* 0x0000000800507213 */ /* 0x000fe20000000000 */
[----:B------:R-:W-:Y:S01]  /*87e0*/  IMAD.HI.U32 R9, R4, R81, RZ ;  /* 0x0000005104097227 */ /* 0x000fe200078e00ff */
[----:B------:R-:W-:-:S02]  /*87f0*/  ISETP.GT.U32.AND P1, PT, R5, R76, PT ;  /* 0x0000004c0500720c */ /* 0x000fc40003f24070 */
[----:B------:R-:W-:Y:S01]  /*8800*/  ISETP.GE.AND P4, PT, R8, RZ, PT ;  /* 0x000000ff0800720c */ /* 0x000fe20003f86270 */
[----:B------:R-:W-:Y:S02]  /*8810*/  @!P6 IMAD.IADD R77, R77, 0x1, -R5 ;  /* 0x000000014d4de824 */ /* 0x000fe400078e0a05 */
[----:B------:R-:W-:-:S03]  /*8820*/  IMAD.HI.U32 R8, R4, R80, RZ ;  /* 0x0000005004087227 */ /* 0x000fc600078e00ff */
[C---:B------:R-:W-:Y:S01]  /*8830*/  ISETP.GT.U32.AND P6, PT, R5.reuse, R77, PT ;  /* 0x0000004d0500720c */ /* 0x040fe20003fc4070 */
[----:B------:R-:W-:Y:S02]  /*8840*/  @!P5 IMAD.IADD R78, R78, 0x1, -R5 ;  /* 0x000000014e4ed824 */ /* 0x000fe400078e0a05 */
[----:B------:R-:W-:Y:S01]  /*8850*/  @!P2 IMAD.MOV R75, RZ, RZ, -R75 ;  /* 0x000000ffff4ba224 */ /* 0x000fe200078e0a4b */
[----:B------:R-:W-:Y:S01]  /*8860*/  ISETP.GE.AND P2, PT, R82, RZ, PT ;  /* 0x000000ff5200720c */ /* 0x000fe20003f46270 */
[----:B------:R-:W-:Y:S01]  /*8870*/  IMAD.HI.U32 R79, R4, R83, RZ ;  /* 0x00000053044f7227 */ /* 0x000fe200078e00ff */
[----:B------:R-:W-:-:S03]  /*8880*/  ISETP.GT.U32.AND P5, PT, R5, R78, PT ;  /* 0x0000004e0500720c */ /* 0x000fc60003fa4070 */
[----:B------:R-:W-:Y:S02]  /*8890*/  IMAD.MOV R8, RZ, RZ, -R8 ;  /* 0x000000ffff087224 */ /* 0x000fe400078e0a08 */
[----:B------:R-:W-:Y:S02]  /*88a0*/  IMAD.MOV R82, RZ, RZ, -R9 ;  /* 0x000000ffff527224 */ /* 0x000fe400078e0a09 */
[----:B------:R-:W-:Y:S01]  /*88b0*/  @!P1 IMAD.IADD R76, R76, 0x1, -R5 ;  /* 0x000000014c4c9824 */ /* 0x000fe200078e0a05 */
[----:B------:R-:W-:Y:S01]  /*88c0*/  ISETP.GE.AND P1, PT, R84, RZ, PT ;  /* 0x000000ff5400720c */ /* 0x000fe20003f26270 */
[----:B------:R-:W-:Y:S02]  /*88d0*/  IMAD.MOV R84, RZ, RZ, -R79 ;  /* 0x000000ffff547224 */ /* 0x000fe400078e0a4f */
[C---:B------:R-:W-:Y:S01]  /*88e0*/  IMAD R79, R5.reuse, R8, R80 ;  /* 0x00000008054f7224 */ /* 0x040fe200078e0250 */
[----:B------:R-:W-:Y:S01]  /*88f0*/  LOP3.LUT R8, R6, 0x158, RZ, 0xfc, !PT ;  /* 0x0000015806087812 */ /* 0x000fe200078efcff */
[----:B------:R-:W-:-:S02]  /*8900*/  IMAD R80, R5, R82, R81 ;  /* 0x0000005205507224 */ /* 0x000fc400078e0251 */
        /* <DEDUP_REMOVED lines=12> */
[----:B------:R-:W-:Y:S01]  /*89d0*/  IMAD.HI.U32 R245, R4, R240, RZ ;  /* 0x000000f004f57227 */ /* 0x000fe200078e00ff */
[----:B------:R-:W-:-:S02]  /*89e0*/  ISETP.GE.AND P3, PT, R85, RZ, PT ;  /* 0x000000ff5500720c */ /* 0x000fc40003f66270 */
[----:B------:R-:W-:Y:S01]  /*89f0*/  IABS R85, R89 ;  /* 0x0000005900557213 */ /* 0x000fe20000000000 */
[--C-:B------:R-:W-:Y:S01]  /*8a00*/  @!P6 IMAD.IADD R79, R79, 0x1, -R5.reuse ;  /* 0x000000014f4fe824 */ /* 0x100fe200078e0a05 */
[----:B------:R-:W-:Y:S01]  /*8a10*/  ISETP.GE.AND P6, PT, R8, RZ, PT ;  /* 0x000000ff0800720c */ /* 0x000fe20003fc6270 */
[----:B------:R-:W-:Y:S02]  /*8a20*/  @!P0 IMAD.IADD R80, R80, 0x1, -R5 ;  /* 0x0000000150508824 */ /* 0x000fe400078e0a05 */
[----:B------:R-:W-:Y:S01]  /*8a30*/  IMAD.HI.U32 R8, R4, R82, RZ ;  /* 0x0000005204087227 */ /* 0x000fe200078e00ff */
[----:B------:R-:W-:-:S03]  /*8a40*/  ISETP.GT.U32.AND P0, PT, R5, R79, PT ;  /* 0x0000004f0500720c */ /* 0x000fc60003f04070 */
[----:B------:R-:W-:Y:S01]  /*8a50*/  @!P5 IMAD.IADD R81, R81, 0x1, -R5 ;  /* 0x000000015151d824 */ /* 0x000fe200078e0a05 */
[C---:B------:R-:W-:Y:S01]  /*8a60*/  ISETP.GT.U32.AND P5, PT, R5.reuse, R80, PT ;  /* 0x000000500500720c */ /* 0x040fe20003fa4070 */
[----:B------:R-:W-:Y:S02]  /*8a70*/  IMAD.MOV R9, RZ, RZ, -R8 ;  /* 0x000000ffff097224 */ /* 0x000fe400078e0a08 */
[----:B------:R-:W-:Y:S01]  /*8a80*/  IMAD.HI.U32 R8, R4, R83, RZ ;  /* 0x0000005304087227 */ /* 0x000fe200078e00ff */
[----:B------:R-:W-:-:S03]  /*8a90*/  ISETP.GT.U32.AND P2, PT, R5, R81, PT ;  /* 0x000000510500720c */ /* 0x000fc60003f44070 */
[----:B------:R-:W-:Y:S02]  /*8aa0*/  IMAD.MOV R8, RZ, RZ, -R8 ;  /* 0x000000ffff087224 */ /* 0x000fe400078e0a08 */
[C---:B------:R-:W-:Y:S02]  /*8ab0*/  IMAD R82, R5.reuse, R9, R82 ;  /* 0x0000000905527224 */ /* 0x040fe400078e0252 */
[----:B------:R-:W-:Y:S02]  /*8ac0*/  IMAD R83, R5, R8, R83 ;  /* 0x0000000805537224 */ /* 0x000fe400078e0253 */
[--C-:B------:R-:W-:Y:S02]  /*8ad0*/  @!P5 IMAD.IADD R80, R80, 0x1, -R5.reuse ;  /* 0x000000015050d824 */ /* 0x100fe400078e0a05 */
[----:B------:R-:W-:Y:S01]  /*8ae0*/  @!P0 IMAD.IADD R79, R79, 0x1, -R5 ;  /* 0x000000014f4f8824 */ /* 0x000fe200078e0a05 */
[C---:B------:R-:W-:Y:S01]  /*8af0*/  ISETP.GT.U32.AND P5, PT, R5.reuse, R83, PT ;  /* 0x000000530500720c */ /* 0x040fe20003fa4070 */
[----:B------:R-:W-:Y:S01]  /*8b00*/  IMAD.HI.U32 R8, R4, R84, RZ ;  /* 0x0000005404087227 */ /* 0x000fe200078e00ff */
[----:B------:R-:W-:-:S03]  /*8b10*/  ISETP.GT.U32.AND P0, PT, R5, R82, PT ;  /* 0x000000520500720c */ /* 0x000fc60003f04070 */
[----:B------:R-:W-:Y:S02]  /*8b20*/  IMAD.MOV R8, RZ, RZ, -R8 ;  /* 0x000000ffff087224 */ /* 0x000fe400078e0a08 */
[----:B------:R-:W-:Y:S01]  /*8b30*/  @!P2 IMAD.IADD R81, R81, 0x1, -R5 ;  /* 0x000000015151a824 */ /* 0x000fe200078e0a05 */
[----:B------:R-:W-:Y:S01]  /*8b40*/  ISETP.GE.AND P2, PT, R86, RZ, PT ;  /* 0x000000ff5600720c */ /* 0x000fe20003f46270 */
[----:B------:R-:W-:Y:S02]  /*8b50*/  IMAD R84, R5, R8, R84 ;  /* 0x0000000805547224 */ /* 0x000fe400078e0254 */
[----:B------:R-:W-:-:S04]  /*8b60*/  IMAD.HI.U32 R8, R4, R85, RZ ;  /* 0x0000005504087227 */ /* 0x000fc800078e00ff */
[--C-:B------:R-:W-:Y:S02]  /*8b70*/  @!P5 IMAD.IADD R83, R83, 0x1, -R5.reuse ;  /* 0x000000015353d824 */ /* 0x100fe400078e0a05 */
[----:B------:R-:W-:Y:S01]  /*8b80*/  @!P0 IMAD.IADD R82, R82, 0x1, -R5 ;  /* 0x0000000152528824 */ /* 0x000fe200078e0a05 */
[----:B------:R-:W-:Y:S01]  /*8b90*/  ISETP.GE.AND P0, PT, R88, RZ, PT ;  /* 0x000000ff5800720c */ /* 0x000fe20003f06270 */
[----:B------:R-:W-:Y:S01]  /*8ba0*/  @!P4 IMAD.MOV R79, RZ, RZ, -R79 ;  /* 0x000000ffff4fc224 */ /* 0x000fe200078e0a4f */
[C---:B------:R-:W-:Y:S01]  /*8bb0*/  ISETP.GT.U32.AND P5, PT, R5.reuse, R83, PT ;  /* 0x000000530500720c */ /* 0x040fe20003fa4070 */
[----:B------:R-:W-:Y:S01]  /*8bc0*/  IMAD.MOV R86, RZ, RZ, -R8 ;  /* 0x000000ffff567224 */ /* 0x000fe200078e0a08 */
[C---:B------:R-:W-:Y:S01]  /*8bd0*/  ISETP.GT.U32.AND P4, PT, R5.reuse, R82, PT ;  /* 0x000000520500720c */ /* 0x040fe20003f84070 */
[----:B------:R-:W-:Y:S01]  /*8be0*/  @!P1 IMAD.MOV R80, RZ, RZ, -R80 ;  /* 0x000000ffff509224 */ /* 0x000fe200078e0a50 */
[C---:B------:R-:W-:Y:S01]  /*8bf0*/  ISETP.GT.U32.AND P1, PT, R5.reuse, R84, PT ;  /* 0x000000540500720c */ /* 0x040fe20003f24070 */
[----:B------:R-:W-:-:S02]  /*8c00*/  IMAD R85, R5, R86, R85 ;  /* 0x0000005605557224 */ /* 0x000fc400078e0255 */
[----:B------:R-:W-:-:S04]  /*8c10*/  IMAD.HI.U32 R9, R4, R87, RZ ;  /* 0x0000005704097227 */ /* 0x000fc800078e00ff */
[----:B------:R-:W-:Y:S01]  /*8c20*/  IMAD.MOV R88, RZ, RZ, -R9 ;  /* 0x000000ffff587224 */ /* 0x000fe200078e0a09 */
[----:B------:R-:W-:Y:S01]  /*8c30*/  LOP3.LUT R9, R6, 0x14c, RZ, 0xfc, !PT ;  /* 0x0000014c06097812 */ /* 0x000fe200078efcff */
[----:B------:R-:W-:Y:S01]  /*8c40*/  @!P5 IMAD.IADD R83, R83, 0x1, -R5 ;  /* 0x000000015353d824 */ /* 0x000fe200078e0a05 */
[C---:B------:R-:W-:Y:S01]  /*8c50*/  ISETP.GT.U32.AND P5, PT, R5.reuse, R85, PT ;  /* 0x000000550500720c */ /* 0x040fe20003fa4070 */
[----:B------:R-:W-:Y:S02]  /*8c60*/  IMAD R86, R5, R88, R87 ;  /* 0x0000005805567224 */ /* 0x000fe400078e0257 */
[--C-:B------:R-:W-:Y:S02]  /*8c70*/  @!P4 IMAD.IADD R82, R82, 0x1, -R5.reuse ;  /* 0x000000015252c824 */ /* 0x100fe400078e0a05 */
[----:B------:R-:W-:Y:S02]  /*8c80*/  VIADD R8, R7, 0x14e ;  /* 0x0000014e07087836 */ /* 0x000fe40000000000 */
[----:B------:R-:W-:-:S02]  /*8c90*/  @!P1 IMAD.IADD R84, R84, 0x1, -R5 ;  /* 0x0000000154549824 */ /* 0x000fc400078e0a05 */
[----:B------:R-:W-:Y:S01]  /*8ca0*/  @!P6 IMAD.MOV R82, RZ, RZ, -R82 ;  /* 0x000000ffff52e224 */ /* 0x000fe200078e0a52 */
[----:B------:R-:W-:Y:S01]  /*8cb0*/  ISETP.GT.U32.AND P6, PT, R5, R86, PT ;  /* 0x000000560500720c */ /* 0x000fe20003fc4070 */
[----:B------:R-:W-:Y:S01]  /*8cc0*/  @!P3 IMAD.MOV R81, RZ, RZ, -R81 ;  /* 0x000000ffff51b224 */ /* 0x000fe200078e0a51 */
[----:B------:R-:W-:Y:S01]  /*8cd0*/  IABS R87, R8 ;  /* 0x0000000800577213 */ /* 0x000fe20000000000 */
[----:B------:R-:W-:Y:S01]  /*8ce0*/  @!P5 IMAD.IADD R85, R85, 0x1, -R5 ;  /* 0x000000015555d824 */ /* 0x000fe200078e0a05 */
[----:B------:R-:W-:Y:S01]  /*8cf0*/  ISETP.GT.U32.AND P1, PT, R5, R84, PT ;  /* 0x000000540500720c */ /* 0x000fe20003f24070 */
[----:B------:R-:W-:Y:S01]  /*8d00*/  @!P2 IMAD.MOV R83, RZ, RZ, -R83 ;  /* 0x000000ffff53a224 */ /* 0x000fe200078e0a53 */
[----:B------:R-:W-:Y:S01]  /*8d10*/  ISETP.GE.AND P3, PT, R89, RZ, PT ;  /* 0x000000ff5900720c */ /* 0x000fe20003f66270 */
[----:B------:R-:W-:Y:S01]  /*8d20*/  IMAD.HI.U32 R244, R4, R242, RZ ;  /* 0x000000f204f47227 */ /* 0x000fe200078e00ff */
[----:B------:R-:W-:Y:S02]  /*8d30*/  ISETP.GE.AND P4, PT, R8, RZ, PT ;  /* 0x000000ff0800720c */ /* 0x000fe40003f86270 */
[----:B------:R-:W-:Y:S01]  /*8d40*/  IABS R89, R9 ;  /* 0x0000000900597213 */ /* 0x000fe20000000000 */
[----:B------:R-:W-:Y:S01]  /*8d50*/  IMAD.HI.U32 R8, R4, R87, RZ ;  /* 0x0000005704087227 */ /* 0x000fe200078e00ff */
[----:B------:R-:W-:-:S02]  /*8d60*/  ISETP.GT.U32.AND P2, PT, R5, R85, PT ;  /* 0x000000550500720c */ /* 0x000fc40003f44070 */
[----:B------:R-:W-:Y:S01]  /*8d70*/  ISETP.GE.AND P5, PT, R91, RZ, PT ;  /* 0x000000ff5b00720c */ /* 0x000fe20003fa6270 */
[----:B------:R-:W-:Y:S01]  /*8d80*/  IMAD.MOV R88, RZ, RZ, -R8 ;  /* 0x000000ffff587224 */ /* 0x000fe200078e0a08 */
[----:B------:R-:W-:Y:S01]  /*8d90*/  IABS R91, R95 ;  /* 0x0000005f005b7213 */ /* 0x000fe20000000000 */
[----:B------:R-:W-:Y:S02]  /*8da0*/  @!P6 IMAD.IADD R86, R86, 0x1, -R5 ;  /* 0x000000015656e824 */ /* 0x000fe400078e0a05 */
[----:B------:R-:W-:-:S03]  /*8db0*/  IMAD.HI.U32 R8, R4, R89, RZ ;  /* 0x0000005904087227 */ /* 0x000fc600078e00ff */
[----:B------:R-:W-:Y:S01]  /*8dc0*/  ISETP.GT.U32.AND P6, PT, R5, R86, PT ;  /* 0x000000560500720c */ /* 0x000fe20003fc4070 */
[----:B------:R-:W-:Y:S01]  /*8dd0*/  @!P1 IMAD.IADD R84, R84, 0x1, -R5 ;  /* 0x0000000154549824 */ /* 0x000fe200078e0a05 */
[----:B------:R-:W-:Y:S01]  /*8de0*/  ISETP.GE.AND P1, PT, R9, RZ, PT ;  /* 0x000000ff0900720c */ /* 0x000fe20003f26270 */
[----:B------:R-:W-:Y:S02]  /*8df0*/  IMAD R87, R5, R88, R87 ;  /* 0x0000005805577224 */ /* 0x000fe400078e0257 */
[----:B------:R-:W-:Y:S02]  /*8e00*/  IMAD.MOV R8, RZ, RZ, -R8 ;  /* 0x000000ffff087224 */ /* 0x000fe400078e0a08 */
[----:B------:R-:W-:-:S04]  /*8e10*/  IMAD.HI.U32 R9, R4, R90, RZ ;  /* 0x0000005a04097227 */ /* 0x000fc800078e00ff */
[----:B------:R-:W-:Y:S01]  /*8e20*/  @!P2 IMAD.IADD R85, R85, 0x1, -R5 ;  /* 0x000000015555a824 */ /* 0x000fe200078e0a05 */
[----:B------:R-:W-:Y:S01]  /*8e30*/  ISETP.GE.AND P2, PT, R92, RZ, PT ;  /* 0x000000ff5c00720c */ /* 0x000fe20003f46270 */
[----:B------:R-:W-:Y:S01]  /*8e40*/  @!P0 IMAD.MOV R84, RZ, RZ, -R84 ;  /* 0x000000ffff548224 */ /* 0x000fe200078e0a54 */
[C---:B------:R-:W-:Y:S01]  /*8e50*/  ISETP.GT.U32.AND P0, PT, R5.reuse, R87, PT ;  /* 0x000000570500720c */ /* 0x040fe20003f04070 */
[C---:B------:R-:W-:Y:S01]  /*8e60*/  IMAD R88, R5.reuse, R8, R89 ;  /* 0x0000000805587224 */ /* 0x040fe200078e0259 */
[----:B------:R-:W-:Y:S01]  /*8e70*/  LOP3.LUT R8, R6, 0x148, RZ, 0xfc, !PT ;  /* 0x0000014806087812 */ /* 0x000fe200078efcff */
[----:B------:R-:W-:Y:S02]  /*8e80*/  IMAD.MOV R9, RZ, RZ, -R9 ;  /* 0x000000ffff097224 */ /* 0x000fe400078e0a09 */
[----:B------:R-:W-:Y:S01]  /*8e90*/  @!P3 IMAD.MOV R85, RZ, RZ, -R85 ;  /* 0x000000ffff55b224 */ /* 0x000fe200078e0a55 */
[C---:B------:R-:W-:Y:S01]  /*8ea0*/  ISETP.GT.U32.AND P3, PT, R5.reuse, R88, PT ;  /* 0x000000580500720c */ /* 0x040fe20003f64070 */
[----:B------:R-:W-:Y:S01]  /*8eb0*/  IMAD R89, R5, R9, R90 ;  /* 0x0000000905597224 */ /* 0x000fe200078e025a */
[----:B------:R-:W-:Y:S01]  /*8ec0*/  IABS R90, R8 ;  /* 0x00000008005a7213 */ /* 0x000fe20000000000 */
[----:B------:R-:W-:-:S03]  /*8ed0*/  @!P6 IMAD.IADD R86, R86, 0x1, -R5 ;  /* 0x000000015656e824 */ /* 0x000fc600078e0a05 */
[----:B------:R-:W-:Y:S01]  /*8ee0*/  ISETP.GT.U32.AND P6, PT, R5, R89, PT ;  /* 0x000000590500720c */ /* 0x000fe20003fc4070 */
[----:B------:R-:W-:Y:S01]  /*8ef0*/  @!P0 IMAD.IADD R87, R87, 0x1, -R5 ;  /* 0x0000000157578824 */ /* 0x000fe200078e0a05 */
[----:B------:R-:W-:Y:S01]  /*8f00*/  ISETP.GE.AND P0, PT, R8, RZ, PT ;  /* 0x000000ff0800720c */ /* 0x000fe20003f06270 */
[----:B------:R-:W-:-:S04]  /*8f10*/  IMAD.HI.U32 R8, R4, R90, RZ ;  /* 0x0000005a04087227 */ /* 0x000fc800078e00ff */
[--C-:B------:R-:W-:Y:S01]  /*8f20*/  @!P3 IMAD.IADD R88, R88, 0x1, -R5.reuse ;  /* 0x000000015858b824 */ /* 0x100fe200078e0a05 */
[C---:B------:R-:W-:Y:S01]  /*8f30*/  ISETP.GT.U32.AND P3, PT, R5.reuse, R87, PT ;  /* 0x000000570500720c */ /* 0x040fe20003f64070 */
[----:B------:R-:W-:Y:S02]  /*8f40*/  IMAD.MOV R9, RZ, RZ, -R8 ;  /* 0x000000ffff097224 */ /* 0x000fe400078e0a08 */
[----:B------:R-:W-:Y:S01]  /*8f50*/  @!P5 IMAD.MOV R86, RZ, RZ, -R86 ;  /* 0x000000ffff56d224 */ /* 0x000fe200078e0a56 */
[----:B------:R-:W-:Y:S01]  /*8f60*/  ISETP.GT.U32.AND P5, PT, R5, R88, PT ;  /* 0x000000580500720c */ /* 0x000fe20003fa4070 */
[----:B------:R-:W-:Y:S02]  /*8f70*/  @!P6 IMAD.IADD R89, R89, 0x1, -R5 ;  /* 0x000000015959e824 */ /* 0x000fe400078e0a05 */
[----:B------:R-:W-:-:S03]  /*8f80*/  IMAD.HI.U32 R8, R4, R91, RZ ;  /* 0x0000005b04087227 */ /* 0x000fc600078e00ff */
[C---:B------:R-:W-:Y:S01]  /*8f90*/  ISETP.GT.U32.AND P6, PT, R5.reuse, R89, PT ;  /* 0x000000590500720c */ /* 0x040fe20003fc4070 */
[----:B------:R-:W-:Y:S02]  /*8fa0*/  IMAD R90, R5, R9, R90 ;  /* 0x00000009055a7224 */ /* 0x000fe400078e025a */
[----:B------:R-:W-:Y:S02]  /*8fb0*/  IMAD.MOV R92, RZ, RZ, -R8 ;  /* 0x000000ffff5c7224 */ /* 0x000fe400078e0a08 */
[----:B------:R-:W-:-:S04]  /*8fc0*/  IMAD.HI.U32 R8, R4, R93, RZ ;  /* 0x0000005d04087227 */ /* 0x000fc800078e00ff */
[----:B------:R-:W-:Y:S01]  /*8fd0*/  @!P3 IMAD.IADD R87, R87, 0x1, -R5 ;  /* 0x000000015757b824 */ /* 0x000fe200078e0a05 */
[----:B------:R-:W-:Y:S01]  /*8fe0*/  ISETP.GT.U32.AND P3, PT, R5, R90, PT ;  /* 0x0000005a0500720c */ /* 0x000fe20003f64070 */
[----:B------:R-:W-:-:S04]  /*8ff0*/  IMAD.HI.U32 R9, R4, R94, RZ ;  /* 0x0000005e04097227 */ /* 0x000fc800078e00ff */
[----:B------:R-:W-:Y:S02]  /*9000*/  IMAD.MOV R8, RZ, RZ, -R8 ;  /* 0x000000ffff087224 */ /* 0x000fe400078e0a08 */
[----:B------:R-:W-:Y:S02]  /*9010*/  IMAD R91, R5, R92, R91 ;  /* 0x0000005c055b7224 */ /* 0x000fe400078e025b */
[----:B------:R-:W-:Y:S01]  /*9020*/  @!P5 IMAD.IADD R88, R88, 0x1, -R5 ;  /* 0x000000015858d824 */ /* 0x000fe200078e0a05 */
[----:B------:R-:W-:Y:S01]  /*9030*/  ISETP.GE.AND P5, PT, R95, RZ, PT ;  /* 0x000000ff5f00720c */ /* 0x000fe20003fa6270 */
[----:B------:R-:W-:Y:S02]  /*9040*/  IMAD.MOV R9, RZ, RZ, -R9 ;  /* 0x000000ffff097224 */ /* 0x000fe400078e0a09 */
[----:B------:R-:W-:Y:S02]  /*9050*/  IMAD R92, R5, R8, R93 ;  /* 0x00000008055c7224 */ /* 0x000fe400078e025d */
[--C-:B------:R-:W-:Y:S01]  /*9060*/  @!P6 IMAD.IADD R89, R89, 0x1, -R5.reuse ;  /* 0x000000015959e824 */ /* 0x100fe200078e0a05 */
[C---:B------:R-:W-:Y:S01]  /*9070*/  ISETP.GT.U32.AND P6, PT, R5.reuse, R91, PT ;  /* 0x0000005b0500720c */ /* 0x040fe20003fc4070 */
[C---:B------:R-:W-:Y:S01]  /*9080*/  IMAD R93, R5.reuse, R9, R94 ;  /* 0x00000009055d7224 */ /* 0x040fe200078e025e */
[----:B------:R-:W-:Y:S01]  /*9090*/  IABS R94, R99 ;  /* 0x00000063005e7213 */ /* 0x000fe20000000000 */
[----:B------:R-:W-:Y:S01]  /*90a0*/  @!P1 IMAD.MOV R88, RZ, RZ, -R88 ;  /* 0x000000ffff589224 */ /* 0x000fe200078e0a58 */
[----:B------:R-:W-:Y:S01]  /*90b0*/  ISETP.GT.U32.AND P1, PT, R5, R92, PT ;  /* 0x0000005c0500720c */ /* 0x000fe20003f24070 */
[----:B------:R-:W-:-:S02]  /*90c0*/  @!P3 IMAD.IADD R90, R90, 0x1, -R5 ;  /* 0x000000015a5ab824 */ /* 0x000fc400078e0a05 */
[----:B------:R-:W-:Y:S01]  /*90d0*/  @!P2 IMAD.MOV R89, RZ, RZ, -R89 ;  /* 0x000000ffff59a224 */ /* 0x000fe200078e0a59 */
[----:B------:R-:W-:Y:S01]  /*90e0*/  ISETP.GT.U32.AND P2, PT, R5, R93, PT ;  /* 0x0000005d0500720c */ /* 0x000fe20003f44070 */
[----:B------:R-:W-:Y:S02]  /*90f0*/  VIADD R8, R7, 0x13e ;  /* 0x0000013e07087836 */ /* 0x000fe40000000000 */
[----:B------:R-:W-:Y:S01]  /*9100*/  @!P4 IMAD.MOV R87, RZ, RZ, -R87 ;  /* 0x000000ffff57c224 */ /* 0x000fe200078e0a57 */
[----:B------:R-:W-:Y:S01]  /*9110*/  ISETP.GT.U32.AND P4, PT, R5, R90, PT ;  /* 0x0000005a0500720c */ /* 0x000fe20003f84070 */
[----:B------:R-:W-:Y:S01]  /*9120*/  @!P6 IMAD.IADD R91, R91, 0x1, -R5 ;  /* 0x000000015b5be824 */ /* 0x000fe200078e0a05 */
[----:B------:R-:W-:Y:S01]  /*9130*/  ISETP.GE.AND P3, PT, R8, RZ, PT ;  /* 0x000000ff0800720c */ /* 0x000fe20003f66270 */
[C---:B------:R-:W-:Y:S01]  /*9140*/  IMAD.HI.U32 R9, R4.reuse, R96, RZ ;  /* 0x0000006004097227 */ /* 0x040fe200078e00ff */
[----:B------:R-:W-:Y:S02]  /*9150*/  IABS R95, R8 ;  /* 0x00000008005f7213 */ /* 0x000fe40000000000 */
[----:B------:R-:W-:Y:S01]  /*9160*/  ISETP.GT.U32.AND P6, PT, R5, R91, PT ;  /* 0x0000005b0500720c */ /* 0x000fe20003fc4070 */
[----:B------:R-:W-:-:S04]  /*9170*/  IMAD.HI.U32 R8, R4, R94, RZ ;  /* 0x0000005e04087227 */ /* 0x000fc800078e00ff */
[--C-:B------:R-:W-:Y:S01]  /*9180*/  @!P1 IMAD.IADD R92, R92, 0x1, -R5.reuse ;  /* 0x000000015c5c9824 */ /* 0x100fe200078e0a05 */
[----:B------:R-:W-:Y:S01]  /*9190*/  ISETP.GE.AND P1, PT, R98, RZ, PT ;  /* 0x000000ff6200720c */ /* 0x000fe20003f26270 */
[----:B------:R-:W-:Y:S01]  /*91a0*/  IMAD.MOV R8, RZ, RZ, -R8 ;  /* 0x000000ffff087224 */ /* 0x000fe200078e0a08 */
[----:B------:R-:W-:Y:S01]  /*91b0*/  IABS R98, R102 ;  /* 0x0000006600627213 */ /* 0x000fe20000000000 */
[----:B------:R-:W-:Y:S01]  /*91c0*/  @!P2 IMAD.IADD R93, R93, 0x1, -R5 ;  /* 0x000000015d5da824 */ /* 0x000fe200078e0a05 */
[C---:B------:R-:W-:Y:S01]  /*91d0*/  ISETP.GT.U32.AND P2, PT, R5.reuse, R92, PT ;  /* 0x0000005c0500720c */ /* 0x040fe20003f44070 */
[----:B------:R-:W-:Y:S02]  /*91e0*/  IMAD R94, R5, R8, R94 ;  /* 0x00000008055e7224 */ /* 0x000fe400078e025e */
[----:B------:R-:W-:-:S04]  /*91f0*/  IMAD.HI.U32 R8, R4, R95, RZ ;  /* 0x0000005f04087227 */ /* 0x000fc800078e00ff */
[----:B------:R-:W-:Y:S01]  /*9200*/  @!P4 IMAD.IADD R90, R90, 0x1, -R5 ;  /* 0x000000015a5ac824 */ /* 0x000fe200078e0a05 */
[----:B------:R-:W-:Y:S01]  /*9210*/  ISETP.GE.AND P4, PT, R97, RZ, PT ;  /* 0x000000ff6100720c */ /* 0x000fe20003f86270 */
[----:B------:R-:W-:Y:S01]  /*9220*/  IMAD.MOV R8, RZ, RZ, -R8 ;  /* 0x000000ffff087224 */ /* 0x000fe200078e0a08 */
[----:B------:R-:W-:Y:S01]  /*9230*/  IABS R97, R101 ;  /* 0x0000006500617213 */ /* 0x000fe20000000000 */
[----:B------:R-:W-:Y:S02]  /*9240*/  IMAD.MOV R9, RZ, RZ, -R9 ;  /* 0x000000ffff097224 */ /* 0x000fe400078e0a09 */
[----:B------:R-:W-:Y:S02]  /*9250*/  IMAD R95, R5, R8, R95 ;  /* 0x00000008055f7224 */ /* 0x000fe400078e025f */
[----:B------:R-:W-:Y:S01]  /*9260*/  @!P6 IMAD.IADD R91, R91, 0x1, -R5 ;  /* 0x000000015b5be824 */ /* 0x000fe200078e0a05 */
[C---:B------:R-:W-:Y:S01]  /*9270*/  ISETP.GT.U32.AND P6, PT, R5.reuse, R94, PT ;  /* 0x0000005e0500720c */ /* 0x040fe20003fc4070 */
[----:B------:R-:W-:-:S02]  /*9280*/  IMAD R96, R5, R9, R96 ;  /* 0x0000000905607224 */ /* 0x000fc400078e0260 */
[----:B------:R-:W-:Y:S01]  /*9290*/  @!P2 IMAD.IADD R92, R92, 0x1, -R5 ;  /* 0x000000015c5ca824 */ /* 0x000fe200078e0a05 */
[----:B------:R-:W-:Y:S01]  /*92a0*/  ISETP.GT.U32.AND P2, PT, R5, R95, PT ;  /* 0x0000005f0500720c */ /* 0x000fe20003f44070 */
[----:B------:R-:W-:-:S04]  /*92b0*/  IMAD.HI.U32 R9, R4, R98, RZ ;  /* 0x0000006204097227 */ /* 0x000fc800078e00ff */
[----:B------:R-:W-:Y:S01]  /*92c0*/  @!P4 IMAD.MOV R92, RZ, RZ, -R92 ;  /* 0x000000ffff5cc224 */ /* 0x000fe200078e0a5c */
[C---:B------:R-:W-:Y:S01]  /*92d0*/  ISETP.GT.U32.AND P4, PT, R5.reuse, R96, PT ;  /* 0x000000600500720c */ /* 0x040fe20003f84070 */
[----:B------:R-:W-:Y:S02]  /*92e0*/  IMAD.MOV R9, RZ, RZ, -R9 ;  /* 0x000000ffff097224 */ /* 0x000fe400078e0a09 */
[--C-:B------:R-:W-:Y:S02]  /*92f0*/  @!P6 IMAD.IADD R94, R94, 0x1, -R5.reuse ;  /* 0x000000015e5ee824 */ /* 0x100fe400078e0a05 */
[----:B------:R-:W-:Y:S01]  /*9300*/  @!P0 IMAD.MOV R90, RZ, RZ, -R90 ;  /* 0x000000ffff5a8224 */ /* 0x000fe200078e0a5a */
[----:B------:R-:W-:Y:S01]  /*9310*/  ISETP.GT.U32.AND P0, PT, R5, R93, PT ;  /* 0x0000005d0500720c */ /* 0x000fe20003f04070 */
[----:B------:R-:W-:Y:S01]  /*9320*/  @!P2 IMAD.IADD R95, R95, 0x1, -R5 ;  /* 0x000000015f5fa824 */ /* 0x000fe200078e0a05 */
[----:B------:R-:W-:Y:S01]  /*9330*/  ISETP.GT.U32.AND P6, PT, R5, R94, PT ;  /* 0x0000005e0500720c */ /* 0x000fe20003fc4070 */
[----:B------:R-:W-:Y:S01]  /*9340*/  @!P5 IMAD.MOV R91, RZ, RZ, -R91 ;  /* 0x000000ffff5bd224 */ /* 0x000fe200078e0a5b */
[----:B------:R-:W-:Y:S01]  /*9350*/  ISETP.GE.AND P5, PT, R99, RZ, PT ;  /* 0x000000ff6300720c */ /* 0x000fe20003fa6270 */
[----:B------:R-:W-:Y:S01]  /*9360*/  IMAD.HI.U32 R8, R4, R97, RZ ;  /* 0x0000006104087227 */ /* 0x000fe200078e00ff */
[----:B------:R-:W-:-:S02]  /*9370*/  ISETP.GE.AND P2, PT, R102, RZ, PT ;  /* 0x000000ff6600720c */ /* 0x000fc40003f46270 */
[----:B------:R-:W-:Y:S01]  /*9380*/  IABS R102, R105 ;  /* 0x0000006900667213 */ /* 0x000fe20000000000 */
[--C-:B------:R-:W-:Y:S01]  /*9390*/  @!P4 IMAD.IADD R96, R96, 0x1, -R5.reuse ;  /* 0x000000016060c824 */ /* 0x100fe200078e0a05 */
[C---:B------:R-:W-:Y:S01]  /*93a0*/  ISETP.GT.U32.AND P4, PT, R5.reuse, R95, PT ;  /* 0x0000005f0500720c */ /* 0x040fe20003f84070 */
[C---:B------:R-:W-:Y:S01]  /*93b0*/  IMAD R98, R5.reuse, R9, R98 ;  /* 0x0000000905627224 */ /* 0x040fe200078e0262 */
[----:B------:R-:W-:Y:S01]  /*93c0*/  LOP3.LUT R9, R6, 0x136, RZ, 0xfc, !PT ;  /* 0x0000013606097812 */ /* 0x000fe200078efcff */
[----:B------:R-:W-:Y:S02]  /*93d0*/  IMAD.MOV R8, RZ, RZ, -R8 ;  /* 0x000000ffff087224 */ /* 0x000fe400078e0a08 */
[----:B------:R-:W-:Y:S01]  /*93e0*/  @!P6 IMAD.IADD R94, R94, 0x1, -R5 ;  /* 0x000000015e5ee824 */ /* 0x000fe200078e0a05 */
[----:B------:R-:W-:Y:S01]  /*93f0*/  IABS R99, R9 ;  /* 0x0000000900637213 */ /* 0x000fe20000000000 */
[----:B------:R-:W-:Y:S01]  /*9400*/  IMAD R97, R5, R8, R97 ;  /* 0x0000000805617224 */ /* 0x000fe200078e0261 */
[----:B------:R-:W-:Y:S01]  /*9410*/  ISETP.GE.AND P6, PT, R101, RZ, PT ;  /* 0x000000ff6500720c */ /* 0x000fe20003fc6270 */
[----:B------:R-:W-:Y:S01]  /*9420*/  @!P0 IMAD.IADD R93, R93, 0x1, -R5 ;  /* 0x000000015d5d8824 */ /* 0x000fe200078e0a05 */
[----:B------:R-:W-:Y:S01]  /*9430*/  ISETP.GE.AND P0, PT, R100, RZ, PT ;  /* 0x000000ff6400720c */ /* 0x000fe20003f06270 */
[----:B------:R-:W-:Y:S01]  /*9440*/  IMAD.HI.U32 R8, R4, R99, RZ ;  /* 0x0000006304087227 */ /* 0x000fe200078e00ff */
[----:B------:R-:W-:-:S03]  /*9450*/  IABS R101, R104 ;  /* 0x0000006800657213 */ /* 0x000fc60000000000 */
[----:B------:R-:W-:Y:S01]  /*9460*/  @!P4 IMAD.IADD R95, R95, 0x1, -R5 ;  /* 0x000000015f5fc824 */ /* 0x000fe200078e0a05 */
[C---:B------:R-:W-:Y:S01]  /*9470*/  ISETP.GT.U32.AND P4, PT, R5.reuse, R98, PT ;  /* 0x000000620500720c */ /* 0x040fe20003f84070 */
[----:B------:R-:W-:Y:S01]  /*9480*/  @!P5 IMAD.MOV R94, RZ, RZ, -R94 ;  /* 0x000000ffff5ed224 */ /* 0x000fe200078e0a5e */
[C---:B------:R-:W-:Y:S01]  /*9490*/  ISETP.GT.U32.AND P5, PT, R5.reuse, R97, PT ;  /* 0x000000610500720c */ /* 0x040fe20003fa4070 */
[----:B------:R-:W-:Y:S02]  /*94a0*/  IMAD.MOV R8, RZ, RZ, -R8 ;  /* 0x000000ffff087224 */ /* 0x000fe400078e0a08 */
[----:B------:R-:W-:Y:S01]  /*94b0*/  @!P1 IMAD.MOV R93, RZ, RZ, -R93 ;  /* 0x000000ffff5d9224 */ /* 0x000fe200078e0a5d */
[C---:B------:R-:W-:Y:S01]  /*94c0*/  ISETP.GT.U32.AND P1, PT, R5.reuse, R96, PT ;  /* 0x000000600500720c */ /* 0x040fe20003f24070 */
[----:B------:R-:W-:Y:S02]  /*94d0*/  IMAD R99, R5, R8, R99 ;  /* 0x0000000805637224 */ /* 0x000fe400078e0263 */
[----:B------:R-:W-:-:S02]  /*94e0*/  @!P3 IMAD.MOV R95, RZ, RZ, -R95 ;  /* 0x000000ffff5fb224 */ /* 0x000fc400078e0a5f */
[----:B------:R-:W-:Y:S01]  /*94f0*/  IMAD.HI.U32 R8, R4, R101, RZ ;  /* 0x0000006504087227 */ /* 0x000fe200078e00ff */
[----:B------:R-:W-:-:S03]  /*9500*/  ISETP.GT.U32.AND P3, PT, R5, R99, PT ;  /* 0x000000630500720c */ /* 0x000fc60003f64070 */
        /* <DEDUP_REMOVED lines=10> */
[----:B------:R-:W-:-:S04]  /*95b0*/  IMAD.HI.U32 R9, R4, R102, RZ ;  /* 0x0000006604097227 */ /* 0x000fc800078e00ff */
[----:B------:R-:W-:Y:S02]  /*95c0*/  IMAD.MOV R104, RZ, RZ, -R100 ;  /* 0x000000ffff687224 */ /* 0x000fe400078e0a64 */
[----:B------:R-:W-:Y:S02]  /*95d0*/  @!P3 IMAD.IADD R99, R99, 0x1, -R5 ;  /* 0x000000016363b824 */ /* 0x000fe400078e0a05 */
[C---:B------:R-:W-:Y:S02]  /*95e0*/  IMAD R100, R5.reuse, R8, R101 ;  /* 0x0000000805647224 */ /* 0x040fe400078e0265 */
[----:B------:R-:W-:Y:S01]  /*95f0*/  IMAD.MOV R9, RZ, RZ, -R9 ;  /* 0x000000ffff097224 */ /* 0x000fe200078e0a09 */
[C---:B------:R-:W-:Y:S01]  /*9600*/  ISETP.GT.U32.AND P3, PT, R5.reuse, R99, PT ;  /* 0x000000630500720c */ /* 0x040fe20003f64070 */
        /* <DEDUP_REMOVED lines=9> */
[----:B------:R-:W-:Y:S02]  /*96a0*/  VIADD R8, R7, 0x12e ;  /* 0x0000012e07087836 */ /* 0x000fe40000000000 */
[--C-:B------:R-:W-:Y:S01]  /*96b0*/  @!P3 IMAD.IADD R99, R99, 0x1, -R5.reuse ;  /* 0x000000016363b824 */ /* 0x100fe200078e0a05 */
[C---:B------:R-:W-:Y:S01]  /*96c0*/  ISETP.GT.U32.AND P3, PT, R5.reuse, R102, PT ;  /* 0x000000660500720c */ /* 0x040fe20003f64070 */
[----:B------:R-:W-:Y:S01]  /*96d0*/  @!P4 IMAD.IADD R100, R100, 0x1, -R5 ;  /* 0x000000016464c824 */ /* 0x000fe200078e0a05 */
[----:B------:R-:W-:Y:S01]  /*96e0*/  IABS R104, R8 ;  /* 0x0000000800687213 */ /* 0x000fe20000000000 */
[----:B------:R-:W-:Y:S01]  /*96f0*/  @!P2 IMAD.MOV R98, RZ, RZ, -R98 ;  /* 0x000000ffff62a224 */ /* 0x000fe200078e0a62 */
[----:B------:R-:W-:Y:S01]  /*9700*/  ISETP.GE.AND P2, PT, R8, RZ, PT ;  /* 0x000000ff0800720c */ /* 0x000fe20003f46270 */
[----:B------:R-:W-:Y:S01]  /*9710*/  IMAD.HI.U32 R9, R4, R105, RZ ;  /* 0x0000006904097227 */ /* 0x000fe200078e00ff */
[----:B------:R-:W-:-:S03]  /*9720*/  ISETP.GT.U32.AND P4, PT, R5, R100, PT ;  /* 0x000000640500720c */ /* 0x000fc60003f84070 */
[----:B------:R-:W-:Y:S02]  /*9730*/  @!P6 IMAD.IADD R101, R101, 0x1, -R5 ;  /* 0x000000016565e824 */ /* 0x000fe400078e0a05 */
[----:B------:R-:W-:-:S03]  /*9740*/  IMAD.HI.U32 R8, R4, R104, RZ ;  /* 0x0000006804087227 */ /* 0x000fc600078e00ff */
[----:B------:R-:W-:Y:S01]  /*9750*/  ISETP.GT.U32.AND P6, PT, R5, R101, PT ;  /* 0x000000650500720c */ /* 0x000fe20003fc4070 */
[----:B------:R-:W-:Y:S02]  /*9760*/  @!P3 IMAD.IADD R102, R102, 0x1, -R5 ;  /* 0x000000016666b824 */ /* 0x000fe400078e0a05 */
[----:B------:R-:W-:-:S03]  /*9770*/  IMAD.HI.U32 R103, R4, R107, RZ ;  /* 0x0000006b04677227 */ /* 0x000fc600078e00ff */
[C---:B------:R-:W-:Y:S01]  /*9780*/  ISETP.GT.U32.AND P3, PT, R5.reuse, R102, PT ;  /* 0x000000660500720c */ /* 0x040fe20003f64070 */
[----:B------:R-:W-:Y:S01]  /*9790*/  @!P1 IMAD.MOV R99, RZ, RZ, -R99 ;  /* 0x000000ffff639224 */ /* 0x000fe200078e0a63 */
[----:B------:R-:W-:Y:S01]  /*97a0*/  ISETP.GE.AND P1, PT, R106, RZ, PT ;  /* 0x000000ff6a00720c */ /* 0x000fe20003f26270 */
[----:B------:R-:W-:Y:S02]  /*97b0*/  IMAD.MOV R8, RZ, RZ, -R8 ;  /* 0x000000ffff087224 */ /* 0x000fe400078e0a08 */
[----:B------:R-:W-:Y:S01]  /*97c0*/  @!P4 IMAD.IADD R100, R100, 0x1, -R5 ;  /* 0x000000016464c824 */ /* 0x000fe200078e0a05 */
[----:B------:R-:W-:Y:S01]  /*97d0*/  ISETP.GE.AND P4, PT, R108, RZ, PT ;  /* 0x000000ff6c00720c */ /* 0x000fe20003f86270 */
[----:B------:R-:W-:Y:S02]  /*97e0*/  IMAD.MOV R106, RZ, RZ, -R9 ;  /* 0x000000ffff6a7224 */ /* 0x000fe400078e0a09 */
        /* <DEDUP_REMOVED lines=17> */
[----:B------:R-:W-:Y:S01]  /*9900*/  @!P6 IMAD.IADD R103, R103, 0x1, -R5 ;  /* 0x000000016767e824 */ /* 0x000fe200078e0a05 */
[----:B------:R-:W-:Y:S01]  /*9910*/  ISETP.GE.AND P6, PT, R8, RZ, PT ;  /* 0x000000ff0800720c */ /* 0x000fe20003fc6270 */
[----:B------:R-:W-:Y:S01]  /*9920*/  IMAD.HI.U32 R8, R4, R106, RZ ;  /* 0x0000006a04087227 */ /* 0x000fe200078e00ff */
[----:B------:R-:W-:-:S03]  /*9930*/  IABS R109, R113 ;  /* 0x00000071006d7213 */ /* 0x000fc60000000000 */
[--C-:B------:R-:W-:Y:S01]  /*9940*/  @!P0 IMAD.IADD R104, R104, 0x1, -R5.reuse ;  /* 0x0000000168688824 */ /* 0x100fe200078e0a05 */
[----:B------:R-:W-:Y:S01]  /*9950*/  ISETP.GT.U32.AND P0, PT, R5, R103, PT ;  /* 0x000000670500720c */ /* 0x000fe20003f04070 */
[----:B------:R-:W-:Y:S02]  /*9960*/  @!P3 IMAD.IADD R105, R105, 0x1, -R5 ;  /* 0x000000016969b824 */ /* 0x000fe400078e0a05 */
[----:B------:R-:W-:Y:S01]  /*9970*/  IMAD.MOV R9, RZ, RZ, -R8 ;  /* 0x000000ffff097224 */ /* 0x000fe200078e0a08 */
[C---:B------:R-:W-:Y:S01]  /*9980*/  ISETP.GT.U32.AND P3, PT, R5.reuse, R104, PT ;  /* 0x000000680500720c */ /* 0x040fe20003f64070 */
[----:B------:R-:W-:Y:S01]  /*9990*/  IMAD.HI.U32 R8, R4, R107, RZ ;  /* 0x0000006b04087227 */ /* 0x000fe200078e00ff */
[----:B------:R-:W-:-:S03]  /*99a0*/  ISETP.GT.U32.AND P1, PT, R5, R105, PT ;  /* 0x000000690500720c */ /* 0x000fc60003f24070 */
[----:B------:R-:W-:Y:S02]  /*99b0*/  IMAD.MOV R8, RZ, RZ, -R8 ;  /* 0x000000ffff087224 */ /* 0x000fe400078e0a08 */
[C---:B------:R-:W-:Y:S02]  /*99c0*/  IMAD R106, R5.reuse, R9, R106 ;  /* 0x00000009056a7224 */ /* 0x040fe400078e026a */
[----:B------:R-:W-:Y:S02]  /*99d0*/  IMAD R107, R5, R8, R107 ;  /* 0x00000008056b7224 */ /* 0x000fe400078e026b */
[--C-:B------:R-:W-:Y:S01]  /*99e0*/  @!P0 IMAD.IADD R103, R103, 0x1, -R5.reuse ;  /* 0x0000000167678824 */ /* 0x100fe200078e0a05 */
[C---:B------:R-:W-:Y:S01]  /*99f0*/  ISETP.GT.U32.AND P0, PT, R5.reuse, R106, PT ;  /* 0x0000006a0500720c */ /* 0x040fe20003f04070 */
[----:B------:R-:W-:Y:S01]  /*9a00*/  @!P3 IMAD.IADD R104, R104, 0x1, -R5 ;  /* 0x000000016868b824 */ /* 0x000fe200078e0a05 */
[----:B------:R-:W-:Y:S01]  /*9a10*/  ISETP.GT.U32.AND P3, PT, R5, R107, PT ;  /* 0x0000006b0500720c */ /* 0x000fe20003f64070 */
[----:B------:R-:W-:-:S04]  /*9a20*/  IMAD.HI.U32 R8, R4, R108, RZ ;  /* 0x0000006c04087227 */ /* 0x000fc800078e00ff */
[----:B------:R-:W-:Y:S02]  /*9a30*/  IMAD.MOV R8, RZ, RZ, -R8 ;  /* 0x000000ffff087224 */ /* 0x000fe400078e0a08 */
[----:B------:R-:W-:Y:S02]  /*9a40*/  @!P2 IMAD.MOV R103, RZ, RZ, -R103 ;  /* 0x000000ffff67a224 */ /* 0x000fe400078e0a67 */
[----:B------:R-:W-:Y:S02]  /*9a50*/  IMAD R108, R5, R8, R108 ;  /* 0x00000008056c7224 */ /* 0x000fe400078e026c */
[--C-:B------:R-:W-:Y:S01]  /*9a60*/  @!P0 IMAD.IADD R106, R106, 0x1, -R5.reuse ;  /* 0x000000016a6a8824 */ /* 0x100fe200078e0a05 */
[----:B------:R-:W-:Y:S01]  /*9a70*/  ISETP.GE.AND P0, PT, R112, RZ, PT ;  /* 0x000000ff7000720c */ /* 0x000fe20003f06270 */
[----:B------:R-:W-:Y:S02]  /*9a80*/  @!P3 IMAD.IADD R107, R107, 0x1, -R5 ;  /* 0x000000016b6bb824 */ /* 0x000fe400078e0a05 */
[----:B------:R-:W-:Y:S01]  /*9a90*/  IMAD.HI.U32 R8, R4, R109, RZ ;  /* 0x0000006d04087227 */ /* 0x000fe200078e00ff */
[----:B------:R-:W-:-:S02]  /*9aa0*/  ISETP.GT.U32.AND P3, PT, R5, R106, PT ;  /* 0x0000006a0500720c */ /* 0x000fc40003f64070 */
[C---:B------:R-:W-:Y:S01]  /*9ab0*/  ISETP.GT.U32.AND P2, PT, R5.reuse, R107, PT ;  /* 0x0000006b0500720c */ /* 0x040fe20003f44070 */
[----:B------:R-:W-:Y:S01]  /*9ac0*/  @!P4 IMAD.MOV R104, RZ, RZ, -R104 ;  /* 0x000000ffff68c224 */ /* 0x000fe200078e0a68 */
[----:B------:R-:W-:Y:S01]  /*9ad0*/  ISETP.GT.U32.AND P4, PT, R5, R108, PT ;  /* 0x0000006c0500720c */ /* 0x000fe20003f84070 */
[----:B------:R-:W-:Y:S01]  /*9ae0*/  @!P1 IMAD.IADD R105, R105, 0x1, -R5 ;  /* 0x0000000169699824 */ /* 0x000fe200078e0a05 */
[----:B------:R-:W-:Y:S01]  /*9af0*/  ISETP.GE.AND P1, PT, R110, RZ, PT ;  /* 0x000000ff6e00720c */ /* 0x000fe20003f26270 */
[----:B------:R-:W-:-:S04]  /*9b00*/  IMAD.HI.U32 R9, R4, R111, RZ ;  /* 0x0000006f04097227 */ /* 0x000fc800078e00ff */
[----:B------:R-:W-:Y:S02]  /*9b10*/  IMAD.MOV R110, RZ, RZ, -R8 ;  /* 0x000000ffff6e7224 */ /* 0x000fe400078e0a08 */
[----:B------:R-:W-:Y:S01]  /*9b20*/  IMAD.MOV R112, RZ, RZ, -R9 ;  /* 0x000000ffff707224 */ /* 0x000fe200078e0a09 */
[----:B------:R-:W-:Y:S01]  /*9b30*/  LOP3.LUT R9, R6, 0x11c, RZ, 0xfc, !PT ;  /* 0x0000011c06097812 */ /* 0x000fe200078efcff */
[C---:B------:R-:W-:Y:S02]  /*9b40*/  IMAD R109, R5.reuse, R110, R109 ;  /* 0x0000006e056d7224 */ /* 0x040fe400078e026d */
[----:B------:R-:W-:Y:S02]  /*9b50*/  IMAD R110, R5, R112, R111 ;  /* 0x00000070056e7224 */ /* 0x000fe400078e026f */
[--C-:B------:R-:W-:Y:S02]  /*9b60*/  @!P3 IMAD.IADD R106, R106, 0x1, -R5.reuse ;  /* 0x000000016a6ab824 */ /* 0x100fe400078e0a05 */
[--C-:B------:R-:W-:Y:S01]  /*9b70*/  @!P2 IMAD.IADD R107, R107, 0x1, -R5.reuse ;  /* 0x000000016b6ba824 */ /* 0x100fe200078e0a05 */
[----:B------:R-:W-:Y:S01]  /*9b80*/  ISETP.GT.U32.AND P2, PT, R5, R109, PT ;  /* 0x0000006d0500720c */ /* 0x000fe20003f44070 */
[----:B------:R-:W-:-:S02]  /*9b90*/  @!P4 IMAD.IADD R108, R108, 0x1, -R5 ;  /* 0x000000016c6cc824 */ /* 0x000fc400078e0a05 */
[----:B------:R-:W-:Y:S01]  /*9ba0*/  @!P6 IMAD.MOV R106, RZ, RZ, -R106 ;  /* 0x000000ffff6ae224 */ /* 0x000fe200078e0a6a */
[----:B------:R-:W-:Y:S01]  /*9bb0*/  ISETP.GT.U32.AND P6, PT, R5, R110, PT ;  /* 0x0000006e0500720c */ /* 0x000fe20003fc4070 */
[----:B------:R-:W-:Y:S01]  /*9bc0*/  VIADD R8, R7, 0x11e ;  /* 0x0000011e07087836 */ /* 0x000fe20000000000 */
[----:B------:R-:W-:Y:S01]  /*9bd0*/  ISETP.GT.U32.AND P4, PT, R5, R108, PT ;  /* 0x0000006c0500720c */ /* 0x000fe20003f84070 */
[----:B------:R-:W-:Y:S01]  /*9be0*/  @!P5 IMAD.MOV R105, RZ, RZ, -R105 ;  /* 0x000000ffff69d224 */ /* 0x000fe200078e0a69 */
[----:B------:R-:W-:Y:S01]  /*9bf0*/  ISETP.GE.AND P5, PT, R113, RZ, PT ;  /* 0x000000ff7100720c */ /* 0x000fe20003fa6270 */
[----:B------:R-:W-:Y:S01]  /*9c00*/  @!P1 IMAD.MOV R107, RZ, RZ, -R107 ;  /* 0x000000ffff6b9224 */ /* 0x000fe200078e0a6b */
[----:B------:R-:W-:Y:S02]  /*9c10*/  IABS R111, R8 ;  /* 0x00000008006f7213 */ /* 0x000fe40000000000 */
[----:B------:R-:W-:Y:S01]  /*9c20*/  ISETP.GE.AND P3, PT, R8, RZ, PT ;  /* 0x000000ff0800720c */ /* 0x000fe20003f66270 */
[----:B------:R-:W-:Y:S01]  /*9c30*/  @!P2 IMAD.IADD R109, R109, 0x1, -R5 ;  /* 0x000000016d6da824 */ /* 0x000fe200078e0a05 */
[----:B------:R-:W-:Y:S01]  /*9c40*/  IABS R113, R9 ;  /* 0x0000000900717213 */ /* 0x000fe20000000000 */
[----:B------:R-:W-:Y:S01]  /*9c50*/  IMAD.HI.U32 R8, R4, R111, RZ ;  /* 0x0000006f04087227 */ /* 0x000fe200078e00ff */
[----:B------:R-:W-:-:S02]  /*9c60*/  ISETP.GE.AND P1, PT, R115, RZ, PT ;  /* 0x000000ff7300720c */ /* 0x000fc40003f26270 */
[----:B------:R-:W-:Y:S01]  /*9c70*/  ISETP.GT.U32.AND P2, PT, R5, R109, PT ;  /* 0x0000006d0500720c */ /* 0x000fe20003f44070 */
[--C-:B------:R-:W-:Y:S01]  /*9c80*/  @!P6 IMAD.IADD R110, R110, 0x1, -R5.reuse ;  /* 0x000000016e6ee824 */ /* 0x100fe200078e0a05 */
[----:B------:R-:W-:Y:S01]  /*9c90*/  IABS R115, R119 ;  /* 0x0000007700737213 */ /* 0x000fe20000000000 */
[----:B------:R-:W-:Y:S02]  /*9ca0*/  IMAD.MOV R112, RZ, RZ, -R8 ;  /* 0x000000ffff707224 */ /* 0x000fe400078e0a08 */
[----:B------:R-:W-:Y:S01]  /*9cb0*/  @!P4 IMAD.IADD R108, R108, 0x1, -R5 ;  /* 0x000000016c6cc824 */ /* 0x000fe200078e0a05 */
[----:B------:R-:W-:Y:S01]  /*9cc0*/  ISETP.GE.AND P4, PT, R9, RZ, PT ;  /* 0x000000ff0900720c */ /* 0x000fe20003f86270 */
[----:B------:R-:W-:Y:S01]  /*9cd0*/  IMAD.HI.U32 R8, R4, R113, RZ ;  /* 0x0000007104087227 */ /* 0x000fe200078e00ff */
[----:B------:R-:W-:-:S03]  /*9ce0*/  ISETP.GT.U32.AND P6, PT, R5, R110, PT ;  /* 0x0000006e0500720c */ /* 0x000fc60003fc4070 */
[----:B------:R-:W-:-:S04]  /*9cf0*/  IMAD.HI.U32 R9, R4, R114, RZ ;  /* 0x0000007204097227 */ /* 0x000fc800078e00ff */
[----:B------:R-:W-:Y:S02]  /*9d00*/  IMAD.MOV R8, RZ, RZ, -R8 ;  /* 0x000000ffff087224 */ /* 0x000fe400078e0a08 */
[----:B------:R-:W-:Y:S02]  /*9d10*/  IMAD.MOV R9, RZ, RZ, -R9 ;  /* 0x000000ffff097224 */ /* 0x000fe400078e0a09 */
[C---:B------:R-:W-:Y:S02]  /*9d20*/  IMAD R111, R5.reuse, R112, R111 ;  /* 0x00000070056f7224 */ /* 0x040fe400078e026f */
[C---:B------:R-:W-:Y:S01]  /*9d30*/  IMAD R112, R5.reuse, R8, R113 ;  /* 0x0000000805707224 */ /* 0x040fe200078e0271 */
[----:B------:R-:W-:Y:S01]  /*9d40*/  LOP3.LUT R8, R6, 0x118, RZ, 0xfc, !PT ;  /* 0x0000011806087812 */ /* 0x000fe200078efcff */
[----:B------:R-:W-:Y:S02]  /*9d50*/  IMAD R113, R5, R9, R114 ;  /* 0x0000000905717224 */ /* 0x000fe400078e0272 */
[--C-:B------:R-:W-:Y:S01]  /*9d60*/  @!P2 IMAD.IADD R109, R109, 0x1, -R5.reuse ;  /* 0x000000016d6da824 */ /* 0x100fe200078e0a05 */
[C---:B------:R-:W-:Y:S01]  /*9d70*/  ISETP.GT.U32.AND P2, PT, R5.reuse, R111, PT ;  /* 0x0000006f0500720c */ /* 0x040fe20003f44070 */
[----:B------:R-:W-:Y:S01]  /*9d80*/  @!P6 IMAD.IADD R110, R110, 0x1, -R5 ;  /* 0x000000016e6ee824 */ /* 0x000fe200078e0a05 */
[C---:B------:R-:W-:Y:S01]  /*9d90*/  ISETP.GT.U32.AND P6, PT, R5.reuse, R113, PT ;  /* 0x000000710500720c */ /* 0x040fe20003fc4070 */
[----:B------:R-:W-:Y:S01]  /*9da0*/  @!P5 IMAD.MOV R109, RZ, RZ, -R109 ;  /* 0x000000ffff6dd224 */ /* 0x000fe200078e0a6d */
[----:B------:R-:W-:Y:S01]  /*9db0*/  ISETP.GT.U32.AND P5, PT, R5, R112, PT ;  /* 0x000000700500720c */ /* 0x000fe20003fa4070 */
[----:B------:R-:W-:Y:S01]  /*9dc0*/  @!P0 IMAD.MOV R108, RZ, RZ, -R108 ;  /* 0x000000ffff6c8224 */ /* 0x000fe200078e0a6c */
[----:B------:R-:W-:Y:S01]  /*9dd0*/  IABS R114, R8 ;  /* 0x0000000800727213 */ /* 0x000fe20000000000 */
[----:B------:R-:W-:Y:S01]  /*9de0*/  @!P1 IMAD.MOV R110, RZ, RZ, -R110 ;  /* 0x000000ffff6e9224 */ /* 0x000fe200078e0a6e */
[----:B------:R-:W-:-:S05]  /*9df0*/  ISETP.GE.AND P0, PT, R116, RZ, PT ;  /* 0x000000ff7400720c */ /* 0x000fca0003f06270 */
[--C-:B------:R-:W-:Y:S01]  /*9e00*/  @!P2 IMAD.IADD R111, R111, 0x1, -R5.reuse ;  /* 0x000000016f6fa824 */ /* 0x100fe200078e0a05 */
[----:B------:R-:W-:Y:S01]  /*9e10*/  ISETP.GE.AND P2, PT, R8, RZ, PT ;  /* 0x000000ff0800720c */ /* 0x000fe20003f46270 */
[----:B------:R-:W-:Y:S02]  /*9e20*/  @!P6 IMAD.IADD R113, R113, 0x1, -R5 ;  /* 0x000000017171e824 */ /* 0x000fe400078e0a05 */
[----:B------:R-:W-:-:S03]  /*9e30*/  IMAD.HI.U32 R8, R4, R114, RZ ;  /* 0x0000007204087227 */ /* 0x000fc600078e00ff */
[C---:B------:R-:W-:Y:S01]  /*9e40*/  ISETP.GT.U32.AND P6, PT, R5.reuse, R113, PT ;  /* 0x000000710500720c */ /* 0x040fe20003fc4070 */
[----:B------:R-:W-:Y:S01]  /*9e50*/  @!P5 IMAD.IADD R112, R112, 0x1, -R5 ;  /* 0x000000017070d824 */ /* 0x000fe200078e0a05 */
[C---:B------:R-:W-:Y:S01]  /*9e60*/  ISETP.GT.U32.AND P5, PT, R5.reuse, R111, PT ;  /* 0x0000006f0500720c */ /* 0x040fe20003fa4070 */
[----:B------:R-:W-:Y:S02]  /*9e70*/  IMAD.MOV R9, RZ, RZ, -R8 ;  /* 0x000000ffff097224 */ /* 0x000fe400078e0a08 */
[----:B------:R-:W-:Y:S01]  /*9e80*/  IMAD.HI.U32 R8, R4, R115, RZ ;  /* 0x0000007304087227 */ /* 0x000fe200078e00ff */
[----:B------:R-:W-:-:S03]  /*9e90*/  ISETP.GT.U32.AND P1, PT, R5, R112, PT ;  /* 0x000000700500720c */ /* 0x000fc60003f24070 */
[----:B------:R-:W-:Y:S02]  /*9ea0*/  IMAD.MOV R116, RZ, RZ, -R8 ;  /* 0x000000ffff747224 */ /* 0x000fe400078e0a08 */
[----:B------:R-:W-:Y:S02]  /*9eb0*/  IMAD R114, R5, R9, R114 ;  /* 0x0000000905727224 */ /* 0x000fe400078e0272 */
[----:B------:R-:W-:-:S04]  /*9ec0*/  IMAD.HI.U32 R8, R4, R117, RZ ;  /* 0x0000007504087227 */ /* 0x000fc800078e00ff */
[----:B------:R-:W-:Y:S02]  /*9ed0*/  IMAD R115, R5, R116, R115 ;  /* 0x0000007405737224 */ /* 0x000fe400078e0273 */
[----:B------:R-:W-:Y:S01]  /*9ee0*/  @!P5 IMAD.IADD R111, R111, 0x1, -R5 ;  /* 0x000000016f6fd824 */ /* 0x000fe200078e0a05 */
[----:B------:R-:W-:Y:S01]  /*9ef0*/  ISETP.GT.U32.AND P5, PT, R5, R114, PT ;  /* 0x000000720500720c */ /* 0x000fe20003fa4070 */
[----:B------:R-:W-:-:S04]  /*9f00*/  IMAD.HI.U32 R9, R4, R118, RZ ;  /* 0x0000007604097227 */ /* 0x000fc800078e00ff */
[----:B------:R-:W-:Y:S02]  /*9f10*/  IMAD.MOV R8, RZ, RZ, -R8 ;  /* 0x000000ffff087224 */ /* 0x000fe400078e0a08 */
[--C-:B------:R-:W-:Y:S01]  /*9f20*/  @!P6 IMAD.IADD R113, R113, 0x1, -R5.reuse ;  /* 0x000000017171e824 */ /* 0x100fe200078e0a05 */
[----:B------:R-:W-:Y:S01]  /*9f30*/  ISETP.GT.U32.AND P6, PT, R5, R115, PT ;  /* 0x000000730500720c */ /* 0x000fe20003fc4070 */
[----:B------:R-:W-:Y:S01]  /*9f40*/  @!P1 IMAD.IADD R112, R112, 0x1, -R5 ;  /* 0x0000000170709824 */ /* 0x000fe200078e0a05 */
[----:B------:R-:W-:Y:S01]  /*9f50*/  ISETP.GE.AND P1, PT, R119, RZ, PT ;  /* 0x000000ff7700720c */ /* 0x000fe20003f26270 */
[----:B------:R-:W-:Y:S02]  /*9f60*/  IMAD.MOV R9, RZ, RZ, -R9 ;  /* 0x000000ffff097224 */ /* 0x000fe400078e0a09 */
[C---:B------:R-:W-:Y:S02]  /*9f70*/  IMAD R116, R5.reuse, R8, R117 ;  /* 0x0000000805747224 */ /* 0x040fe400078e0275 */
        /* <DEDUP_REMOVED lines=8> */
[----:B------:R-:W-:Y:S01]  /*a000*/  @!P6 IMAD.IADD R115, R115, 0x1, -R5 ;  /* 0x000000017373e824 */ /* 0x000fe200078e0a05 */
[C---:B------:R-:W-:Y:S01]  /*a010*/  ISETP.GT.U32.AND P6, PT, R5.reuse, R114, PT ;  /* 0x000000720500720c */ /* 0x040fe20003fc4070 */
[----:B------:R-:W-:Y:S01]  /*a020*/  @!P3 IMAD.MOV R111, RZ, RZ, -R111 ;  /* 0x000000ffff6fb224 */ /* 0x000fe200078e0a6f */
        /* <DEDUP_REMOVED lines=13> */
[--C-:B------:R-:W-:Y:S01]  /*a100*/  @!P6 IMAD.IADD R114, R114, 0x1, -R5.reuse ;  /* 0x000000017272e824 */ /* 0x100fe200078e0a05 */
[----:B------:R-:W-:Y:S01]  /*a110*/  ISETP.GE.AND P6, PT, R121, RZ, PT ;  /* 0x000000ff7900720c */ /* 0x000fe20003fc6270 */
[----:B------:R-:W-:Y:S01]  /*a120*/  @!P3 IMAD.IADD R115, R115, 0x1, -R5 ;  /* 0x000000017373b824 */ /* 0x000fe200078e0a05 */
[C---:B------:R-:W-:Y:S01]  /*a130*/  ISETP.GT.U32.AND P3, PT, R5.reuse, R118, PT ;  /* 0x000000760500720c */ /* 0x040fe20003f64070 */
[----:B------:R-:W-:Y:S01]  /*a140*/  IMAD.MOV R8, RZ, RZ, -R8 ;  /* 0x000000ffff087224 */ /* 0x000fe200078e0a08 */
[----:B------:R-:W-:Y:S01]  /*a150*/  IABS R121, R126 ;  /* 0x0000007e00797213 */ /* 0x000fe20000000000 */
[----:B------:R-:W-:Y:S02]  /*a160*/  IMAD.MOV R9, RZ, RZ, -R9 ;  /* 0x000000ffff097224 */ /* 0x000fe400078e0a09 */
[C---:B------:R-:W-:Y:S02]  /*a170*/  IMAD R119, R5.reuse, R8, R119 ;  /* 0x0000000805777224 */ /* 0x040fe400078e0277 */
[----:B------:R-:W-:-:S02]  /*a180*/  IMAD R120, R5, R9, R120 ;  /* 0x0000000905787224 */ /* 0x000fc400078e0278 */
[--C-:B------:R-:W-:Y:S01]  /*a190*/  @!P0 IMAD.IADD R116, R116, 0x1, -R5.reuse ;  /* 0x0000000174748824 */ /* 0x100fe200078e0a05 */
[C---:B------:R-:W-:Y:S01]  /*a1a0*/  ISETP.GT.U32.AND P0, PT, R5.reuse, R119, PT ;  /* 0x000000770500720c */ /* 0x040fe20003f04070 */
[----:B------:R-:W-:Y:S02]  /*a1b0*/  @!P2 IMAD.MOV R114, RZ, RZ, -R114 ;  /* 0x000000ffff72a224 */ /* 0x000fe400078e0a72 */
[----:B------:R-:W-:Y:S01]  /*a1c0*/  @!P6 IMAD.MOV R116, RZ, RZ, -R116 ;  /* 0x000000ffff74e224 */ /* 0x000fe200078e0a74 */
[C---:B------:R-:W-:Y:S01]  /*a1d0*/  ISETP.GT.U32.AND P6, PT, R5.reuse, R120, PT ;  /* 0x000000780500720c */ /* 0x040fe20003fc4070 */
[----:B------:R-:W-:Y:S01]  /*a1e0*/  @!P3 IMAD.IADD R118, R118, 0x1, -R5 ;  /* 0x000000017676b824 */ /* 0x000fe200078e0a05 */
[----:B------:R-:W-:Y:S01]  /*a1f0*/  ISETP.GT.U32.AND P3, PT, R5, R117, PT ;  /* 0x000000750500720c */ /* 0x000fe20003f64070 */
[----:B------:R-:W-:Y:S01]  /*a200*/  @!P1 IMAD.MOV R115, RZ, RZ, -R115 ;  /* 0x000000ffff739224 */ /* 0x000fe200078e0a73 */
[----:B------:R-:W-:Y:S01]  /*a210*/  ISETP.GE.AND P1, PT, R123, RZ, PT ;  /* 0x000000ff7b00720c */ /* 0x000fe20003f26270 */
[----:B------:R-:W-:Y:S01]  /*a220*/  IMAD.HI.U32 R9, R4, R122, RZ ;  /* 0x0000007a04097227 */ /* 0x000fe200078e00ff */
[----:B------:R-:W-:-:S03]  /*a230*/  ISETP.GT.U32.AND P2, PT, R5, R118, PT ;  /* 0x000000760500720c */ /* 0x000fc60003f44070 */
[----:B------:R-:W-:Y:S01]  /*a240*/  @!P0 IMAD.IADD R119, R119, 0x1, -R5 ;  /* 0x0000000177778824 */ /* 0x000fe200078e0a05 */
[----:B------:R-:W-:Y:S01]  /*a250*/  ISETP.GE.AND P0, PT, R127, RZ, PT ;  /* 0x000000ff7f00720c */ /* 0x000fe20003f06270 */
[----:B------:R-:W-:Y:S01]  /*a260*/  IMAD.HI.U32 R8, R4, R121, RZ ;  /* 0x0000007904087227 */ /* 0x000fe200078e00ff */
[----:B------:R-:W-:-:S03]  /*a270*/  IABS R127, R131 ;  /* 0x00000083007f7213 */ /* 0x000fc60000000000 */
[----:B------:R-:W-:Y:S02]  /*a280*/  IMAD.MOV R9, RZ, RZ, -R9 ;  /* 0x000000ffff097224 */ /* 0x000fe400078e0a09 */
[--C-:B------:R-:W-:Y:S01]  /*a290*/  @!P6 IMAD.IADD R120, R120, 0x1, -R5.reuse ;  /* 0x000000017878e824 */ /* 0x100fe200078e0a05 */
[C---:B------:R-:W-:Y:S01]  /*a2a0*/  ISETP.GT.U32.AND P6, PT, R5.reuse, R119, PT ;  /* 0x000000770500720c */ /* 0x040fe20003fc4070 */
[----:B------:R-:W-:Y:S02]  /*a2b0*/  IMAD.MOV R8, RZ, RZ, -R8 ;  /* 0x000000ffff087224 */ /* 0x000fe400078e0a08 */
[C---:B------:R-:W-:Y:S01]  /*a2c0*/  IMAD R122, R5.reuse, R9, R122 ;  /* 0x00000009057a7224 */ /* 0x040fe200078e027a */
[----:B------:R-:W-:Y:S01]  /*a2d0*/  LOP3.LUT R9, R6, 0x106, RZ, 0xfc, !PT ;  /* 0x0000010606097812 */ /* 0x000fe200078efcff */
[----:B------:R-:W-:Y:S01]  /*a2e0*/  @!P2 IMAD.IADD R118, R118, 0x1, -R5 ;  /* 0x000000017676a824 */ /* 0x000fe200078e0a05 */
[----:B------:R-:W-:Y:S01]  /*a2f0*/  ISETP.GE.AND P2, PT, R126, RZ, PT ;  /* 0x000000ff7e00720c */ /* 0x000fe20003f46270 */
[----:B------:R-:W-:Y:S01]  /*a300*/  IMAD R121, R5, R8, R121 ;  /* 0x0000000805797224 */ /* 0x000fe200078e0279 */
[----:B------:R-:W-:Y:S01]  /*a310*/  IABS R123, R9 ;  /* 0x00000009007b7213 */ /* 0x000fe20000000000 */
[----:B------:R-:W-:Y:S01]  /*a320*/  @!P1 IMAD.MOV R118, RZ, RZ, -R118 ;  /* 0x000000ffff769224 */ /* 0x000fe200078e0a76 */
[----:B------:R-:W-:Y:S01]  /*a330*/  IABS R126, R128 ;  /* 0x00000080007e7213 */ /* 0x000fe20000000000 */
[----:B------:R-:W-:Y:S01]  /*a340*/  @!P3 IMAD.IADD R117, R117, 0x1, -R5 ;  /* 0x000000017575b824 */ /* 0x000fe200078e0a05 */
[----:B------:R-:W-:Y:S01]  /*a350*/  ISETP.GT.U32.AND P1, PT, R5, R121, PT ;  /* 0x000000790500720c */ /* 0x000fe20003f24070 */
[----:B------:R-:W-:Y:S01]  /*a360*/  IMAD.HI.U32 R8, R4, R123, RZ ;  /* 0x0000007b04087227 */ /* 0x000fe200078e00ff */
[----:B------:R-:W-:-:S03]  /*a370*/  ISETP.GE.AND P3, PT, R124, RZ, PT ;  /* 0x000000ff7c00720c */ /* 0x000fc60003f66270 */
[----:B------:R-:W-:Y:S01]  /*a380*/  @!P6 IMAD.IADD R119, R119, 0x1, -R5 ;  /* 0x000000017777e824 */ /* 0x000fe200078e0a05 */
[C---:B------:R-:W-:Y:S01]  /*a390*/  ISETP.GT.U32.AND P6, PT, R5.reuse, R122, PT ;  /* 0x0000007a0500720c */ /* 0x040fe20003fc4070 */
[----:B------:R-:W-:Y:S01]  /*a3a0*/  @!P4 IMAD.MOV R117, RZ, RZ, -R117 ;  /* 0x000000ffff75c224 */ /* 0x000fe200078e0a75 */
[C---:B------:R-:W-:Y:S01]  /*a3b0*/  ISETP.GT.U32.AND P4, PT, R5.reuse, R120, PT ;  /* 0x000000780500720c */ /* 0x040fe20003f84070 */
[----:B------:R-:W-:Y:S02]  /*a3c0*/  IMAD.MOV R8, RZ, RZ, -R8 ;  /* 0x000000ffff087224 */ /* 0x000fe400078e0a08 */
[----:B------:R-:W-:Y:S02]  /*a3d0*/  @!P5 IMAD.MOV R119, RZ, RZ, -R119 ;  /* 0x000000ffff77d224 */ /* 0x000fe400078e0a77 */
[----:B------:R-:W-:Y:S02]  /*a3e0*/  IMAD R123, R5, R8, R123 ;  /* 0x00000008057b7224 */ /* 0x000fe400078e027b */
[----:B------:R-:W-:-:S02]  /*a3f0*/  @!P1 IMAD.IADD R121, R121, 0x1, -R5 ;  /* 0x0000000179799824 */ /* 0x000fc400078e0a05 */
[----:B------:R-:W-:Y:S01]  /*a400*/  IMAD.HI.U32 R8, R4, R126, RZ ;  /* 0x0000007e04087227 */ /* 0x000fe200078e00ff */
[C---:B------:R-:W-:Y:S02]  /*a410*/  ISETP.GT.U32.AND P5, PT, R5.reuse, R123, PT ;  /* 0x0000007b0500720c */ /* 0x040fe40003fa4070 */
[----:B------:R-:W-:Y:S01]  /*a420*/  ISETP.GT.U32.AND P1, PT, R5, R121, PT ;  /* 0x000000790500720c */ /* 0x000fe20003f24070 */
[--C-:B------:R-:W-:Y:S02]  /*a430*/  @!P6 IMAD.IADD R122, R122, 0x1, -R5.reuse ;  /* 0x000000017a7ae824 */ /* 0x100fe400078e0a05 */
[----:B------:R-:W-:Y:S01]  /*a440*/  @!P4 IMAD.IADD R120, R120, 0x1, -R5 ;  /* 0x000000017878c824 */ /* 0x000fe200078e0a05 */
[----:B------:R-:W-:Y:S01]  /*a450*/  ISETP.GE.AND P4, PT, R9, RZ, PT ;  /* 0x000000ff0900720c */ /* 0x000fe20003f86270 */
[----:B------:R-:W-:Y:S01]  /*a460*/  IMAD.HI.U32 R9, R4, R127, RZ ;  /* 0x0000007f04097227 */ /* 0x000fe200078e00ff */
[----:B------:R-:W-:-:S03]  /*a470*/  ISETP.GT.U32.AND P6, PT, R5, R122, PT ;  /* 0x0000007a0500720c */ /* 0x000fc60003fc4070 */
[----:B------:R-:W-:-:S04]  /*a480*/  IMAD.HI.U32 R124, R4, R129, RZ ;  /* 0x00000081047c7227 */ /* 0x000fc800078e00ff */
[----:B------:R-:W-:Y:S01]  /*a490*/  @!P3 IMAD.MOV R120, RZ, RZ, -R120 ;  /* 0x000000ffff78b224 */ /* 0x000fe200078e0a78 */
[----:B------:R-:W-:Y:S01]  /*a4a0*/  ISETP.GE.AND P3, PT, R128, RZ, PT ;  /* 0x000000ff8000720c */ /* 0x000fe20003f66270 */
[----:B------:R-:W-:Y:S02]  /*a4b0*/  IMAD.MOV R8, RZ, RZ, -R8 ;  /* 0x000000ffff087224 */ /* 0x000fe400078e0a08 */
[----:B------:R-:W-:Y:S02]  /*a4c0*/  IMAD.MOV R128, RZ, RZ, -R9 ;  /* 0x000000ffff807224 */ /* 0x000fe400078e0a09 */
[----:B------:R-:W-:Y:S02]  /*a4d0*/  IMAD.MOV R130, RZ, RZ, -R124 ;  /* 0x000000ffff827224 */ /* 0x000fe400078e0a7c */
[----:B------:R-:W-:Y:S02]  /*a4e0*/  @!P5 IMAD.IADD R123, R123, 0x1, -R5 ;  /* 0x000000017b7bd824 */ /* 0x000fe400078e0a05 */
[----:B------:R-:W-:-:S02]  /*a4f0*/  IMAD R124, R5, R8, R126 ;  /* 0x00000008057c7224 */ /* 0x000fc400078e027e */
[----:B------:R-:W-:Y:S01]  /*a500*/  @!P1 IMAD.IADD R121, R121, 0x1, -R5 ;  /* 0x0000000179799824 */ /* 0x000fe200078e0a05 */
[C---:B------:R-:W-:Y:S01]  /*a510*/  ISETP.GT.U32.AND P5, PT, R5.reuse, R123, PT ;  /* 0x0000007b0500720c */ /* 0x040fe20003fa4070 */
[----:B------:R-:W-:Y:S01]  /*a520*/  IMAD R126, R5, R128, R127 ;  /* 0x00000080057e7224 */ /* 0x000fe200078e027f */
[----:B------:R-:W-:Y:S01]  /*a530*/  ISETP.GE.AND P1, PT, R131, RZ, PT ;  /* 0x000000ff8300720c */ /* 0x000fe20003f26270 */
[----:B------:R-:W-:Y:S01]  /*a540*/  @!P6 IMAD.IADD R122, R122, 0x1, -R5 ;  /* 0x000000017a7ae824 */ /* 0x000fe200078e0a05 */
[C---:B------:R-:W-:Y:S01]  /*a550*/  ISETP.GT.U32.AND P6, PT, R5.reuse, R124, PT ;  /* 0x0000007c0500720c */ /* 0x040fe20003fc4070 */
[----:B------:R-:W-:Y:S01]  /*a560*/  @!P2 IMAD.MOV R121, RZ, RZ, -R121 ;  /* 0x000000ffff79a224 */ /* 0x000fe200078e0a79 */
[C---:B------:R-:W-:Y:S01]  /*a570*/  ISETP.GT.U32.AND P2, PT, R5.reuse, R126, PT ;  /* 0x0000007e0500720c */ /* 0x040fe20003f44070 */
[----:B------:R-:W-:Y:S01]  /*a580*/  IMAD R127, R5, R130, R129 ;  /* 0x00000082057f7224 */ /* 0x000fe200078e0281 */
[----:B------:R-:W-:Y:S01]  /*a590*/  IABS R131, R134 ;  /* 0x0000008600837213 */ /* 0x000fe20000000000 */
[----:B------:R-:W-:Y:S01]  /*a5a0*/  VIADD R8, R7, 0xfe ;  /* 0x000000fe07087836 */ /* 0x000fe20000000000 */
[----:B------:R-:W-:Y:S01]  /*a5b0*/  IABS R130, R133 ;  /* 0x0000008500827213 */ /* 0x000fe20000000000 */
[----:B------:R-:W-:-:S02]  /*a5c0*/  @!P0 IMAD.MOV R122, RZ, RZ, -R122 ;  /* 0x000000ffff7a8224 */ /* 0x000fc400078e0a7a */
[--C-:B------:R-:W-:Y:S01]  /*a5d0*/  @!P5 IMAD.IADD R123, R123, 0x1, -R5.reuse ;  /* 0x000000017b7bd824 */ /* 0x100fe200078e0a05 */
[C---:B------:R-:W-:Y:S01]  /*a5e0*/  ISETP.GT.U32.AND P5, PT, R5.reuse, R127, PT ;  /* 0x0000007f0500720c */ /* 0x040fe20003fa4070 */
[----:B------:R-:W-:Y:S01]  /*a5f0*/  IMAD.HI.U32 R128, R4, R131, RZ ;  /* 0x0000008304807227 */ /* 0x000fe200078e00ff */
[----:B------:R-:W-:Y:S02]  /*a600*/  IABS R129, R8 ;  /* 0x0000000800817213 */ /* 0x000fe40000000000 */
[----:B------:R-:W-:Y:S01]  /*a610*/  ISETP.GE.AND P0, PT, R8, RZ, PT ;  /* 0x000000ff0800720c */ /* 0x000fe20003f06270 */
[--C-:B------:R-:W-:Y:S02]  /*a620*/  @!P6 IMAD.IADD R124, R124, 0x1, -R5.reuse ;  /* 0x000000017c7ce824 */ /* 0x100fe400078e0a05 */
[----:B------:R-:W-:Y:S02]  /*a630*/  @!P2 IMAD.IADD R126, R126, 0x1, -R5 ;  /* 0x000000017e7ea824 */ /* 0x000fe400078e0a05 */
[----:B------:R-:W-:Y:S01]  /*a640*/  IMAD.HI.U32 R8, R4, R129, RZ ;  /* 0x0000008104087227 */ /* 0x000fe200078e00ff */
[----:B------:R-:W-:-:S02]  /*a650*/  ISETP.GT.U32.AND P6, PT, R5, R124, PT ;  /* 0x0000007c0500720c */ /* 0x000fc40003fc4070 */
[----:B------:R-:W-:Y:S01]  /*a660*/  ISETP.GT.U32.AND P2, PT, R5, R126, PT ;  /* 0x0000007e0500720c */ /* 0x000fe20003f44070 */
[----:B------:R-:W-:-:S04]  /*a670*/  IMAD.HI.U32 R9, R4, R130, RZ ;  /* 0x0000008204097227 */ /* 0x000fc800078e00ff */
[----:B------:R-:W-:Y:S02]  /*a680*/  IMAD.MOV R8, RZ, RZ, -R8 ;  /* 0x000000ffff087224 */ /* 0x000fe400078e0a08 */
[----:B------:R-:W-:Y:S01]  /*a690*/  @!P4 IMAD.MOV R123, RZ, RZ, -R123 ;  /* 0x000000ffff7bc224 */ /* 0x000fe200078e0a7b */
[----:B------:R-:W-:Y:S01]  /*a6a0*/  ISETP.GE.AND P4, PT, R132, RZ, PT ;  /* 0x000000ff8400720c */ /* 0x000fe20003f86270 */
[----:B------:R-:W-:Y:S02]  /*a6b0*/  @!P5 IMAD.IADD R127, R127, 0x1, -R5 ;  /* 0x000000017f7fd824 */ /* 0x000fe400078e0a05 */
[----:B------:R-:W-:Y:S02]  /*a6c0*/  IMAD.MOV R132, RZ, RZ, -R128 ;  /* 0x000000ffff847224 */ /* 0x000fe400078e0a80 */
[----:B------:R-:W-:Y:S01]  /*a6d0*/  IMAD.MOV R9, RZ, RZ, -R9 ;  /* 0x000000ffff097224 */ /* 0x000fe200078e0a09 */
[C---:B------:R-:W-:Y:S01]  /*a6e0*/  ISETP.GT.U32.AND P5, PT, R5.reuse, R127, PT ;  /* 0x0000007f0500720c */ /* 0x040fe20003fa4070 */
[----:B------:R-:W-:Y:S01]  /*a6f0*/  IMAD R128, R5, R8, R129 ;  /* 0x0000000805807224 */ /* 0x000fe200078e0281 */
[----:B------:R-:W-:Y:S01]  /*a700*/  LOP3.LUT R8, R6, 0xf8, RZ, 0xfc, !PT ;  /* 0x000000f806087812 */ /* 0x000fe200078efcff */
[--C-:B------:R-:W-:Y:S01]  /*a710*/  @!P6 IMAD.IADD R124, R124, 0x1, -R5.reuse ;  /* 0x000000017c7ce824 */ /* 0x100fe200078e0a05 */
[----:B------:R-:W-:Y:S01]  /*a720*/  ISETP.GE.AND P6, PT, R133, RZ, PT ;  /* 0x000000ff8500720c */ /* 0x000fe20003fc6270 */
[C---:B------:R-:W-:Y:S01]  /*a730*/  IMAD R129, R5.reuse, R9, R130 ;  /* 0x0000000905817224 */ /* 0x040fe200078e0282 */
[----:B------:R-:W-:Y:S01]  /*a740*/  IABS R9, R135 ;  /* 0x0000008700097213 */ /* 0x000fe20000000000 */
[----:B------:R-:W-:Y:S01]  /*a750*/  @!P2 IMAD.IADD R126, R126, 0x1, -R5 ;  /* 0x000000017e7ea824 */ /* 0x000fe200078e0a05 */
[C---:B------:R-:W-:Y:S01]  /*a760*/  ISETP.GT.U32.AND P2, PT, R5.reuse, R128, PT ;  /* 0x000000800500720c */ /* 0x040fe20003f44070 */
[----:B------:R-:W-:Y:S01]  /*a770*/  @!P3 IMAD.MOV R124, RZ, RZ, -R124 ;  /* 0x000000ffff7cb224 */ /* 0x000fe200078e0a7c */
[C---:B------:R-:W-:Y:S01]  /*a780*/  ISETP.GT.U32.AND P3, PT, R5.reuse, R129, PT ;  /* 0x000000810500720c */ /* 0x040fe20003f64070 */
[----:B------:R-:W-:Y:S01]  /*a790*/  IMAD R130, R5, R132, R131 ;  /* 0x0000008405827224 */ /* 0x000fe200078e0283 */
[----:B------:R-:W-:Y:S01]  /*a7a0*/  IABS R131, R8 ;  /* 0x0000000800837213 */ /* 0x000fe20000000000 */
[----:B------:R-:W-:Y:S01]  /*a7b0*/  @!P5 IMAD.IADD R127, R127, 0x1, -R5 ;  /* 0x000000017f7fd824 */ /* 0x000fe200078e0a05 */
[----:B------:R-:W-:Y:S01]  /*a7c0*/  IABS R133, R137 ;  /* 0x0000008900857213 */ /* 0x000fe20000000000 */
[----:B------:R-:W-:Y:S01]  /*a7d0*/  @!P1 IMAD.MOV R126, RZ, RZ, -R126 ;  /* 0x000000ffff7e9224 */ /* 0x000fe200078e0a7e */
[----:B------:R-:W-:Y:S01]  /*a7e0*/  ISETP.GT.U32.AND P5, PT, R5, R130, PT ;  /* 0x000000820500720c */ /* 0x000fe20003fa4070 */
[----:B------:R-:W-:Y:S01]  /*a7f0*/  @!P4 IMAD.MOV R127, RZ, RZ, -R127 ;  /* 0x000000ffff7fc224 */ /* 0x000fe200078e0a7f */
[----:B------:R-:W-:-:S02]  /*a800*/  ISETP.GE.AND P1, PT, R134, RZ, PT ;  /* 0x000000ff8600720c */ /* 0x000fc40003f26270 */
[----:B------:R-:W-:Y:S01]  /*a810*/  IABS R134, R138 ;  /* 0x0000008a00867213 */ /* 0x000fe20000000000 */
[--C-:B------:R-:W-:Y:S01]  /*a820*/  @!P2 IMAD.IADD R128, R128, 0x1, -R5.reuse ;  /* 0x000000018080a824 */ /* 0x100fe200078e0a05 */
[----:B------:R-:W-:Y:S01]  /*a830*/  ISETP.GE.AND P2, PT, R8, RZ, PT ;  /* 0x000000ff0800720c */ /* 0x000fe20003f46270 */
[----:B------:R-:W-:Y:S02]  /*a840*/  @!P3 IMAD.IADD R129, R129, 0x1, -R5 ;  /* 0x000000018181b824 */ /* 0x000fe400078e0a05 */
[----:B------:R-:W-:Y:S01]  /*a850*/  IMAD.HI.U32 R8, R4, R131, RZ ;  /* 0x0000008304087227 */ /* 0x000fe200078e00ff */
[----:B------:R-:W-:-:S03]  /*a860*/  ISETP.GT.U32.AND P3, PT, R5, R128, PT ;  /* 0x000000800500720c */ /* 0x000fc60003f64070 */
[----:B------:R-:W-:Y:S02]  /*a870*/  IMAD.MOV R132, RZ, RZ, -R8 ;  /* 0x000000ffff847224 */ /* 0x000fe400078e0a08 */
[----:B------:R-:W-:Y:S01]  /*a880*/  @!P5 IMAD.IADD R130, R130, 0x1, -R5 ;  /* 0x000000018282d824 */ /* 0x000fe200078e0a05 */
[----:B------:R-:W-:Y:S01]  /*a890*/  ISETP.GT.U32.AND P5, PT, R5, R129, PT ;  /* 0x000000810500720c */ /* 0x000fe20003fa4070 */
[----:B------:R-:W-:-:S03]  /*a8a0*/  IMAD.HI.U32 R8, R4, R9, RZ ;  /* 0x0000000904087227 */ /* 0x000fc600078e00ff */
[C---:B------:R-:W-:Y:S01]  /*a8b0*/  ISETP.GT.U32.AND P4, PT, R5.reuse, R130, PT ;  /* 0x000000820500720c */ /* 0x040fe20003f84070 */
[C---:B------:R-:W-:Y:S02]  /*a8c0*/  IMAD R131, R5.reuse, R132, R131 ;  /* 0x0000008405837224 */ /* 0x040fe400078e0283 */
[----:B------:R-:W-:Y:S02]  /*a8d0*/  IMAD.MOV R8, RZ, RZ, -R8 ;  /* 0x000000ffff087224 */ /* 0x000fe400078e0a08 */
[----:B------:R-:W-:Y:S01]  /*a8e0*/  @!P3 IMAD.IADD R128, R128, 0x1, -R5 ;  /* 0x000000018080b824 */ /* 0x000fe200078e0a05 */
[C---:B------:R-:W-:Y:S01]  /*a8f0*/  ISETP.GT.U32.AND P3, PT, R5.reuse, R131, PT ;  /* 0x000000830500720c */ /* 0x040fe20003f64070 */
[----:B------:R-:W-:Y:S02]  /*a900*/  IMAD R132, R5, R8, R9 ;  /* 0x0000000805847224 */ /* 0x000fe400078e0209 */
[----:B------:R-:W-:Y:S02]  /*a910*/  @!P5 IMAD.IADD R129, R129, 0x1, -R5 ;  /* 0x000000018181d824 */ /* 0x000fe400078e0a05 */
[----:B------:R-:W-:Y:S01]  /*a920*/  IMAD.HI.U32 R8, R4, R133, RZ ;  /* 0x0000008504087227 */ /* 0x000fe200078e00ff */
[----:B------:R-:W-:-:S03]  /*a930*/  ISETP.GT.U32.AND P5, PT, R5, R132, PT ;  /* 0x000000840500720c */ /* 0x000fc60003fa4070 */
[----:B------:R-:W-:Y:S02]  /*a940*/  IMAD.MOV R8, RZ, RZ, -R8 ;  /* 0x000000ffff087224 */ /* 0x000fe400078e0a08 */
[----:B------:R-:W-:Y:S02]  /*a950*/  @!P0 IMAD.MOV R128, RZ, RZ, -R128 ;  /* 0x000000ffff808224 */ /* 0x000fe400078e0a80 */
[----:B------:R-:W-:Y:S01]  /*a960*/  @!P3 IMAD.IADD R131, R131, 0x1, -R5 ;  /* 0x000000018383b824 */ /* 0x000fe200078e0a05 */
[----:B------:R-:W-:Y:S01]  /*a970*/  ISETP.GE.AND P3, PT, R137, RZ, PT ;  /* 0x000000ff8900720c */ /* 0x000fe20003f66270 */
[C---:B------:R-:W-:Y:S02]  /*a980*/  IMAD R133, R5.reuse, R8, R133 ;  /* 0x0000000805857224 */ /* 0x040fe400078e0285 */
[----:B------:R-:W-:Y:S01]  /*a990*/  @!P6 IMAD.MOV R129, RZ, RZ, -R129 ;  /* 0x000000ffff81e224 */ /* 0x000fe200078e0a81 */
[C---:B------:R-:W-:Y:S01]  /*a9a0*/  ISETP.GT.U32.AND P0, PT, R5.reuse, R131, PT ;  /* 0x000000830500720c */ /* 0x040fe20003f04070 */
[----:B------:R-:W-:Y:S01]  /*a9b0*/  @!P5 IMAD.IADD R132, R132, 0x1, -R5 ;  /* 0x000000018484d824 */ /* 0x000fe200078e0a05 */
[----:B------:R-:W-:Y:S01]  /*a9c0*/  ISETP.GT.U32.AND P6, PT, R5, R133, PT ;  /* 0x000000850500720c */ /* 0x000fe20003fc4070 */
[----:B------:R-:W-:-:S03]  /*a9d0*/  IMAD.HI.U32 R8, R4, R134, RZ ;  /* 0x0000008604087227 */ /* 0x000fc600078e00ff */
[----:B------:R-:W-:Y:S01]  /*a9e0*/  ISETP.GT.U32.AND P5, PT, R5, R132, PT ;  /* 0x000000840500720c */ /* 0x000fe20003fa4070 */
[----:B------:R-:W-:-:S04]  /*a9f0*/  IMAD.HI.U32 R9, R4, R136, RZ ;  /* 0x0000008804097227 */ /* 0x000fc800078e00ff */
[----:B------:R-:W-:Y:S01]  /*aa00*/  @!P4 IMAD.IADD R130, R130, 0x1, -R5 ;  /* 0x000000018282c824 */ /* 0x000fe200078e0a05 */
[----:B------:R-:W-:Y:S01]  /*aa10*/  ISETP.GE.AND P4, PT, R135, RZ, PT ;  /* 0x000000ff8700720c */ /* 0x000fe20003f86270 */
[----:B------:R-:W-:Y:S02]  /*aa20*/  IMAD.MOV R135, RZ, RZ, -R8 ;  /* 0x000000ffff877224 */ /* 0x000fe400078e0a08 */
[----:B------:R-:W-:Y:S02]  /*aa30*/  IMAD.MOV R9, RZ, RZ, -R9 ;  /* 0x000000ffff097224 */ /* 0x000fe400078e0a09 */
[C---:B------:R-:W-:Y:S02]  /*aa40*/  IMAD R134, R5.reuse, R135, R134 ;  /* 0x0000008705867224 */ /* 0x040fe400078e0286 */
[----:B------:R-:W-:Y:S01]  /*aa50*/  IMAD R135, R5, R9, R136 ;  /* 0x0000000905877224 */ /* 0x000fe200078e0288 */
[----:B------:R-:W-:Y:S01]  /*aa60*/  LOP3.LUT R9, R6, 0xec, RZ, 0xfc, !PT ;  /* 0x000000ec06097812 */ /* 0x000fe200078efcff */
[----:B------:R-:W-:-:S02]  /*aa70*/  @!P0 IMAD.IADD R131, R131, 0x1, -R5 ;  /* 0x0000000183838824 */ /* 0x000fc400078e0a05 */
[----:B------:R-:W-:Y:S02]  /*aa80*/  @!P6 IMAD.IADD R133, R133, 0x1, -R5 ;  /* 0x000000018585e824 */ /* 0x000fe400078e0a05 */
[----:B------:R-:W-:Y:S01]  /*aa90*/  @!P2 IMAD.MOV R131, RZ, RZ, -R131 ;  /* 0x000000ffff83a224 */ /* 0x000fe200078e0a83 */
[----:B------:R-:W-:Y:S01]  /*aaa0*/  ISETP.GT.U32.AND P2, PT, R5, R135, PT ;  /* 0x000000870500720c */ /* 0x000fe20003f44070 */
[----:B------:R-:W-:Y:S01]  /*aab0*/  VIADD R8, R7, 0xee ;  /* 0x000000ee07087836 */ /* 0x000fe20000000000 */
[C---:B------:R-:W-:Y:S01]  /*aac0*/  ISETP.GT.U32.AND P6, PT, R5.reuse, R133, PT ;  /* 0x000000850500720c */ /* 0x040fe20003fc4070 */
[----:B------:R-:W-:Y:S01]  /*aad0*/  @!P5 IMAD.IADD R132, R132, 0x1, -R5 ;  /* 0x000000018484d824 */ /* 0x000fe200078e0a05 */
[----:B------:R-:W-:Y:S01]  /*aae0*/  ISETP.GT.U32.AND P5, PT, R5, R134, PT ;  /* 0x000000860500720c */ /* 0x000fe20003fa4070 */
[----:B------:R-:W-:Y:S01]  /*aaf0*/  @!P1 IMAD.MOV R130, RZ, RZ, -R130 ;  /* 0x000000ffff829224 */ /* 0x000fe200078e0a82 */
[----:B------:R-:W-:Y:S01]  /*ab00*/  IABS R136, R8 ;  /* 0x0000000800887213 */ /* 0x000fe20000000000 */
[----:B------:R-:W-:Y:S01]  /*ab10*/  @!P4 IMAD.MOV R132, RZ, RZ, -R132 ;  /* 0x000000ffff84c224 */ /* 0x000fe200078e0a84 */
[----:B------:R-:W-:-:S02]  /*ab20*/  ISETP.GE.AND P1, PT, R138, RZ, PT ;  /* 0x000000ff8a00720c */ /* 0x000fc40003f26270 */
[----:B------:R-:W-:Y:S01]  /*ab30*/  ISETP.GE.AND P0, PT, R8, RZ, PT ;  /* 0x000000ff0800720c */ /* 0x000fe20003f06270 */
[----:B------:R-:W-:Y:S01]  /*ab40*/  IMAD.HI.U32 R8, R4, R136, RZ ;  /* 0x0000008804087227 */ /* 0x000fe200078e00ff */
[----:B------:R-:W-:-:S03]  /*ab50*/  IABS R138, R9 ;  /* 0x00000009008a7213 */ /* 0x000fc60000000000 */
[--C-:B------:R-:W-:Y:S02]  /*ab60*/  @!P2 IMAD.IADD R135, R135, 0x1, -R5.reuse ;  /* 0x000000018787a824 */ /* 0x100fe400078e0a05 */
[--C-:B------:R-:W-:Y:S01]  /*ab70*/  @!P5 IMAD.IADD R134, R134, 0x1, -R5.reuse ;  /* 0x000000018686d824 */ /* 0x100fe200078e0a05 */
[----:B------:R-:W-:Y:S01]  /*ab80*/  ISETP.GE.AND P5, PT, R140, RZ, PT ;  /* 0x000000ff8c00720c */ /* 0x000fe20003fa6270 */
[----:B------:R-:W-:Y:S01]  /*ab90*/  IMAD.MOV R137, RZ, RZ, -R8 ;  /* 0x000000ffff897224 */ /* 0x000fe200078e0a08 */
[----:B------:R-:W-:Y:S01]  /*aba0*/  ISETP.GT.U32.AND P2, PT, R5, R135, PT ;  /* 0x000000870500720c */ /* 0x000fe20003f44070 */
        /* <DEDUP_REMOVED lines=10> */
[C---:B------:R-:W-:Y:S02]  /*ac50*/  IMAD R138, R5.reuse, R140, R139 ;  /* 0x0000008c058a7224 */ /* 0x040fe400078e028b */
[----:B------:R-:W-:Y:S01]  /*ac60*/  @!P3 IMAD.MOV R133, RZ, RZ, -R133 ;  /* 0x000000ffff85b224 */ /* 0x000fe200078e0a85 */
[----:B------:R-:W-:Y:S01]  /*ac70*/  ISETP.GT.U32.AND P3, PT, R5, R136, PT ;  /* 0x000000880500720c */ /* 0x000fe20003f64070 */
[--C-:B------:R-:W-:Y:S01]  /*ac80*/  @!P2 IMAD.IADD R135, R135, 0x1, -R5.reuse ;  /* 0x000000018787a824 */ /* 0x100fe200078e0a05 */
[----:B------:R-:W-:Y:S01]  /*ac90*/  ISETP.GT.U32.AND P2, PT, R5, R138, PT ;  /* 0x0000008a0500720c */ /* 0x000fe20003f44070 */
[----:B------:R-:W-:Y:S01]  /*aca0*/  @!P4 IMAD.IADD R134, R134, 0x1, -R5 ;  /* 0x000000018686c824 */ /* 0x000fe200078e0a05 */
[----:B------:R-:W-:Y:S01]  /*acb0*/  IABS R139, R8 ;  /* 0x00000008008b7213 */ /* 0x000fe20000000000 */
[----:B------:R-:W-:Y:S01]  /*acc0*/  @!P5 IMAD.MOV R135, RZ, RZ, -R135 ;  /* 0x000000ffff87d224 */ /* 0x000fe200078e0a87 */
[----:B------:R-:W-:Y:S01]  /*acd0*/  ISETP.GE.AND P4, PT, R141, RZ, PT ;  /* 0x000000ff8d00720c */ /* 0x000fe20003f86270 */
[----:B------:R-:W-:Y:S01]  /*ace0*/  @!P1 IMAD.MOV R134, RZ, RZ, -R134 ;  /* 0x000000ffff869224 */ /* 0x000fe200078e0a86 */
[----:B------:R-:W-:Y:S01]  /*acf0*/  ISETP.GT.U32.AND P1, PT, R5, R137, PT ;  /* 0x000000890500720c */ /* 0x000fe20003f24070 */
[----:B------:R-:W-:Y:S01]  /*ad00*/  IMAD.HI.U32 R9, R4, R143, RZ ;  /* 0x0000008f04097227 */ /* 0x000fe200078e00ff */
[----:B------:R-:W-:-:S03]  /*ad10*/  IABS R141, R144 ;  /* 0x00000090008d7213 */ /* 0x000fc60000000000 */
[--C-:B------:R-:W-:Y:S01]  /*ad20*/  @!P3 IMAD.IADD R136, R136, 0x1, -R5.reuse ;  /* 0x000000018888b824 */ /* 0x100fe200078e0a05 */
[----:B------:R-:W-:Y:S01]  /*ad30*/  ISETP.GE.AND P3, PT, R8, RZ, PT ;  /* 0x000000ff0800720c */ /* 0x000fe20003f66270 */
[----:B------:R-:W-:Y:S02]  /*ad40*/  @!P2 IMAD.IADD R138, R138, 0x1, -R5 ;  /* 0x000000018a8aa824 */ /* 0x000fe400078e0a05 */
[----:B------:R-:W-:-:S03]  /*ad50*/  IMAD.HI.U32 R8, R4, R139, RZ ;  /* 0x0000008b04087227 */ /* 0x000fc600078e00ff */
[----:B------:R-:W-:Y:S01]  /*ad60*/  ISETP.GT.U32.AND P2, PT, R5, R138, PT ;  /* 0x0000008a0500720c */ /* 0x000fe20003f44070 */
[----:B------:R-:W-:Y:S02]  /*ad70*/  IMAD.MOV R140, RZ, RZ, -R8 ;  /* 0x000000ffff8c7224 */ /* 0x000fe400078e0a08 */
[----:B------:R-:W-:-:S04]  /*ad80*/  IMAD.HI.U32 R8, R4, R141, RZ ;  /* 0x0000008d04087227 */ /* 0x000fc800078e00ff */
[----:B------:R-:W-:Y:S01]  /*ad90*/  @!P1 IMAD.IADD R137, R137, 0x1, -R5 ;  /* 0x0000000189899824 */ /* 0x000fe200078e0a05 */
[C---:B------:R-:W-:Y:S01]  /*ada0*/  ISETP.GT.U32.AND P1, PT, R5.reuse, R136, PT ;  /* 0x000000880500720c */ /* 0x040fe20003f24070 */
[C---:B------:R-:W-:Y:S02]  /*adb0*/  IMAD R139, R5.reuse, R140, R139 ;  /* 0x0000008c058b7224 */ /* 0x040fe400078e028b */
[----:B------:R-:W-:Y:S01]  /*adc0*/  IMAD.MOV R140, RZ, RZ, -R8 ;  /* 0x000000ffff8c7224 */ /* 0x000fe200078e0a08 */
[C---:B------:R-:W-:Y:S01]  /*add0*/  ISETP.GT.U32.AND P5, PT, R5.reuse, R137, PT ;  /* 0x000000890500720c */ /* 0x040fe20003fa4070 */
[----:B------:R-:W-:Y:S02]  /*ade0*/  @!P2 IMAD.IADD R138, R138, 0x1, -R5 ;  /* 0x000000018a8aa824 */ /* 0x000fe400078e0a05 */
[----:B------:R-:W-:Y:S02]  /*adf0*/  IMAD R140, R5, R140, R141 ;  /* 0x0000008c058c7224 */ /* 0x000fe400078e028d */
[----:B------:R-:W-:-:S03]  /*ae00*/  IMAD.HI.U32 R8, R4, R142, RZ ;  /* 0x0000008e04087227 */ /* 0x000fc600078e00ff */
[C---:B------:R-:W-:Y:S01]  /*ae10*/  ISETP.GT.U32.AND P2, PT, R5.reuse, R140, PT ;  /* 0x0000008c0500720c */ /* 0x040fe20003f44070 */
[--C-:B------:R-:W-:Y:S01]  /*ae20*/  @!P1 IMAD.IADD R136, R136, 0x1, -R5.reuse ;  /* 0x0000000188889824 */ /* 0x100fe200078e0a05 */
[----:B------:R-:W-:Y:S01]  /*ae30*/  ISETP.GT.U32.AND P1, PT, R5, R139, PT ;  /* 0x0000008b0500720c */ /* 0x000fe20003f24070 */
[----:B------:R-:W-:Y:S02]  /*ae40*/  IMAD.MOV R8, RZ, RZ, -R8 ;  /* 0x000000ffff087224 */ /* 0x000fe400078e0a08 */
[----:B------:R-:W-:Y:S01]  /*ae50*/  @!P5 IMAD.IADD R137, R137, 0x1, -R5 ;  /* 0x000000018989d824 */ /* 0x000fe200078e0a05 */
[----:B------:R-:W-:Y:S01]  /*ae60*/  ISETP.GE.AND P5, PT, R144, RZ, PT ;  /* 0x000000ff9000720c */ /* 0x000fe20003fa6270 */
[----:B------:R-:W-:Y:S02]  /*ae70*/  IMAD.MOV R144, RZ, RZ, -R9 ;  /* 0x000000ffff907224 */ /* 0x000fe400078e0a09 */
[----:B------:R-:W-:Y:S02]  /*ae80*/  IMAD R141, R5, R8, R142 ;  /* 0x00000008058d7224 */ /* 0x000fe400078e028e */
[----:B------:R-:W-:-:S02]  /*ae90*/  VIADD R8, R7, 0xde ;  /* 0x000000de07087836 */ /* 0x000fc40000000000 */
[C---:B------:R-:W-:Y:S01]  /*aea0*/  IMAD R142, R5.reuse, R144, R143 ;  /* 0x00000090058e7224 */ /* 0x040fe200078e028f */
[----:B------:R-:W-:Y:S01]  /*aeb0*/  IABS R143, R148 ;  /* 0x00000094008f7213 */ /* 0x000fe20000000000 */
[----:B------:R-:W-:Y:S01]  /*aec0*/  @!P2 IMAD.IADD R140, R140, 0x1, -R5 ;  /* 0x000000018c8ca824 */ /* 0x000fe200078e0a05 */
[----:B------:R-:W-:Y:S01]  /*aed0*/  IABS R144, R8 ;  /* 0x0000000800907213 */ /* 0x000fe20000000000 */
[----:B------:R-:W-:Y:S01]  /*aee0*/  @!P6 IMAD.MOV R137, RZ, RZ, -R137 ;  /* 0x000000ffff89e224 */ /* 0x000fe200078e0a89 */
[----:B------:R-:W-:Y:S01]  /*aef0*/  ISETP.GT.U32.AND P6, PT, R5, R141, PT ;  /* 0x0000008d0500720c */ /* 0x000fe20003fc4070 */
[----:B------:R-:W-:Y:S01]  /*af00*/  @!P1 IMAD.IADD R139, R139, 0x1, -R5 ;  /* 0x000000018b8b9824 */ /* 0x000fe200078e0a05 */
[----:B------:R-:W-:Y:S01]  /*af10*/  ISETP.GE.AND P1, PT, R8, RZ, PT ;  /* 0x000000ff0800720c */ /* 0x000fe20003f26270 */
[----:B------:R-:W-:Y:S01]  /*af20*/  @!P4 IMAD.MOV R138, RZ, RZ, -R138 ;  /* 0x000000ffff8ac224 */ /* 0x000fe200078e0a8a */
[C---:B------:R-:W-:Y:S01]  /*af30*/  ISETP.GT.U32.AND P2, PT, R5.reuse, R140, PT ;  /* 0x0000008c0500720c */ /* 0x040fe20003f44070 */
[----:B------:R-:W-:Y:S01]  /*af40*/  IMAD.HI.U32 R8, R4, R143, RZ ;  /* 0x0000008f04087227 */ /* 0x000fe200078e00ff */
[----:B------:R-:W-:-:S03]  /*af50*/  ISETP.GT.U32.AND P4, PT, R5, R142, PT ;  /* 0x0000008e0500720c */ /* 0x000fc60003f84070 */
[----:B------:R-:W-:Y:S02]  /*af60*/  IMAD.MOV R8, RZ, RZ, -R8 ;  /* 0x000000ffff087224 */ /* 0x000fe400078e0a08 */
[----:B------:R-:W-:Y:S01]  /*af70*/  @!P0 IMAD.MOV R136, RZ, RZ, -R136 ;  /* 0x000000ffff888224 */ /* 0x000fe200078e0a88 */
[C---:B------:R-:W-:Y:S01]  /*af80*/  ISETP.GT.U32.AND P0, PT, R5.reuse, R139, PT ;  /* 0x0000008b0500720c */ /* 0x040fe20003f04070 */
[----:B------:R-:W-:Y:S02]  /*af90*/  IMAD R143, R5, R8, R143 ;  /* 0x00000008058f7224 */ /* 0x000fe400078e028f */
[--C-:B------:R-:W-:Y:S01]  /*afa0*/  @!P6 IMAD.IADD R141, R141, 0x1, -R5.reuse ;  /* 0x000000018d8de824 */ /* 0x100fe200078e0a05 */
[----:B------:R-:W-:Y:S01]  /*afb0*/  ISETP.GE.AND P6, PT, R147, RZ, PT ;  /* 0x000000ff9300720c */ /* 0x000fe20003fc6270 */
[--C-:B------:R-:W-:Y:S01]  /*afc0*/  @!P2 IMAD.IADD R140, R140, 0x1, -R5.reuse ;  /* 0x000000018c8ca824 */ /* 0x100fe200078e0a05 */
[C---:B------:R-:W-:Y:S01]  /*afd0*/  ISETP.GT.U32.AND P2, PT, R5.reuse, R143, PT ;  /* 0x0000008f0500720c */ /* 0x040fe20003f44070 */
[----:B------:R-:W-:Y:S01]  /*afe0*/  @!P4 IMAD.IADD R142, R142, 0x1, -R5 ;  /* 0x000000018e8ec824 */ /* 0x000fe200078e0a05 */
[----:B------:R-:W-:Y:S01]  /*aff0*/  ISETP.GT.U32.AND P4, PT, R5, R141, PT ;  /* 0x0000008d0500720c */ /* 0x000fe20003f84070 */
[----:B------:R-:W-:Y:S01]  /*b000*/  IMAD.HI.U32 R8, R4, R144, RZ ;  /* 0x0000009004087227 */ /* 0x000fe200078e00ff */
[----:B------:R-:W-:-:S03]  /*b010*/  IABS R147, R151 ;  /* 0x0000009700937213 */ /* 0x000fc60000000000 */
[----:B------:R-:W-:Y:S02]  /*b020*/  IMAD.MOV R8, RZ, RZ, -R8 ;  /* 0x000000ffff087224 */ /* 0x000fe400078e0a08 */
[----:B------:R-:W-:-:S04]  /*b030*/  IMAD.HI.U32 R9, R4, R145, RZ ;  /* 0x0000009104097227 */ /* 0x000fc800078e00ff */
[----:B------:R-:W-:Y:S02]  /*b040*/  IMAD R144, R5, R8, R144 ;  /* 0x0000000805907224 */ /* 0x000fe400078e0290 */
[--C-:B------:R-:W-:Y:S01]  /*b050*/  @!P2 IMAD.IADD R143, R143, 0x1, -R5.reuse ;  /* 0x000000018f8fa824 */ /* 0x100fe200078e0a05 */
[----:B------:R-:W-:Y:S01]  /*b060*/  ISETP.GT.U32.AND P2, PT, R5, R142, PT ;  /* 0x0000008e0500720c */ /* 0x000fe20003f44070 */
[--C-:B------:R-:W-:Y:S01]  /*b070*/  @!P4 IMAD.IADD R141, R141, 0x1, -R5.reuse ;  /* 0x000000018d8dc824 */ /* 0x100fe200078e0a05 */
[----:B------:R-:W-:Y:S01]  /*b080*/  ISETP.GT.U32.AND P4, PT, R5, R144, PT ;  /* 0x000000900500720c */ /* 0x000fe20003f84070 */
[----:B------:R-:W-:Y:S01]  /*b090*/  @!P0 IMAD.IADD R139, R139, 0x1, -R5 ;  /* 0x000000018b8b8824 */ /* 0x000fe200078e0a05 */
[----:B------:R-:W-:Y:S01]  /*b0a0*/  ISETP.GE.AND P0, PT, R146, RZ, PT ;  /* 0x000000ff9200720c */ /* 0x000fe20003f06270 */
[----:B------:R-:W-:Y:S02]  /*b0b0*/  IMAD.MOV R146, RZ, RZ, -R9 ;  /* 0x000000ffff927224 */ /* 0x000fe400078e0a09 */
[----:B------:R-:W-:Y:S01]  /*b0c0*/  @!P3 IMAD.MOV R139, RZ, RZ, -R139 ;  /* 0x000000ffff8bb224 */ /* 0x000fe200078e0a8b */
[C---:B------:R-:W-:Y:S01]  /*b0d0*/  ISETP.GT.U32.AND P3, PT, R5.reuse, R143, PT ;  /* 0x0000008f0500720c */ /* 0x040fe20003f64070 */
[----:B------:R-:W-:Y:S01]  /*b0e0*/  IMAD R145, R5, R146, R145 ;  /* 0x0000009205917224 */ /* 0x000fe200078e0291 */
[----:B------:R-:W-:Y:S01]  /*b0f0*/  IABS R146, R150 ;  /* 0x0000009600927213 */ /* 0x000fe20000000000 */
[----:B------:R-:W-:Y:S01]  /*b100*/  @!P5 IMAD.MOV R140, RZ, RZ, -R140 ;  /* 0x000000ffff8cd224 */ /* 0x000fe200078e0a8c */
[----:B------:R-:W-:Y:S01]  /*b110*/  ISETP.GE.AND P5, PT, R148, RZ, PT ;  /* 0x000000ff9400720c */ /* 0x000fe20003fa6270 */
[--C-:B------:R-:W-:Y:S01]  /*b120*/  @!P2 IMAD.IADD R142, R142, 0x1, -R5.reuse ;  /* 0x000000018e8ea824 */ /* 0x100fe200078e0a05 */
[----:B------:R-:W-:Y:S01]  /*b130*/  ISETP.GE.AND P2, PT, R149, RZ, PT ;  /* 0x000000ff9500720c */ /* 0x000fe20003f46270 */
[----:B------:R-:W-:Y:S01]  /*b140*/  @!P4 IMAD.IADD R144, R144, 0x1, -R5 ;  /* 0x000000019090c824 */ /* 0x000fe200078e0a05 */
[----:B------:R-:W-:Y:S01]  /*b150*/  ISETP.GE.AND P4, PT, R151, RZ, PT ;  /* 0x000000ff9700720c */ /* 0x000fe20003f86270 */
[----:B------:R-:W-:Y:S01]  /*b160*/  IMAD.HI.U32 R8, R4, R146, RZ ;  /* 0x0000009204087227 */ /* 0x000fe200078e00ff */
[----:B------:R-:W-:-:S03]  /*b170*/  IABS R151, R155 ;  /* 0x0000009b00977213 */ /* 0x000fc60000000000 */
[----:B------:R-:W-:-:S04]  /*b180*/  IMAD.HI.U32 R9, R4, R147, RZ ;  /* 0x0000009304097227 */ /* 0x000fc800078e00ff */
[----:B------:R-:W-:Y:S01]  /*b190*/  @!P0 IMAD.MOV R141, RZ, RZ, -R141 ;  /* 0x000000ffff8d8224 */ /* 0x000fe200078e0a8d */
[C---:B------:R-:W-:Y:S01]  /*b1a0*/  ISETP.GT.U32.AND P0, PT, R5.reuse, R145, PT ;  /* 0x000000910500720c */ /* 0x040fe20003f04070 */
[----:B------:R-:W-:Y:S01]  /*b1b0*/  @!P6 IMAD.MOV R142, RZ, RZ, -R142 ;  /* 0x000000ffff8ee224 */ /* 0x000fe200078e0a8e */
[----:B------:R-:W-:Y:S01]  /*b1c0*/  ISETP.GT.U32.AND P6, PT, R5, R144, PT ;  /* 0x000000900500720c */ /* 0x000fe20003fc4070 */
[----:B------:R-:W-:Y:S02]  /*b1d0*/  IMAD.MOV R8, RZ, RZ, -R8 ;  /* 0x000000ffff087224 */ /* 0x000fe400078e0a08 */
[----:B------:R-:W-:Y:S01]  /*b1e0*/  IMAD.MOV R148, RZ, RZ, -R9 ;  /* 0x000000ffff947224 */ /* 0x000fe200078e0a09 */
[----:B------:R-:W-:Y:S01]  /*b1f0*/  LOP3.LUT R9, R6, 0xd6, RZ, 0xfc, !PT ;  /* 0x000000d606097812 */ /* 0x000fe200078efcff */
[----:B------:R-:W-:Y:S01]  /*b200*/  @!P3 IMAD.IADD R143, R143, 0x1, -R5 ;  /* 0x000000018f8fb824 */ /* 0x000fe200078e0a05 */
[----:B------:R-:W-:Y:S01]  /*b210*/  ISETP.GE.AND P3, PT, R150, RZ, PT ;  /* 0x000000ff9600720c */ /* 0x000fe20003f66270 */
[C---:B------:R-:W-:Y:S01]  /*b220*/  IMAD R146, R5.reuse, R8, R146 ;  /* 0x0000000805927224 */ /* 0x040fe200078e0292 */
[----:B------:R-:W-:Y:S01]  /*b230*/  IABS R150, R152 ;  /* 0x0000009800967213 */ /* 0x000fe20000000000 */
[C---:B------:R-:W-:Y:S01]  /*b240*/  IMAD R147, R5.reuse, R148, R147 ;  /* 0x0000009405937224 */ /* 0x040fe200078e0293 */
[----:B------:R-:W-:Y:S01]  /*b250*/  IABS R148, R9 ;  /* 0x0000000900947213 */ /* 0x000fe20000000000 */
[----:B------:R-:W-:Y:S01]  /*b260*/  @!P5 IMAD.MOV R143, RZ, RZ, -R143 ;  /* 0x000000ffff8fd224 */ /* 0x000fe200078e0a8f */
[----:B------:R-:W-:Y:S01]  /*b270*/  ISETP.GT.U32.AND P5, PT, R5, R146, PT ;  /* 0x000000920500720c */ /* 0x000fe20003fa4070 */
[----:B------:R-:W-:-:S02]  /*b280*/  @!P0 IMAD.IADD R145, R145, 0x1, -R5 ;  /* 0x0000000191918824 */ /* 0x000fc400078e0a05 */
[----:B------:R-:W-:-:S03]  /*b290*/  IMAD.HI.U32 R8, R4, R148, RZ ;  /* 0x0000009404087227 */ /* 0x000fc600078e00ff */
[C---:B------:R-:W-:Y:S01]  /*b2a0*/  ISETP.GT.U32.AND P0, PT, R5.reuse, R145, PT ;  /* 0x000000910500720c */ /* 0x040fe20003f04070 */
[--C-:B------:R-:W-:Y:S01]  /*b2b0*/  @!P6 IMAD.IADD R144, R144, 0x1, -R5.reuse ;  /* 0x000000019090e824 */ /* 0x100fe200078e0a05 */
[C---:B------:R-:W-:Y:S01]  /*b2c0*/  ISETP.GT.U32.AND P6, PT, R5.reuse, R147, PT ;  /* 0x000000930500720c */ /* 0x040fe20003fc4070 */
[----:B------:R-:W-:Y:S02]  /*b2d0*/  IMAD.MOV R8, RZ, RZ, -R8 ;  /* 0x000000ffff087224 */ /* 0x000fe400078e0a08 */
[----:B------:R-:W-:Y:S02]  /*b2e0*/  @!P1 IMAD.MOV R144, RZ, RZ, -R144 ;  /* 0x000000ffff909224 */ /* 0x000fe400078e0a90 */
[C---:B------:R-:W-:Y:S02]  /*b2f0*/  IMAD R148, R5.reuse, R8, R148 ;  /* 0x0000000805947224 */ /* 0x040fe400078e0294 */
[----:B------:R-:W-:Y:S02]  /*b300*/  @!P5 IMAD.IADD R146, R146, 0x1, -R5 ;  /* 0x000000019292d824 */ /* 0x000fe400078e0a05 */
[----:B------:R-:W-:Y:S01]  /*b310*/  IMAD.HI.U32 R8, R4, R150, RZ ;  /* 0x0000009604087227 */ /* 0x000fe200078e00ff */
[----:B------:R-:W-:-:S02]  /*b320*/  ISETP.GT.U32.AND P1, PT, R5, R148, PT ;  /* 0x000000940500720c */ /* 0x000fc40003f24070 */
        /* <DEDUP_REMOVED lines=28> */
[----:B------:R-:W-:Y:S01]  /*b4f0*/  ISETP.GT.U32.AND P1, PT, R5, R151, PT ;  /* 0x000000970500720c */ /* 0x000fe20003f24070 */
        /* <DEDUP_REMOVED lines=177> */
[----:B------:R-:W-:-:S04]  /*c010*/  IMAD.HI.U32 R9, R4, R171, RZ ;  /* 0x000000ab04097227 */ /* 0x000fc800078e00ff */
[--C-:B------:R-:W-:Y:S01]  /*c020*/  @!P1 IMAD.IADD R166, R166, 0x1, -R5.reuse ;  /* 0x00000001a6a69824 */ /* 0x100fe200078e0a05 */
[----:B------:R-:W-:Y:S01]  /*c030*/  ISETP.GE.AND P1, PT, R173, RZ, PT ;  /* 0x000000ffad00720c */ /* 0x000fe20003f26270 */
[----:B------:R-:W-:Y:S01]  /*c040*/  @!P0 IMAD.IADD R168, R168, 0x1, -R5 ;  /* 0x00000001a8a88824 */ /* 0x000fe200078e0a05 */
[----:B------:R-:W-:Y:S01]  /*c050*/  ISETP.GE.AND P0, PT, R175, RZ, PT ;  /* 0x000000ffaf00720c */ /* 0x000fe20003f06270 */
[----:B------:R-:W-:Y:S01]  /*c060*/  @!P3 IMAD.MOV R164, RZ, RZ, -R164 ;  /* 0x000000ffffa4b224 */ /* 0x000fe200078e0aa4 */
[----:B------:R-:W-:Y:S01]  /*c070*/  ISETP.GE.AND P3, PT, R172, RZ, PT ;  /* 0x000000ffac00720c */ /* 0x000fe20003f66270 */
[----:B------:R-:W-:Y:S01]  /*c080*/  IMAD.HI.U32 R8, R4, R170, RZ ;  /* 0x000000aa04087227 */ /* 0x000fe200078e00ff */
[----:B------:R-:W-:-:S03]  /*c090*/  IABS R175, R179 ;  /* 0x000000b300af7213 */ /* 0x000fc60000000000 */
[----:B------:R-:W-:Y:S01]  /*c0a0*/  IMAD.MOV R172, RZ, RZ, -R9 ;  /* 0x000000ffffac7224 */ /* 0x000fe200078e0a09 */
[----:B------:R-:W-:Y:S01]  /*c0b0*/  LOP3.LUT R9, R6, 0xa6, RZ, 0xfc, !PT ;  /* 0x000000a606097812 */ /* 0x000fe200078efcff */
[----:B------:R-:W-:Y:S01]  /*c0c0*/  @!P6 IMAD.MOV R166, RZ, RZ, -R166 ;  /* 0x000000ffffa6e224 */ /* 0x000fe200078e0aa6 */
[C---:B------:R-:W-:Y:S01]  /*c0d0*/  ISETP.GT.U32.AND P6, PT, R5.reuse, R168, PT ;  /* 0x000000a80500720c */ /* 0x040fe20003fc4070 */
[----:B------:R-:W-:Y:S01]  /*c0e0*/  @!P4 IMAD.MOV R165, RZ, RZ, -R165 ;  /* 0x000000ffffa5c224 */ /* 0x000fe200078e0aa5 */
[C---:B------:R-:W-:Y:S01]  /*c0f0*/  ISETP.GT.U32.AND P4, PT, R5.reuse, R169, PT ;  /* 0x000000a90500720c */ /* 0x040fe20003f84070 */
[----:B------:R-:W-:Y:S02]  /*c100*/  IMAD.MOV R8, RZ, RZ, -R8 ;  /* 0x000000ffff087224 */ /* 0x000fe400078e0a08 */
[----:B------:R-:W-:Y:S01]  /*c110*/  IMAD R171, R5, R172, R171 ;  /* 0x000000ac05ab7224 */ /* 0x000fe200078e02ab */
[----:B------:R-:W-:Y:S01]  /*c120*/  IABS R172, R9 ;  /* 0x0000000900ac7213 */ /* 0x000fe20000000000 */
[----:B------:R-:W-:Y:S01]  /*c130*/  @!P2 IMAD.IADD R167, R167, 0x1, -R5 ;  /* 0x00000001a7a7a824 */ /* 0x000fe200078e0a05 */
[----:B------:R-:W-:Y:S01]  /*c140*/  ISETP.GE.AND P2, PT, R174, RZ, PT ;  /* 0x000000ffae00720c */ /* 0x000fe20003f46270 */
[----:B------:R-:W-:Y:S01]  /*c150*/  IMAD R170, R5, R8, R170 ;  /* 0x0000000805aa7224 */ /* 0x000fe200078e02aa */
[----:B------:R-:W-:Y:S01]  /*c160*/  IABS R174, R176 ;  /* 0x000000b000ae7213 */ /* 0x000fe20000000000 */
[----:B------:R-:W-:-:S04]  /*c170*/  IMAD.HI.U32 R8, R4, R172, RZ ;  /* 0x000000ac04087227 */ /* 0x000fc800078e00ff */
[----:B------:R-:W-:Y:S01]  /*c180*/  @!P3 IMAD.MOV R167, RZ, RZ, -R167 ;  /* 0x000000ffffa7b224 */ /* 0x000fe200078e0aa7 */
[C---:B------:R-:W-:Y:S01]  /*c190*/  ISETP.GT.U32.AND P3, PT, R5.reuse, R170, PT ;  /* 0x000000aa0500720c */ /* 0x040fe20003f64070 */
[--C-:B------:R-:W-:Y:S01]  /*c1a0*/  @!P6 IMAD.IADD R168, R168, 0x1, -R5.reuse ;  /* 0x00000001a8a8e824 */ /* 0x100fe200078e0a05 */
[----:B------:R-:W-:Y:S01]  /*c1b0*/  ISETP.GT.U32.AND P6, PT, R5, R171, PT ;  /* 0x000000ab0500720c */ /* 0x000fe20003fc4070 */
[----:B------:R-:W-:Y:S02]  /*c1c0*/  IMAD.MOV R8, RZ, RZ, -R8 ;  /* 0x000000ffff087224 */ /* 0x000fe400078e0a08 */
[----:B------:R-:W-:Y:S02]  /*c1d0*/  @!P4 IMAD.IADD R169, R169, 0x1, -R5 ;  /* 0x00000001a9a9c824 */ /* 0x000fe400078e0a05 */
[C---:B------:R-:W-:Y:S02]  /*c1e0*/  IMAD R172, R5.reuse, R8, R172 ;  /* 0x0000000805ac7224 */ /* 0x040fe400078e02ac */
[----:B------:R-:W-:Y:S01]  /*c1f0*/  @!P5 IMAD.MOV R168, RZ, RZ, -R168 ;  /* 0x000000ffffa8d224 */ /* 0x000fe200078e0aa8 */
[C---:B------:R-:W-:Y:S01]  /*c200*/  ISETP.GT.U32.AND P4, PT, R5.reuse, R169, PT ;  /* 0x000000a90500720c */ /* 0x040fe20003f84070 */
[----:B------:R-:W-:Y:S01]  /*c210*/  IMAD.HI.U32 R8, R4, R174, RZ ;  /* 0x000000ae04087227 */ /* 0x000fe200078e00ff */
[----:B------:R-:W-:-:S03]  /*c220*/  ISETP.GT.U32.AND P5, PT, R5, R172, PT ;  /* 0x000000ac0500720c */ /* 0x000fc60003fa4070 */
[--C-:B------:R-:W-:Y:S02]  /*c230*/  @!P3 IMAD.IADD R170, R170, 0x1, -R5.reuse ;  /* 0x00000001aaaab824 */ /* 0x100fe400078e0a05 */
[--C-:B------:R-:W-:Y:S02]  /*c240*/  @!P6 IMAD.IADD R171, R171, 0x1, -R5.reuse ;  /* 0x00000001ababe824 */ /* 0x100fe400078e0a05 */
[C---:B------:R-:W-:Y:S01]  /*c250*/  IMAD.HI.U32 R173, R4.reuse, R177, RZ ;  /* 0x000000b104ad7227 */ /* 0x040fe200078e00ff */
[C---:B------:R-:W-:Y:S02]  /*c260*/  ISETP.GT.U32.AND P3, PT, R5.reuse, R170, PT ;  /* 0x000000aa0500720c */ /* 0x040fe40003f64070 */
[----:B------:R-:W-:Y:S01]  /*c270*/  ISETP.GT.U32.AND P6, PT, R5, R171, PT ;  /* 0x000000ab0500720c */ /* 0x000fe20003fc4070 */
[----:B------:R-:W-:Y:S01]  /*c280*/  @!P4 IMAD.IADD R169, R169, 0x1, -R5 ;  /* 0x00000001a9a9c824 */ /* 0x000fe200078e0a05 */
[----:B------:R-:W-:Y:S01]  /*c290*/  ISETP.GE.AND P4, PT, R9, RZ, PT ;  /* 0x000000ff0900720c */ /* 0x000fe20003f86270 */
[----:B------:R-:W-:-:S04]  /*c2a0*/  IMAD.HI.U32 R9, R4, R175, RZ ;  /* 0x000000af04097227 */ /* 0x000fc800078e00ff */
[----:B------:R-:W-:Y:S02]  /*c2b0*/  @!P5 IMAD.IADD R172, R172, 0x1, -R5 ;  /* 0x00000001acacd824 */ /* 0x000fe400078e0a05 */
[----:B------:R-:W-:Y:S01]  /*c2c0*/  @!P1 IMAD.MOV R169, RZ, RZ, -R169 ;  /* 0x000000ffffa99224 */ /* 0x000fe200078e0aa9 */
[----:B------:R-:W-:Y:S01]  /*c2d0*/  ISETP.GE.AND P1, PT, R176, RZ, PT ;  /* 0x000000ffb000720c */ /* 0x000fe20003f26270 */
[----:B------:R-:W-:Y:S01]  /*c2e0*/  IMAD.MOV R8, RZ, RZ, -R8 ;  /* 0x000000ffff087224 */ /* 0x000fe200078e0a08 */
[C---:B------:R-:W-:Y:S01]  /*c2f0*/  ISETP.GT.U32.AND P5, PT, R5.reuse, R172, PT ;  /* 0x000000ac0500720c */ /* 0x040fe20003fa4070 */
[----:B------:R-:W-:Y:S02]  /*c300*/  IMAD.MOV R176, RZ, RZ, -R9 ;  /* 0x000000ffffb07224 */ /* 0x000fe400078e0a09 */
[----:B------:R-:W-:Y:S02]  /*c310*/  IMAD.MOV R178, RZ, RZ, -R173 ;  /* 0x000000ffffb27224 */ /* 0x000fe400078e0aad */
[----:B------:R-:W-:-:S02]  /*c320*/  IMAD R173, R5, R8, R174 ;  /* 0x0000000805ad7224 */ /* 0x000fc400078e02ae */
[----:B------:R-:W-:Y:S01]  /*c330*/  @!P3 IMAD.IADD R170, R170, 0x1, -R5 ;  /* 0x00000001aaaab824 */ /* 0x000fe200078e0a05 */
[----:B------:R-:W-:Y:S01]  /*c340*/  ISETP.GE.AND P3, PT, R179, RZ, PT ;  /* 0x000000ffb300720c */ /* 0x000fe20003f66270 */
[----:B------:R-:W-:Y:S01]  /*c350*/  IMAD R174, R5, R176, R175 ;  /* 0x000000b005ae7224 */ /* 0x000fe200078e02af */
[----:B------:R-:W-:Y:S01]  /*c360*/  IABS R179, R182 ;  /* 0x000000b600b37213 */ /* 0x000fe20000000000 */
[----:B------:R-:W-:Y:S01]  /*c370*/  @!P6 IMAD.IADD R171, R171, 0x1, -R5 ;  /* 0x00000001ababe824 */ /* 0x000fe200078e0a05 */
[C---:B------:R-:W-:Y:S01]  /*c380*/  ISETP.GT.U32.AND P6, PT, R5.reuse, R173, PT ;  /* 0x000000ad0500720c */ /* 0x040fe20003fc4070 */
[----:B------:R-:W-:Y:S01]  /*c390*/  @!P2 IMAD.MOV R170, RZ, RZ, -R170 ;  /* 0x000000ffffaaa224 */ /* 0x000fe200078e0aaa */
[C---:B------:R-:W-:Y:S01]  /*c3a0*/  ISETP.GT.U32.AND P2, PT, R5.reuse, R174, PT ;  /* 0x000000ae0500720c */ /* 0x040fe20003f44070 */
[----:B------:R-:W-:Y:S01]  /*c3b0*/  IMAD R175, R5, R178, R177 ;  /* 0x000000b205af7224 */ /* 0x000fe200078e02b1 */
[----:B------:R-:W-:Y:S01]  /*c3c0*/  IABS R178, R181 ;  /* 0x000000b500b27213 */ /* 0x000fe20000000000 */
[----:B------:R-:W-:-:S02]  /*c3d0*/  @!P5 IMAD.IADD R172, R172, 0x1, -R5 ;  /* 0x00000001acacd824 */ /* 0x000fc400078e0a05 */
[----:B------:R-:W-:Y:S01]  /*c3e0*/  VIADD R8, R7, 0x9e ;  /* 0x0000009e07087836 */ /* 0x000fe20000000000 */
[----:B------:R-:W-:Y:S01]  /*c3f0*/  ISETP.GT.U32.AND P5, PT, R5, R175, PT ;  /* 0x000000af0500720c */ /* 0x000fe20003fa4070 */
[----:B------:R-:W-:Y:S02]  /*c400*/  @!P0 IMAD.MOV R171, RZ, RZ, -R171 ;  /* 0x000000ffffab8224 */ /* 0x000fe400078e0aab */
[----:B------:R-:W-:Y:S01]  /*c410*/  IMAD.HI.U32 R9, R4, R178, RZ ;  /* 0x000000b204097227 */ /* 0x000fe200078e00ff */
[----:B------:R-:W-:Y:S02]  /*c420*/  IABS R177, R8 ;  /* 0x0000000800b17213 */ /* 0x000fe40000000000 */
[----:B------:R-:W-:Y:S01]  /*c430*/  ISETP.GE.AND P0, PT, R8, RZ, PT ;  /* 0x000000ff0800720c */ /* 0x000fe20003f06270 */
[--C-:B------:R-:W-:Y:S02]  /*c440*/  @!P6 IMAD.IADD R173, R173, 0x1, -R5.reuse ;  /* 0x00000001adade824 */ /* 0x100fe400078e0a05 */
[----:B------:R-:W-:-:S02]  /*c450*/  @!P2 IMAD.IADD R174, R174, 0x1, -R5 ;  /* 0x00000001aeaea824 */ /* 0x000fc400078e0a05 */
[C---:B------:R-:W-:Y:S01]  /*c460*/  IMAD.HI.U32 R8, R4.reuse, R177, RZ ;  /* 0x000000b104087227 */ /* 0x040fe200078e00ff */
[C---:B------:R-:W-:Y:S02]  /*c470*/  ISETP.GT.U32.AND P6, PT, R5.reuse, R173, PT ;  /* 0x000000ad0500720c */ /* 0x040fe40003fc4070 */
[----:B------:R-:W-:Y:S01]  /*c480*/  ISETP.GT.U32.AND P2, PT, R5, R174, PT ;  /* 0x000000ae0500720c */ /* 0x000fe20003f44070 */
[----:B------:R-:W-:Y:S02]  /*c490*/  @!P5 IMAD.IADD R175, R175, 0x1, -R5 ;  /* 0x00000001afafd824 */ /* 0x000fe400078e0a05 */
[----:B------:R-:W-:-:S03]  /*c4a0*/  IMAD.HI.U32 R176, R4, R179, RZ ;  /* 0x000000b304b07227 */ /* 0x000fc600078e00ff */
[C---:B------:R-:W-:Y:S01]  /*c4b0*/  ISETP.GT.U32.AND P5, PT, R5.reuse, R175, PT ;  /* 0x000000af0500720c */ /* 0x040fe20003fa4070 */
[----:B------:R-:W-:Y:S02]  /*c4c0*/  IMAD.MOV R8, RZ, RZ, -R8 ;  /* 0x000000ffff087224 */ /* 0x000fe400078e0a08 */
[----:B------:R-:W-:Y:S01]  /*c4d0*/  @!P4 IMAD.MOV R172, RZ, RZ, -R172 ;  /* 0x000000ffffacc224 */ /* 0x000fe200078e0aac */
[----:B------:R-:W-:Y:S01]  /*c4e0*/  ISETP.GE.AND P4, PT, R180, RZ, PT ;  /* 0x000000ffb400720c */ /* 0x000fe20003f86270 */
[----:B------:R-:W-:Y:S02]  /*c4f0*/  IMAD.MOV R9, RZ, RZ, -R9 ;  /* 0x000000ffff097224 */ /* 0x000fe400078e0a09 */
[----:B------:R-:W-:Y:S02]  /*c500*/  IMAD.MOV R180, RZ, RZ, -R176 ;  /* 0x000000ffffb47224 */ /* 0x000fe400078e0ab0 */
        /* <DEDUP_REMOVED lines=8> */
[C---:B------:R-:W-:Y:S01]  /*c590*/  IMAD R178, R5.reuse, R180, R179 ;  /* 0x000000b405b27224 */ /* 0x040fe200078e02b3 */
[----:B------:R-:W-:Y:S01]  /*c5a0*/  IABS R179, R8 ;  /* 0x0000000800b37213 */ /* 0x000fe20000000000 */
[----:B------:R-:W-:Y:S01]  /*c5b0*/  @!P1 IMAD.MOV R173, RZ, RZ, -R173 ;  /* 0x000000ffffad9224 */ /* 0x000fe200078e0aad */
[----:B------:R-:W-:Y:S01]  /*c5c0*/  ISETP.GT.U32.AND P1, PT, R5, R177, PT ;  /* 0x000000b10500720c */ /* 0x000fe20003f24070 */
[----:B------:R-:W-:Y:S01]  /*c5d0*/  @!P5 IMAD.IADD R175, R175, 0x1, -R5 ;  /* 0x00000001afafd824 */ /* 0x000fe200078e0a05 */
[----:B------:R-:W-:Y:S01]  /*c5e0*/  ISETP.GT.U32.AND P5, PT, R5, R178, PT ;  /* 0x000000b20500720c */ /* 0x000fe20003fa4070 */
[----:B------:R-:W-:Y:S01]  /*c5f0*/  @!P3 IMAD.MOV R174, RZ, RZ, -R174 ;  /* 0x000000ffffaeb224 */ /* 0x000fe200078e0aae */
[----:B------:R-:W-:Y:S01]  /*c600*/  IABS R181, R185 ;  /* 0x000000b900b57213 */ /* 0x000fe20000000000 */
[----:B------:R-:W-:Y:S01]  /*c610*/  @!P4 IMAD.MOV R175, RZ, RZ, -R175 ;  /* 0x000000ffffafc224 */ /* 0x000fe200078e0aaf */
[----:B------:R-:W-:-:S02]  /*c620*/  ISETP.GE.AND P3, PT, R182, RZ, PT ;  /* 0x000000ffb600720c */ /* 0x000fc40003f66270 */
[----:B------:R-:W-:Y:S01]  /*c630*/  IABS R182, R186 ;  /* 0x000000ba00b67213 */ /* 0x000fe20000000000 */
[----:B------:R-:W-:Y:S01]  /*c640*/  @!P2 IMAD.IADD R176, R176, 0x1, -R5 ;  /* 0x00000001b0b0a824 */ /* 0x000fe200078e0a05 */
[----:B------:R-:W-:Y:S01]  /*c650*/  ISETP.GE.AND P2, PT, R8, RZ, PT ;  /* 0x000000ff0800720c */ /* 0x000fe20003f46270 */
[----:B------:R-:W-:-:S04]  /*c660*/  IMAD.HI.U32 R8, R4, R179, RZ ;  /* 0x000000b304087227 */ /* 0x000fc800078e00ff */
[--C-:B------:R-:W-:Y:S01]  /*c670*/  @!P1 IMAD.IADD R177, R177, 0x1, -R5.reuse ;  /* 0x00000001b1b19824 */ /* 0x100fe200078e0a05 */
[C---:B------:R-:W-:Y:S01]  /*c680*/  ISETP.GT.U32.AND P1, PT, R5.reuse, R176, PT ;  /* 0x000000b00500720c */ /* 0x040fe20003f24070 */
[----:B------:R-:W-:Y:S02]  /*c690*/  @!P5 IMAD.IADD R178, R178, 0x1, -R5 ;  /* 0x00000001b2b2d824 */ /* 0x000fe400078e0a05 */
[----:B------:R-:W-:Y:S01]  /*c6a0*/  IMAD.MOV R180, RZ, RZ, -R8 ;  /* 0x000000ffffb47224 */ /* 0x000fe200078e0a08 */
[C---:B------:R-:W-:Y:S01]  /*c6b0*/  ISETP.GT.U32.AND P5, PT, R5.reuse, R177, PT ;  /* 0x000000b10500720c */ /* 0x040fe20003fa4070 */
[----:B------:R-:W-:Y:S01]  /*c6c0*/  IMAD.HI.U32 R8, R4, R9, RZ ;  /* 0x0000000904087227 */ /* 0x000fe200078e00ff */
[----:B------:R-:W-:-:S03]  /*c6d0*/  ISETP.GT.U32.AND P4, PT, R5, R178, PT ;  /* 0x000000b20500720c */ /* 0x000fc60003f84070 */
[----:B------:R-:W-:Y:S02]  /*c6e0*/  IMAD.MOV R8, RZ, RZ, -R8 ;  /* 0x000000ffff087224 */ /* 0x000fe400078e0a08 */
[C---:B------:R-:W-:Y:S02]  /*c6f0*/  IMAD R179, R5.reuse, R180, R179 ;  /* 0x000000b405b37224 */ /* 0x040fe400078e02b3 */
[C---:B------:R-:W-:Y:S02]  /*c700*/  IMAD R180, R5.reuse, R8, R9 ;  /* 0x0000000805b47224 */ /* 0x040fe400078e0209 */
[--C-:B------:R-:W-:Y:S01]  /*c710*/  @!P1 IMAD.IADD R176, R176, 0x1, -R5.reuse ;  /* 0x00000001b0b09824 */ /* 0x100fe200078e0a05 */
[----:B------:R-:W-:Y:S01]  /*c720*/  ISETP.GT.U32.AND P1, PT, R5, R179, PT ;  /* 0x000000b30500720c */ /* 0x000fe20003f24070 */
        /* <DEDUP_REMOVED lines=9> */
[----:B------:R-:W-:Y:S01]  /*c7c0*/  @!P6 IMAD.MOV R177, RZ, RZ, -R177 ;  /* 0x000000ffffb1e224 */ /* 0x000fe200078e0ab1 */
[C---:B------:R-:W-:Y:S01]  /*c7d0*/  ISETP.GT.U32.AND P5, PT, R5.reuse, R179, PT ;  /* 0x000000b30500720c */ /* 0x040fe20003fa4070 */
[----:B------:R-:W-:Y:S01]  /*c7e0*/  IMAD.HI.U32 R8, R4, R182, RZ ;  /* 0x000000b604087227 */ /* 0x000fe200078e00ff */
[----:B------:R-:W-:-:S02]  /*c7f0*/  ISETP.GT.U32.AND P0, PT, R5, R180, PT ;  /* 0x000000b40500720c */ /* 0x000fc40003f04070 */
        /* <DEDUP_REMOVED lines=10> */
[--C-:B------:R-:W-:Y:S01]  /*c8a0*/  @!P0 IMAD.IADD R180, R180, 0x1, -R5.reuse ;  /* 0x00000001b4b48824 */ /* 0x100fe200078e0a05 */
[----:B------:R-:W-:Y:S01]  /*c8b0*/  ISETP.GT.U32.AND P0, PT, R5, R182, PT ;  /* 0x000000b60500720c */ /* 0x000fe20003f04070 */
[----:B------:R-:W-:Y:S02]  /*c8c0*/  @!P6 IMAD.IADD R181, R181, 0x1, -R5 ;  /* 0x00000001b5b5e824 */ /* 0x000fe400078e0a05 */
[----:B------:R-:W-:Y:S01]  /*c8d0*/  @!P2 IMAD.MOV R179, RZ, RZ, -R179 ;  /* 0x000000ffffb3a224 */ /* 0x000fe200078e0ab3 */
[----:B------:R-:W-:Y:S01]  /*c8e0*/  ISETP.GT.U32.AND P2, PT, R5, R183, PT ;  /* 0x000000b70500720c */ /* 0x000fe20003f44070 */
[----:B------:R-:W-:Y:S01]  /*c8f0*/  VIADD R8, R7, 0x8e ;  /* 0x0000008e07087836 */ /* 0x000fe20000000000 */
[----:B------:R-:W-:Y:S01]  /*c900*/  ISETP.GT.U32.AND P6, PT, R5, R181, PT ;  /* 0x000000b50500720c */ /* 0x000fe20003fc4070 */
[----:B------:R-:W-:Y:S01]  /*c910*/  @!P3 IMAD.MOV R178, RZ, RZ, -R178 ;  /* 0x000000ffffb2b224 */ /* 0x000fe200078e0ab2 */
[----:B------:R-:W-:Y:S01]  /*c920*/  ISETP.GE.AND P3, PT, R186, RZ, PT ;  /* 0x000000ffba00720c */ /* 0x000fe20003f66270 */
[----:B------:R-:W-:Y:S01]  /*c930*/  @!P4 IMAD.MOV R180, RZ, RZ, -R180 ;  /* 0x000000ffffb4c224 */ /* 0x000fe200078e0ab4 */
[----:B------:R-:W-:-:S02]  /*c940*/  IABS R184, R8 ;  /* 0x0000000800b87213 */ /* 0x000fc40000000000 */
[----:B------:R-:W-:Y:S01]  /*c950*/  ISETP.GE.AND P5, PT, R8, RZ, PT ;  /* 0x000000ff0800720c */ /* 0x000fe20003fa6270 */
[--C-:B------:R-:W-:Y:S01]  /*c960*/  @!P0 IMAD.IADD R182, R182, 0x1, -R5.reuse ;  /* 0x00000001b6b68824 */ /* 0x100fe200078e0a05 */
[----:B------:R-:W-:Y:S01]  /*c970*/  IABS R186, R9 ;  /* 0x0000000900ba7213 */ /* 0x000fe20000000000 */
[C---:B------:R-:W-:Y:S01]  /*c980*/  IMAD.HI.U32 R8, R4.reuse, R184, RZ ;  /* 0x000000b804087227 */ /* 0x040fe200078e00ff */
[----:B------:R-:W-:Y:S02]  /*c990*/  ISETP.GE.AND P0, PT, R189, RZ, PT ;  /* 0x000000ffbd00720c */ /* 0x000fe40003f06270 */
        /* <DEDUP_REMOVED lines=15> */
[--C-:B------:R-:W-:Y:S01]  /*ca90*/  @!P4 IMAD.IADD R182, R182, 0x1, -R5.reuse ;  /* 0x00000001b6b6c824 */ /* 0x100fe200078e0a05 */
[----:B------:R-:W-:Y:S01]  /*caa0*/  ISETP.GT.U32.AND P4, PT, R5, R184, PT ;  /* 0x000000b80500720c */ /* 0x000fe20003f84070 */
[----:B------:R-:W-:Y:S01]  /*cab0*/  @!P2 IMAD.IADD R183, R183, 0x1, -R5 ;  /* 0x00000001b7b7a824 */ /* 0x000fe200078e0a05 */
[C---:B------:R-:W-:Y:S01]  /*cac0*/  ISETP.GT.U32.AND P2, PT, R5.reuse, R186, PT ;  /* 0x000000ba0500720c */ /* 0x040fe20003f44070 */
[----:B------:R-:W-:Y:S01]  /*cad0*/  @!P3 IMAD.MOV R182, RZ, RZ, -R182 ;  /* 0x000000ffffb6b224 */ /* 0x000fe200078e0ab6 */
[----:B------:R-:W-:Y:S01]  /*cae0*/  ISETP.GT.U32.AND P3, PT, R5, R185, PT ;  /* 0x000000b90500720c */ /* 0x000fe20003f64070 */
[----:B------:R-:W-:Y:S01]  /*caf0*/  @!P0 IMAD.MOV R183, RZ, RZ, -R183 ;  /* 0x000000ffffb78224 */ /* 0x000fe200078e0ab7 */
[----:B------:R-:W-:Y:S01]  /*cb00*/  IABS R187, R8 ;  /* 0x0000000800bb7213 */ /* 0x000fe20000000000 */
[----:B------:R-:W-:Y:S01]  /*cb10*/  @!P1 IMAD.MOV R181, RZ, RZ, -R181 ;  /* 0x000000ffffb59224 */ /* 0x000fe200078e0ab5 */
[----:B------:R-:W-:Y:S01]  /*cb20*/  ISETP.GE.AND P1, PT, R191, RZ, PT ;  /* 0x000000ffbf00720c */ /* 0x000fe20003f26270 */
        /* <DEDUP_REMOVED lines=26> */
[----:B------:R-:W-:Y:S01]  /*ccd0*/  IMAD R191, R5, R9, R192 ;  /* 0x0000000905bf7224 */ /* 0x000fe200078e02c0 */
        /* <DEDUP_REMOVED lines=9> */
[----:B------:R-:W-:Y:S01]  /*cd70*/  @!P1 IMAD.MOV R186, RZ, RZ, -R186 ;  /* 0x000000ffffba9224 */ /* 0x000fe200078e0aba */
[C---:B------:R-:W-:Y:S01]  /*cd80*/  ISETP.GT.U32.AND P1, PT, R5.reuse, R191, PT ;  /* 0x000000bf0500720c */ /* 0x040fe20003f24070 */
[----:B------:R-:W-:Y:S01]  /*cd90*/  IMAD.HI.U32 R8, R4, R192, RZ ;  /* 0x000000c004087227 */ /* 0x000fe200078e00ff */
[----:B------:R-:W-:-:S03]  /*cda0*/  ISETP.GT.U32.AND P0, PT, R5, R187, PT ;  /* 0x000000bb0500720c */ /* 0x000fc60003f04070 */
[----:B------:R-:W-:Y:S02]  /*cdb0*/  IMAD.MOV R8, RZ, RZ, -R8 ;  /* 0x000000ffff087224 */ /* 0x000fe400078e0a08 */
[--C-:B------:R-:W-:Y:S01]  /*cdc0*/  @!P6 IMAD.IADD R190, R190, 0x1, -R5.reuse ;  /* 0x00000001bebee824 */ /* 0x100fe200078e0a05 */
[----:B------:R-:W-:Y:S01]  /*cdd0*/  ISETP.GE.AND P6, PT, R196, RZ, PT ;  /* 0x000000ffc400720c */ /* 0x000fe20003fc6270 */
[----:B------:R-:W-:Y:S01]  /*cde0*/  IMAD R192, R5, R8, R192 ;  /* 0x0000000805c07224 */ /* 0x000fe200078e02c0 */
[----:B------:R-:W-:Y:S01]  /*cdf0*/  IABS R196, R200 ;  /* 0x000000c800c47213 */ /* 0x000fe20000000000 */
[--C-:B------:R-:W-:Y:S02]  /*ce00*/  @!P5 IMAD.IADD R189, R189, 0x1, -R5.reuse ;  /* 0x00000001bdbdd824 */ /* 0x100fe400078e0a05 */
[----:B------:R-:W-:Y:S01]  /*ce10*/  @!P1 IMAD.IADD R191, R191, 0x1, -R5 ;  /* 0x00000001bfbf9824 */ /* 0x000fe200078e0a05 */
[C---:B------:R-:W-:Y:S01]  /*ce20*/  ISETP.GT.U32.AND P5, PT, R5.reuse, R192, PT ;  /* 0x000000c00500720c */ /* 0x040fe20003fa4070 */
[----:B------:R-:W-:Y:S01]  /*ce30*/  IMAD.HI.U32 R8, R4, R193, RZ ;  /* 0x000000c104087227 */ /* 0x000fe200078e00ff */
[----:B------:R-:W-:-:S03]  /*ce40*/  ISETP.GT.U32.AND P1, PT, R5, R190, PT ;  /* 0x000000be0500720c */ /* 0x000fc60003f24070 */
[----:B------:R-:W-:Y:S02]  /*ce50*/  IMAD.MOV R8, RZ, RZ, -R8 ;  /* 0x000000ffff087224 */ /* 0x000fe400078e0a08 */
[----:B------:R-:W-:-:S04]  /*ce60*/  IMAD.HI.U32 R9, R4, R194, RZ ;  /* 0x000000c204097227 */ /* 0x000fc800078e00ff */
[C---:B------:R-:W-:Y:S02]  /*ce70*/  IMAD R193, R5.reuse, R8, R193 ;  /* 0x0000000805c17224 */ /* 0x040fe400078e02c1 */
[--C-:B------:R-:W-:Y:S01]  /*ce80*/  @!P5 IMAD.IADD R192, R192, 0x1, -R5.reuse ;  /* 0x00000001c0c0d824 */ /* 0x100fe200078e0a05 */
[C---:B------:R-:W-:Y:S01]  /*ce90*/  ISETP.GT.U32.AND P5, PT, R5.reuse, R191, PT ;  /* 0x000000bf0500720c */ /* 0x040fe20003fa4070 */
[--C-:B------:R-:W-:Y:S01]  /*cea0*/  @!P1 IMAD.IADD R190, R190, 0x1, -R5.reuse ;  /* 0x00000001bebe9824 */ /* 0x100fe200078e0a05 */
[----:B------:R-:W-:Y:S01]  /*ceb0*/  ISETP.GT.U32.AND P1, PT, R5, R193, PT ;  /* 0x000000c10500720c */ /* 0x000fe20003f24070 */
[----:B------:R-:W-:Y:S01]  /*cec0*/  @!P0 IMAD.IADD R187, R187, 0x1, -R5 ;  /* 0x00000001bbbb8824 */ /* 0x000fe200078e0a05 */
[----:B------:R-:W-:Y:S01]  /*ced0*/  ISETP.GE.AND P0, PT, R195, RZ, PT ;  /* 0x000000ffc300720c */ /* 0x000fe20003f06270 */
[----:B------:R-:W-:Y:S01]  /*cee0*/  IMAD.MOV R9, RZ, RZ, -R9 ;  /* 0x000000ffff097224 */ /* 0x000fe200078e0a09 */
[----:B------:R-:W-:Y:S01]  /*cef0*/  IABS R195, R199 ;  /* 0x000000c700c37213 */ /* 0x000fe20000000000 */
[----:B------:R-:W-:Y:S01]  /*cf00*/  @!P4 IMAD.MOV R187, RZ, RZ, -R187 ;  /* 0x000000ffffbbc224 */ /* 0x000fe200078e0abb */
[C---:B------:R-:W-:Y:S01]  /*cf10*/  ISETP.GT.U32.AND P4, PT, R5.reuse, R192, PT ;  /* 0x000000c00500720c */ /* 0x040fe20003f84070 */
[----:B------:R-:W-:-:S02]  /*cf20*/  IMAD R194, R5, R9, R194 ;  /* 0x0000000905c27224 */ /* 0x000fc400078e02c2 */
[----:B------:R-:W-:-:S04]  /*cf30*/  IMAD.HI.U32 R9, R4, R196, RZ ;  /* 0x000000c404097227 */ /* 0x000fc800078e00ff */
[--C-:B------:R-:W-:Y:S01]  /*cf40*/  @!P5 IMAD.IADD R191, R191, 0x1, -R5.reuse ;  /* 0x00000001bfbfd824 */ /* 0x100fe200078e0a05 */
[----:B------:R-:W-:Y:S01]  /*cf50*/  ISETP.GE.AND P5, PT, R198, RZ, PT ;  /* 0x000000ffc600720c */ /* 0x000fe20003fa6270 */
[----:B------:R-:W-:Y:S01]  /*cf60*/  @!P1 IMAD.IADD R193, R193, 0x1, -R5 ;  /* 0x00000001c1c19824 */ /* 0x000fe200078e0a05 */
[----:B------:R-:W-:Y:S01]  /*cf70*/  ISETP.GE.AND P1, PT, R200, RZ, PT ;  /* 0x000000ffc800720c */ /* 0x000fe20003f26270 */
[----:B------:R-:W-:Y:S01]  /*cf80*/  IMAD.MOV R9, RZ, RZ, -R9 ;  /* 0x000000ffff097224 */ /* 0x000fe200078e0a09 */
[----:B------:R-:W-:Y:S01]  /*cf90*/  IABS R200, R203 ;  /* 0x000000cb00c87213 */ /* 0x000fe20000000000 */
[----:B------:R-:W-:Y:S01]  /*cfa0*/  @!P6 IMAD.MOV R191, RZ, RZ, -R191 ;  /* 0x000000ffffbfe224 */ /* 0x000fe200078e0abf */
[----:B------:R-:W-:Y:S01]  /*cfb0*/  ISETP.GT.U32.AND P6, PT, R5, R193, PT ;  /* 0x000000c10500720c */ /* 0x000fe20003fc4070 */
[----:B------:R-:W-:Y:S01]  /*cfc0*/  @!P2 IMAD.MOV R189, RZ, RZ, -R189 ;  /* 0x000000ffffbda224 */ /* 0x000fe200078e0abd */
[----:B------:R-:W-:Y:S01]  /*cfd0*/  ISETP.GE.AND P2, PT, R197, RZ, PT ;  /* 0x000000ffc500720c */ /* 0x000fe20003f46270 */
        /* <DEDUP_REMOVED lines=177> */
[----:B------:R-:W-:-:S04]  /*daf0*/  IMAD.HI.U32 R8, R4, R215, RZ ;  /* 0x000000d704087227 */ /* 0x000fc800078e00ff */
[C---:B------:R-:W-:Y:S02]  /*db00*/  IMAD R212, R5.reuse, R9, R212 ;  /* 0x0000000905d47224 */ /* 0x040fe400078e02d4 */
[----:B------:R-:W-:Y:S02]  /*db10*/  IMAD R213, R5, R214, R213 ;  /* 0x000000d605d57224 */ /* 0x000fe400078e02d5 */
[----:B------:R-:W-:-:S04]  /*db20*/  IMAD.HI.U32 R9, R4, R216, RZ ;  /* 0x000000d804097227 */ /* 0x000fc800078e00ff */
[----:B------:R-:W-:Y:S02]  /*db30*/  IMAD.MOV R8, RZ, RZ, -R8 ;  /* 0x000000ffff087224 */ /* 0x000fe400078e0a08 */
[--C-:B------:R-:W-:Y:S01]  /*db40*/  @!P2 IMAD.IADD R209, R209, 0x1, -R5.reuse ;  /* 0x00000001d1d1a824 */ /* 0x100fe200078e0a05 */
[----:B------:R-:W-:Y:S01]  /*db50*/  ISETP.GT.U32.AND P2, PT, R5, R212, PT ;  /* 0x000000d40500720c */ /* 0x000fe20003f44070 */
[--C-:B------:R-:W-:Y:S01]  /*db60*/  @!P3 IMAD.IADD R211, R211, 0x1, -R5.reuse ;  /* 0x00000001d3d3b824 */ /* 0x100fe200078e0a05 */
[C---:B------:R-:W-:Y:S01]  /*db70*/  ISETP.GT.U32.AND P3, PT, R5.reuse, R213, PT ;  /* 0x000000d50500720c */ /* 0x040fe20003f64070 */
[----:B------:R-:W-:Y:S01]  /*db80*/  @!P4 IMAD.IADD R210, R210, 0x1, -R5 ;  /* 0x00000001d2d2c824 */ /* 0x000fe200078e0a05 */
[----:B------:R-:W-:Y:S01]  /*db90*/  ISETP.GE.AND P4, PT, R218, RZ, PT ;  /* 0x000000ffda00720c */ /* 0x000fe20003f86270 */
[----:B------:R-:W-:Y:S02]  /*dba0*/  IMAD.MOV R9, RZ, RZ, -R9 ;  /* 0x000000ffff097224 */ /* 0x000fe400078e0a09 */
[----:B------:R-:W-:-:S02]  /*dbb0*/  IMAD R214, R5, R8, R215 ;  /* 0x0000000805d67224 */ /* 0x000fc400078e02d7 */
[C---:B------:R-:W-:Y:S01]  /*dbc0*/  IMAD R215, R5.reuse, R9, R216 ;  /* 0x0000000905d77224 */ /* 0x040fe200078e02d8 */
[----:B------:R-:W-:Y:S01]  /*dbd0*/  IABS R216, R222 ;  /* 0x000000de00d87213 */ /* 0x000fe20000000000 */
[----:B------:R-:W-:Y:S01]  /*dbe0*/  @!P6 IMAD.MOV R210, RZ, RZ, -R210 ;  /* 0x000000ffffd2e224 */ /* 0x000fe200078e0ad2 */
[C---:B------:R-:W-:Y:S01]  /*dbf0*/  ISETP.GT.U32.AND P6, PT, R5.reuse, R214, PT ;  /* 0x000000d60500720c */ /* 0x040fe20003fc4070 */
[----:B------:R-:W-:Y:S01]  /*dc00*/  @!P5 IMAD.MOV R211, RZ, RZ, -R211 ;  /* 0x000000ffffd3d224 */ /* 0x000fe200078e0ad3 */
[----:B------:R-:W-:Y:S01]  /*dc10*/  ISETP.GT.U32.AND P5, PT, R5, R215, PT ;  /* 0x000000d70500720c */ /* 0x000fe20003fa4070 */
[----:B------:R-:W-:Y:S02]  /*dc20*/  VIADD R8, R7, 0x4e ;  /* 0x0000004e07087836 */ /* 0x000fe40000000000 */
[--C-:B------:R-:W-:Y:S02]  /*dc30*/  @!P2 IMAD.IADD R212, R212, 0x1, -R5.reuse ;  /* 0x00000001d4d4a824 */ /* 0x100fe400078e0a05 */
[----:B------:R-:W-:Y:S01]  /*dc40*/  @!P3 IMAD.IADD R213, R213, 0x1, -R5 ;  /* 0x00000001d5d5b824 */ /* 0x000fe200078e0a05 */
[----:B------:R-:W-:Y:S01]  /*dc50*/  ISETP.GE.AND P2, PT, R8, RZ, PT ;  /* 0x000000ff0800720c */ /* 0x000fe20003f46270 */
[----:B------:R-:W-:Y:S01]  /*dc60*/  @!P1 IMAD.MOV R209, RZ, RZ, -R209 ;  /* 0x000000ffffd19224 */ /* 0x000fe200078e0ad1 */
[----:B------:R-:W-:Y:S01]  /*dc70*/  IABS R218, R8 ;  /* 0x0000000800da7213 */ /* 0x000fe20000000000 */
[----:B------:R-:W-:Y:S01]  /*dc80*/  IMAD.HI.U32 R8, R4, R216, RZ ;  /* 0x000000d804087227 */ /* 0x000fe200078e00ff */
[----:B------:R-:W-:-:S02]  /*dc90*/  ISETP.GT.U32.AND P3, PT, R5, R213, PT ;  /* 0x000000d50500720c */ /* 0x000fc40003f64070 */
[----:B------:R-:W-:Y:S01]  /*dca0*/  ISETP.GT.U32.AND P1, PT, R5, R212, PT ;  /* 0x000000d40500720c */ /* 0x000fe20003f24070 */
[--C-:B------:R-:W-:Y:S01]  /*dcb0*/  @!P6 IMAD.IADD R214, R214, 0x1, -R5.reuse ;  /* 0x00000001d6d6e824 */ /* 0x100fe200078e0a05 */
[----:B------:R-:W-:Y:S01]  /*dcc0*/  ISETP.GE.AND P6, PT, R217, RZ, PT ;  /* 0x000000ffd900720c */ /* 0x000fe20003fc6270 */
[----:B------:R-:W-:Y:S02]  /*dcd0*/  IMAD.MOV R8, RZ, RZ, -R8 ;  /* 0x000000ffff087224 */ /* 0x000fe400078e0a08 */
[----:B------:R-:W-:Y:S01]  /*dce0*/  @!P5 IMAD.IADD R215, R215, 0x1, -R5 ;  /* 0x00000001d7d7d824 */ /* 0x000fe200078e0a05 */
[C---:B------:R-:W-:Y:S01]  /*dcf0*/  ISETP.GT.U32.AND P5, PT, R5.reuse, R214, PT ;  /* 0x000000d60500720c */ /* 0x040fe20003fa4070 */
[----:B------:R-:W-:Y:S02]  /*dd00*/  IMAD R216, R5, R8, R216 ;  /* 0x0000000805d87224 */ /* 0x000fe400078e02d8 */
[----:B------:R-:W-:-:S04]  /*dd10*/  IMAD.HI.U32 R8, R4, R218, RZ ;  /* 0x000000da04087227 */ /* 0x000fc800078e00ff */
[----:B------:R-:W-:Y:S02]  /*dd20*/  IMAD.MOV R8, RZ, RZ, -R8 ;  /* 0x000000ffff087224 */ /* 0x000fe400078e0a08 */
[--C-:B------:R-:W-:Y:S01]  /*dd30*/  @!P3 IMAD.IADD R213, R213, 0x1, -R5.reuse ;  /* 0x00000001d5d5b824 */ /* 0x100fe200078e0a05 */
[----:B------:R-:W-:Y:S01]  /*dd40*/  ISETP.GT.U32.AND P3, PT, R5, R216, PT ;  /* 0x000000d80500720c */ /* 0x000fe20003f64070 */
[----:B------:R-:W-:Y:S01]  /*dd50*/  @!P1 IMAD.IADD R212, R212, 0x1, -R5 ;  /* 0x00000001d4d49824 */ /* 0x000fe200078e0a05 */
[----:B------:R-:W-:Y:S01]  /*dd60*/  ISETP.GE.AND P1, PT, R219, RZ, PT ;  /* 0x000000ffdb00720c */ /* 0x000fe20003f26270 */
[----:B------:R-:W-:Y:S01]  /*dd70*/  IMAD.HI.U32 R9, R4, R220, RZ ;  /* 0x000000dc04097227 */ /* 0x000fe200078e00ff */
[----:B------:R-:W-:-:S03]  /*dd80*/  IABS R219, R223 ;  /* 0x000000df00db7213 */ /* 0x000fc60000000000 */
[C---:B------:R-:W-:Y:S02]  /*dd90*/  IMAD R217, R5.reuse, R8, R218 ;  /* 0x0000000805d97224 */ /* 0x040fe400078e02da */
[----:B------:R-:W-:Y:S02]  /*dda0*/  IMAD.MOV R9, RZ, RZ, -R9 ;  /* 0x000000ffff097224 */ /* 0x000fe400078e0a09 */
[----:B------:R-:W-:Y:S01]  /*ddb0*/  @!P0 IMAD.MOV R212, RZ, RZ, -R212 ;  /* 0x000000ffffd48224 */ /* 0x000fe200078e0ad4 */
[C---:B------:R-:W-:Y:S01]  /*ddc0*/  ISETP.GT.U32.AND P0, PT, R5.reuse, R215, PT ;  /* 0x000000d70500720c */ /* 0x040fe20003f04070 */
[--C-:B------:R-:W-:Y:S01]  /*ddd0*/  @!P5 IMAD.IADD R214, R214, 0x1, -R5.reuse ;  /* 0x00000001d6d6d824 */ /* 0x100fe200078e0a05 */
[C---:B------:R-:W-:Y:S01]  /*dde0*/  ISETP.GT.U32.AND P5, PT, R5.reuse, R217, PT ;  /* 0x000000d90500720c */ /* 0x040fe20003fa4070 */
[----:B------:R-:W-:Y:S01]  /*ddf0*/  IMAD R218, R5, R9, R220 ;  /* 0x0000000905da7224 */ /* 0x000fe200078e02dc */
[----:B------:R-:W-:Y:S01]  /*de00*/  IABS R220, R224 ;  /* 0x000000e000dc7213 */ /* 0x000fe20000000000 */
[----:B------:R-:W-:-:S02]  /*de10*/  @!P3 IMAD.IADD R216, R216, 0x1, -R5 ;  /* 0x00000001d8d8b824 */ /* 0x000fc400078e0a05 */
[----:B------:R-:W-:Y:S01]  /*de20*/  @!P4 IMAD.MOV R213, RZ, RZ, -R213 ;  /* 0x000000ffffd5c224 */ /* 0x000fe200078e0ad5 */
[----:B------:R-:W-:Y:S01]  /*de30*/  ISETP.GE.AND P4, PT, R222, RZ, PT ;  /* 0x000000ffde00720c */ /* 0x000fe20003f86270 */
[----:B------:R-:W-:Y:S01]  /*de40*/  IMAD.HI.U32 R9, R4, R220, RZ ;  /* 0x000000dc04097227 */ /* 0x000fe200078e00ff */
[----:B------:R-:W-:-:S03]  /*de50*/  ISETP.GT.U32.AND P3, PT, R5, R216, PT ;  /* 0x000000d80500720c */ /* 0x000fc60003f64070 */
[----:B------:R-:W-:Y:S01]  /*de60*/  @!P0 IMAD.IADD R215, R215, 0x1, -R5 ;  /* 0x00000001d7d78824 */ /* 0x000fe200078e0a05 */
[----:B------:R-:W-:Y:S01]  /*de70*/  ISETP.GE.AND P0, PT, R221, RZ, PT ;  /* 0x000000ffdd00720c */ /* 0x000fe20003f06270 */
[----:B------:R-:W-:Y:S02]  /*de80*/  IMAD.MOV R9, RZ, RZ, -R9 ;  /* 0x000000ffff097224 */ /* 0x000fe400078e0a09 */
[----:B------:R-:W-:Y:S01]  /*de90*/  @!P5 IMAD.IADD R217, R217, 0x1, -R5 ;  /* 0x00000001d9d9d824 */ /* 0x000fe200078e0a05 */
[----:B------:R-:W-:Y:S01]  /*dea0*/  ISETP.GE.AND P5, PT, R224, RZ, PT ;  /* 0x000000ffe000720c */ /* 0x000fe20003fa6270 */
[C---:B------:R-:W-:Y:S01]  /*deb0*/  IMAD R220, R5.reuse, R9, R220 ;  /* 0x0000000905dc7224 */ /* 0x040fe200078e02dc */
[----:B------:R-:W-:Y:S01]  /*dec0*/  LOP3.LUT R9, R6, 0x46, RZ, 0xfc, !PT ;  /* 0x0000004606097812 */ /* 0x000fe200078efcff */
[----:B------:R-:W-:Y:S01]  /*ded0*/  @!P6 IMAD.MOV R215, RZ, RZ, -R215 ;  /* 0x000000ffffd7e224 */ /* 0x000fe200078e0ad7 */
[----:B------:R-:W-:Y:S01]  /*dee0*/  ISETP.GT.U32.AND P6, PT, R5, R217, PT ;  /* 0x000000d90500720c */ /* 0x000fe20003fc4070 */
[----:B------:R-:W-:Y:S01]  /*def0*/  IMAD.HI.U32 R8, R4, R219, RZ ;  /* 0x000000db04087227 */ /* 0x000fe200078e00ff */
[----:B------:R-:W-:-:S02]  /*df00*/  IABS R221, R9 ;  /* 0x0000000900dd7213 */ /* 0x000fc40000000000 */
[----:B------:R-:W-:Y:S01]  /*df10*/  IABS R224, R228 ;  /* 0x000000e400e07213 */ /* 0x000fe20000000000 */
[----:B------:R-:W-:Y:S01]  /*df20*/  @!P1 IMAD.MOV R214, RZ, RZ, -R214 ;  /* 0x000000ffffd69224 */ /* 0x000fe200078e0ad6 */
[----:B------:R-:W-:Y:S01]  /*df30*/  ISETP.GT.U32.AND P1, PT, R5, R218, PT ;  /* 0x000000da0500720c */ /* 0x000fe20003f24070 */
[----:B------:R-:W-:Y:S02]  /*df40*/  IMAD.MOV R8, RZ, RZ, -R8 ;  /* 0x000000ffff087224 */ /* 0x000fe400078e0a08 */
[----:B------:R-:W-:Y:S01]  /*df50*/  @!P3 IMAD.IADD R216, R216, 0x1, -R5 ;  /* 0x00000001d8d8b824 */ /* 0x000fe200078e0a05 */
[----:B------:R-:W-:Y:S01]  /*df60*/  ISETP.GE.AND P3, PT, R223, RZ, PT ;  /* 0x000000ffdf00720c */ /* 0x000fe20003f66270 */
[----:B------:R-:W-:Y:S01]  /*df70*/  IMAD R219, R5, R8, R219 ;  /* 0x0000000805db7224 */ /* 0x000fe200078e02db */
[----:B------:R-:W-:Y:S01]  /*df80*/  IABS R223, R227 ;  /* 0x000000e300df7213 */ /* 0x000fe20000000000 */
[----:B------:R-:W-:-:S04]  /*df90*/  IMAD.HI.U32 R8, R4, R221, RZ ;  /* 0x000000dd04087227 */ /* 0x000fc800078e00ff */
[----:B------:R-:W-:Y:S01]  /*dfa0*/  @!P4 IMAD.MOV R216, RZ, RZ, -R216 ;  /* 0x000000ffffd8c224 */ /* 0x000fe200078e0ad8 */
[----:B------:R-:W-:Y:S01]  /*dfb0*/  ISETP.GT.U32.AND P4, PT, R5, R219, PT ;  /* 0x000000db0500720c */ /* 0x000fe20003f84070 */
[--C-:B------:R-:W-:Y:S01]  /*dfc0*/  @!P6 IMAD.IADD R217, R217, 0x1, -R5.reuse ;  /* 0x00000001d9d9e824 */ /* 0x100fe200078e0a05 */
[C---:B------:R-:W-:Y:S01]  /*dfd0*/  ISETP.GT.U32.AND P6, PT, R5.reuse, R220, PT ;  /* 0x000000dc0500720c */ /* 0x040fe20003fc4070 */
        /* <DEDUP_REMOVED lines=9> */
[----:B------:R-:W-:Y:S01]  /*e070*/  IMAD.HI.U32 R222, R4, R226, RZ ;  /* 0x000000e204de7227 */ /* 0x000fe200078e00ff */
[C---:B------:R-:W-:Y:S02]  /*e080*/  ISETP.GT.U32.AND P4, PT, R5.reuse, R219, PT ;  /* 0x000000db0500720c */ /* 0x040fe40003f84070 */
[----:B------:R-:W-:Y:S01]  /*e090*/  ISETP.GT.U32.AND P6, PT, R5, R220, PT ;  /* 0x000000dc0500720c */ /* 0x000fe20003fc4070 */
[--C-:B------:R-:W-:Y:S01]  /*e0a0*/  @!P1 IMAD.IADD R218, R218, 0x1, -R5.reuse ;  /* 0x00000001dada9824 */ /* 0x100fe200078e0a05 */
[----:B------:R-:W-:Y:S01]  /*e0b0*/  ISETP.GE.AND P1, PT, R9, RZ, PT ;  /* 0x000000ff0900720c */ /* 0x000fe20003f26270 */
[----:B------:R-:W-:-:S02]  /*e0c0*/  @!P2 IMAD.IADD R221, R221, 0x1, -R5 ;  /* 0x00000001dddda824 */ /* 0x000fc400078e0a05 */
[----:B------:R-:W-:-:S03]  /*e0d0*/  IMAD.HI.U32 R9, R4, R224, RZ ;  /* 0x000000e004097227 */ /* 0x000fc600078e00ff */
[----:B------:R-:W-:Y:S01]  /*e0e0*/  ISETP.GT.U32.AND P2, PT, R5, R221, PT ;  /* 0x000000dd0500720c */ /* 0x000fe20003f44070 */
[----:B------:R-:W-:Y:S02]  /*e0f0*/  IMAD.MOV R8, RZ, RZ, -R8 ;  /* 0x000000ffff087224 */ /* 0x000fe400078e0a08 */
[----:B------:R-:W-:Y:S01]  /*e100*/  @!P0 IMAD.MOV R218, RZ, RZ, -R218 ;  /* 0x000000ffffda8224 */ /* 0x000fe200078e0ada */
[----:B------:R-:W-:Y:S01]  /*e110*/  ISETP.GE.AND P0, PT, R227, RZ, PT ;  /* 0x000000ffe300720c */ /* 0x000fe20003f06270 */
[----:B------:R-:W-:Y:S02]  /*e120*/  IMAD.MOV R9, RZ, RZ, -R9 ;  /* 0x000000ffff097224 */ /* 0x000fe400078e0a09 */
[----:B------:R-:W-:Y:S02]  /*e130*/  IMAD.MOV R227, RZ, RZ, -R222 ;  /* 0x000000ffffe37224 */ /* 0x000fe400078e0ade */
[----:B------:R-:W-:Y:S02]  /*e140*/  IMAD R222, R5, R8, R223 ;  /* 0x0000000805de7224 */ /* 0x000fe400078e02df */
[----:B------:R-:W-:Y:S01]  /*e150*/  @!P4 IMAD.IADD R219, R219, 0x1, -R5 ;  /* 0x00000001dbdbc824 */ /* 0x000fe200078e0a05 */
[----:B------:R-:W-:Y:S01]  /*e160*/  ISETP.GE.AND P4, PT, R228, RZ, PT ;  /* 0x000000ffe400720c */ /* 0x000fe20003f86270 */
[----:B------:R-:W-:-:S02]  /*e170*/  IMAD R223, R5, R9, R224 ;  /* 0x0000000905df7224 */ /* 0x000fc400078e02e0 */
[----:B------:R-:W-:Y:S01]  /*e180*/  @!P6 IMAD.IADD R220, R220, 0x1, -R5 ;  /* 0x00000001dcdce824 */ /* 0x000fe200078e0a05 */
[C---:B------:R-:W-:Y:S01]  /*e190*/  ISETP.GT.U32.AND P6, PT, R5.reuse, R222, PT ;  /* 0x000000de0500720c */ /* 0x040fe20003fc4070 */
[----:B------:R-:W-:Y:S01]  /*e1a0*/  @!P3 IMAD.MOV R219, RZ, RZ, -R219 ;  /* 0x000000ffffdbb224 */ /* 0x000fe200078e0adb */
[C---:B------:R-:W-:Y:S01]  /*e1b0*/  ISETP.GT.U32.AND P3, PT, R5.reuse, R223, PT ;  /* 0x000000df0500720c */ /* 0x040fe20003f64070 */
[----:B------:R-:W-:Y:S01]  /*e1c0*/  IMAD R224, R5, R227, R226 ;  /* 0x000000e305e07224 */ /* 0x000fe200078e02e2 */
[----:B------:R-:W-:Y:S01]  /*e1d0*/  IABS R227, R231 ;  /* 0x000000e700e37213 */ /* 0x000fe20000000000 */
[----:B------:R-:W-:Y:S02]  /*e1e0*/  @!P2 IMAD.IADD R221, R221, 0x1, -R5 ;  /* 0x00000001dddda824 */ /* 0x000fe400078e0a05 */
[----:B------:R-:W-:Y:S01]  /*e1f0*/  VIADD R8, R7, 0x3e ;  /* 0x0000003e07087836 */ /* 0x000fe20000000000 */
[----:B------:R-:W-:Y:S01]  /*e200*/  ISETP.GT.U32.AND P2, PT, R5, R224, PT ;  /* 0x000000e00500720c */ /* 0x000fe20003f44070 */
[----:B------:R-:W-:-:S02]  /*e210*/  @!P5 IMAD.MOV R220, RZ, RZ, -R220 ;  /* 0x000000ffffdcd224 */ /* 0x000fc400078e0adc */
[----:B------:R-:W-:Y:S01]  /*e220*/  IMAD.HI.U32 R9, R4, R227, RZ ;  /* 0x000000e304097227 */ /* 0x000fe200078e00ff */
[----:B------:R-:W-:Y:S02]  /*e230*/  IABS R226, R8 ;  /* 0x0000000800e27213 */ /* 0x000fe40000000000 */
[----:B------:R-:W-:Y:S01]  /*e240*/  ISETP.GE.AND P5, PT, R8, RZ, PT ;  /* 0x000000ff0800720c */ /* 0x000fe20003fa6270 */
[--C-:B------:R-:W-:Y:S02]  /*e250*/  @!P6 IMAD.IADD R222, R222, 0x1, -R5.reuse ;  /* 0x00000001dedee824 */ /* 0x100fe400078e0a05 */
[--C-:B------:R-:W-:Y:S02]  /*e260*/  @!P3 IMAD.IADD R223, R223, 0x1, -R5.reuse ;  /* 0x00000001dfdfb824 */ /* 0x100fe400078e0a05 */
[----:B------:R-:W-:Y:S01]  /*e270*/  IMAD.HI.U32 R8, R4, R226, RZ ;  /* 0x000000e204087227 */ /* 0x000fe200078e00ff */
[C---:B------:R-:W-:Y:S02]  /*e280*/  ISETP.GT.U32.AND P6, PT, R5.reuse, R222, PT ;  /* 0x000000de0500720c */ /* 0x040fe40003fc4070 */
[----:B------:R-:W-:Y:S01]  /*e290*/  ISETP.GT.U32.AND P3, PT, R5, R223, PT ;  /* 0x000000df0500720c */ /* 0x000fe20003f64070 */
[----:B------:R-:W-:-:S02]  /*e2a0*/  @!P2 IMAD.IADD R224, R224, 0x1, -R5 ;  /* 0x00000001e0e0a824 */ /* 0x000fc400078e0a05 */
[----:B------:R-:W-:Y:S01]  /*e2b0*/  @!P1 IMAD.MOV R221, RZ, RZ, -R221 ;  /* 0x000000ffffdd9224 */ /* 0x000fe200078e0add */
[----:B------:R-:W-:Y:S01]  /*e2c0*/  ISETP.GE.AND P1, PT, R225, RZ, PT ;  /* 0x000000ffe100720c */ /* 0x000fe20003f26270 */
[----:B------:R-:W-:Y:S01]  /*e2d0*/  IMAD.HI.U32 R225, R4, R230, RZ ;  /* 0x000000e604e17227 */ /* 0x000fe200078e00ff */
[----:B------:R-:W-:-:S03]  /*e2e0*/  ISETP.GT.U32.AND P2, PT, R5, R224, PT ;  /* 0x000000e00500720c */ /* 0x000fc60003f44070 */
[----:B------:R-:W-:Y:S02]  /*e2f0*/  IMAD.MOV R8, RZ, RZ, -R8 ;  /* 0x000000ffff087224 */ /* 0x000fe400078e0a08 */
[----:B------:R-:W-:Y:S02]  /*e300*/  IMAD.MOV R228, RZ, RZ, -R9 ;  /* 0x000000ffffe47224 */ /* 0x000fe400078e0a09 */
[----:B------:R-:W-:Y:S02]  /*e310*/  IMAD.MOV R9, RZ, RZ, -R225 ;  /* 0x000000ffff097224 */ /* 0x000fe400078e0ae1 */
[----:B------:R-:W-:Y:S01]  /*e320*/  IMAD R225, R5, R8, R226 ;  /* 0x0000000805e17224 */ /* 0x000fe200078e02e2 */
[----:B------:R-:W-:Y:S01]  /*e330*/  LOP3.LUT R8, R6, 0x38, RZ, 0xfc, !PT ;  /* 0x0000003806087812 */ /* 0x000fe200078efcff */
[----:B------:R-:W-:Y:S01]  /*e340*/  @!P6 IMAD.IADD R222, R222, 0x1, -R5 ;  /* 0x00000001dedee824 */ /* 0x000fe200078e0a05 */
[----:B------:R-:W-:Y:S01]  /*e350*/  ISETP.GE.AND P6, PT, R231, RZ, PT ;  /* 0x000000ffe700720c */ /* 0x000fe20003fc6270 */
[----:B------:R-:W-:Y:S01]  /*e360*/  IMAD R226, R5, R228, R227 ;  /* 0x000000e405e27224 */ /* 0x000fe200078e02e3 */
[----:B------:R-:W-:Y:S01]  /*e370*/  IABS R228, R8 ;  /* 0x0000000800e47213 */ /* 0x000fe20000000000 */
[--C-:B------:R-:W-:Y:S01]  /*e380*/  @!P3 IMAD.IADD R223, R223, 0x1, -R5.reuse ;  /* 0x00000001dfdfb824 */ /* 0x100fe200078e0a05 */
        /* <DEDUP_REMOVED lines=8> */
[----:B------:R-:W-:Y:S01]  /*e410*/  ISETP.GE.AND P4, PT, R229, RZ, PT ;  /* 0x000000ffe500720c */ /* 0x000fe20003f86270 */
[----:B------:R-:W-:Y:S01]  /*e420*/  @!P1 IMAD.MOV R224, RZ, RZ, -R224 ;  /* 0x000000ffffe09224 */ /* 0x000fe200078e0ae0 */
[----:B------:R-:W-:Y:S01]  /*e430*/  IABS R229, R232 ;  /* 0x000000e800e57213 */ /* 0x000fe20000000000 */
[----:B------:R-:W-:-:S04]  /*e440*/  IMAD.HI.U32 R231, R4, R230, RZ ;  /* 0x000000e604e77227 */ /* 0x000fc800078e00ff */
        /* <DEDUP_REMOVED lines=10> */
[----:B------:R-:W-:Y:S01]  /*e4f0*/  IMAD.MOV R234, RZ, RZ, -R8 ;  /* 0x000000ffffea7224 */ /* 0x000fe200078e0a08 */
[C---:B------:R-:W-:Y:S01]  /*e500*/  LOP3.LUT R8, R6.reuse, 0x32, RZ, 0xfc, !PT ;  /* 0x0000003206087812 */ /* 0x040fe200078efcff */
[C---:B------:R-:W-:Y:S01]  /*e510*/  IMAD R228, R5.reuse, R9, R228 ;  /* 0x0000000905e47224 */ /* 0x040fe200078e02e4 */
[----:B------:R-:W-:Y:S01]  /*e520*/  LOP3.LUT R9, R6, 0x30, RZ, 0xfc, !PT ;  /* 0x0000003006097812 */ /* 0x000fe200078efcff */
[----:B------:R-:W-:Y:S01]  /*e530*/  IMAD R229, R5, R234, R229 ;  /* 0x000000ea05e57224 */ /* 0x000fe200078e02e5 */
[----:B------:R-:W-:Y:S01]  /*e540*/  IABS R235, R8 ;  /* 0x0000000800eb7213 */ /* 0x000fe20000000000 */
[--C-:B------:R-:W-:Y:S01]  /*e550*/  @!P2 IMAD.IADD R226, R226, 0x1, -R5.reuse ;  /* 0x00000001e2e2a824 */ /* 0x100fe200078e0a05 */
[----:B------:R-:W-:Y:S01]  /*e560*/  IABS R236, R9 ;  /* 0x0000000900ec7213 */ /* 0x000fe20000000000 */
[----:B------:R-:W-:Y:S01]  /*e570*/  @!P0 IMAD.IADD R225, R225, 0x1, -R5 ;  /* 0x00000001e1e18824 */ /* 0x000fe200078e0a05 */
[C---:B------:R-:W-:Y:S01]  /*e580*/  ISETP.GT.U32.AND P2, PT, R5.reuse, R229, PT ;  /* 0x000000e50500720c */ /* 0x040fe20003f44070 */
[----:B------:R-:W-:Y:S01]  /*e590*/  IMAD.MOV R234, RZ, RZ, -R231 ;  /* 0x000000ffffea7224 */ /* 0x000fe200078e0ae7 */
[----:B------:R-:W-:Y:S01]  /*e5a0*/  ISETP.GT.U32.AND P0, PT, R5, R228, PT ;  /* 0x000000e40500720c */ /* 0x000fe20003f04070 */
[----:B------:R-:W-:-:S02]  /*e5b0*/  IMAD.MOV.U32 R231, RZ, RZ, R235 ;  /* 0x000000ffffe77224 */ /* 0x000fc400078e00eb */
[----:B------:R-:W-:Y:S02]  /*e5c0*/  @!P5 IMAD.MOV R225, RZ, RZ, -R225 ;  /* 0x000000ffffe1d224 */ /* 0x000fe400078e0ae1 */
[----:B------:R-:W-:Y:S01]  /*e5d0*/  @!P1 IMAD.IADD R227, R227, 0x1, -R5 ;  /* 0x00000001e3e39824 */ /* 0x000fe200078e0a05 */
[----:B------:R-:W-:Y:S01]  /*e5e0*/  ISETP.GE.AND P1, PT, R232, RZ, PT ;  /* 0x000000ffe800720c */ /* 0x000fe20003f26270 */
[----:B------:R-:W-:Y:S02]  /*e5f0*/  IMAD.MOV.U32 R232, RZ, RZ, R236 ;  /* 0x000000ffffe87224 */ /* 0x000fe400078e00ec */
[----:B------:R-:W-:Y:S01]  /*e600*/  @!P4 IMAD.MOV R227, RZ, RZ, -R227 ;  /* 0x000000ffffe3c224 */ /* 0x000fe200078e0ae3 */
[----:B------:R-:W-:Y:S01]  /*e610*/  ISETP.GE.AND P4, PT, R8, RZ, PT ;  /* 0x000000ff0800720c */ /* 0x000fe20003f86270 */
[--C-:B------:R-:W-:Y:S02]  /*e620*/  @!P2 IMAD.IADD R229, R229, 0x1, -R5.reuse ;  /* 0x00000001e5e5a824 */ /* 0x100fe400078e0a05 */
[----:B------:R-:W-:Y:S01]  /*e630*/  @!P0 IMAD.IADD R228, R228, 0x1, -R5 ;  /* 0x00000001e4e48824 */ /* 0x000fe200078e0a05 */
[----:B------:R-:W-:Y:S01]  /*e640*/  ISETP.GE.AND P0, PT, R233, RZ, PT ;  /* 0x000000ffe900720c */ /* 0x000fe20003f06270 */
[----:B------:R-:W-:Y:S01]  /*e650*/  IMAD.HI.U32 R233, R4, R231, RZ ;  /* 0x000000e704e97227 */ /* 0x000fe200078e00ff */
[----:B------:R-:W-:-:S02]  /*e660*/  ISETP.GT.U32.AND P5, PT, R5, R229, PT ;  /* 0x000000e50500720c */ /* 0x000fc40003fa4070 */
[----:B------:R-:W-:Y:S01]  /*e670*/  ISETP.GT.U32.AND P2, PT, R5, R228, PT ;  /* 0x000000e40500720c */ /* 0x000fe20003f44070 */
[----:B------:R-:W-:Y:S02]  /*e680*/  IMAD.MOV R236, RZ, RZ, -R233 ;  /* 0x000000ffffec7224 */ /* 0x000fe400078e0ae9 */
[----:B------:R-:W-:Y:S02]  /*e690*/  VIADD R8, R7, 0x2e ;  /* 0x0000002e07087836 */ /* 0x000fe40000000000 */
[C---:B------:R-:W-:Y:S01]  /*e6a0*/  IMAD R231, R5.reuse, R236, R231 ;  /* 0x000000ec05e77224 */ /* 0x040fe200078e02e7 */
[----:B------:R-:W-:Y:S01]  /*e6b0*/  LOP3.LUT R236, R6, 0x2a, RZ, 0xfc, !PT ;  /* 0x0000002a06ec7812 */ /* 0x000fe200078efcff */
[----:B------:R-:W-:Y:S01]  /*e6c0*/  IMAD R230, R5, R234, R230 ;  /* 0x000000ea05e67224 */ /* 0x000fe200078e02e6 */
[----:B------:R-:W-:Y:S01]  /*e6d0*/  IABS R233, R8 ;  /* 0x0000000800e97213 */ /* 0x000fe20000000000 */
[----:B------:R-:W-:Y:S01]  /*e6e0*/  @!P6 IMAD.MOV R226, RZ, RZ, -R226 ;  /* 0x000000ffffe2e224 */ /* 0x000fe200078e0ae2 */
[----:B------:R-:W-:Y:S01]  /*e6f0*/  IABS R235, R236 ;  /* 0x000000ec00eb7213 */ /* 0x000fe20000000000 */
[----:B------:R-:W-:Y:S01]  /*e700*/  @!P5 IMAD.IADD R229, R229, 0x1, -R5 ;  /* 0x00000001e5e5d824 */ /* 0x000fe200078e0a05 */
[C---:B------:R-:W-:Y:S01]  /*e710*/  ISETP.GT.U32.AND P5, PT, R5.reuse, R231, PT ;  /* 0x000000e70500720c */ /* 0x040fe20003fa4070 */
[----:B------:R-:W-:Y:S01]  /*e720*/  IMAD.HI.U32 R238, R4, R233, RZ ;  /* 0x000000e904ee7227 */ /* 0x000fe200078e00ff */
[----:B------:R-:W-:-:S03]  /*e730*/  ISETP.GT.U32.AND P6, PT, R5, R230, PT ;  /* 0x000000e60500720c */ /* 0x000fc60003fc4070 */
[----:B------:R-:W-:Y:S02]  /*e740*/  IMAD.MOV R238, RZ, RZ, -R238 ;  /* 0x000000ffffee7224 */ /* 0x000fe400078e0aee */
[----:B------:R-:W-:-:S04]  /*e750*/  IMAD.HI.U32 R234, R4, R232, RZ ;  /* 0x000000e804ea7227 */ /* 0x000fc800078e00ff */
[----:B------:R-:W-:Y:S02]  /*e760*/  IMAD R233, R5, R238, R233 ;  /* 0x000000ee05e97224 */ /* 0x000fe400078e02e9 */
[--C-:B------:R-:W-:Y:S02]  /*e770*/  @!P5 IMAD.IADD R231, R231, 0x1, -R5.reuse ;  /* 0x00000001e7e7d824 */ /* 0x100fe400078e0a05 */
[----:B------:R-:W-:Y:S02]  /*e780*/  IMAD.MOV R234, RZ, RZ, -R234 ;  /* 0x000000ffffea7224 */ /* 0x000fe400078e0aea */
[--C-:B------:R-:W-:Y:S01]  /*e790*/  @!P2 IMAD.IADD R228, R228, 0x1, -R5.reuse ;  /* 0x00000001e4e4a824 */ /* 0x100fe200078e0a05 */
[C---:B------:R-:W-:Y:S01]  /*e7a0*/  ISETP.GT.U32.AND P5, PT, R5.reuse, R231, PT ;  /* 0x000000e70500720c */ /* 0x040fe20003fa4070 */
[C---:B------:R-:W-:Y:S01]  /*e7b0*/  IMAD R232, R5.reuse, R234, R232 ;  /* 0x000000ea05e87224 */ /* 0x040fe200078e02e8 */
[----:B------:R-:W-:Y:S01]  /*e7c0*/  ISETP.GE.AND P2, PT, R8, RZ, PT ;  /* 0x000000ff0800720c */ /* 0x000fe20003f46270 */
[----:B------:R-:W-:Y:S01]  /*e7d0*/  @!P6 IMAD.IADD R230, R230, 0x1, -R5 ;  /* 0x00000001e6e6e824 */ /* 0x000fe200078e0a05 */
[----:B------:R-:W-:Y:S01]  /*e7e0*/  LOP3.LUT R8, R6, 0x2c, RZ, 0xfc, !PT ;  /* 0x0000002c06087812 */ /* 0x000fe200078efcff */
[----:B------:R-:W-:Y:S01]  /*e7f0*/  @!P3 IMAD.MOV R228, RZ, RZ, -R228 ;  /* 0x000000ffffe4b224 */ /* 0x000fe200078e0ae4 */
[C---:B------:R-:W-:Y:S01]  /*e800*/  ISETP.GT.U32.AND P3, PT, R5.reuse, R232, PT ;  /* 0x000000e80500720c */ /* 0x040fe20003f64070 */
[----:B------:R-:W-:Y:S01]  /*e810*/  @!P1 IMAD.MOV R229, RZ, RZ, -R229 ;  /* 0x000000ffffe59224 */ /* 0x000fe200078e0ae5 */
[----:B------:R-:W-:-:S02]  /*e820*/  ISETP.GT.U32.AND P6, PT, R5, R230, PT ;  /* 0x000000e60500720c */ /* 0x000fc40003fc4070 */
[----:B------:R-:W-:Y:S01]  /*e830*/  ISETP.GE.AND P1, PT, R9, RZ, PT ;  /* 0x000000ff0900720c */ /* 0x000fe20003f26270 */
[----:B------:R-:W-:Y:S01]  /*e840*/  IMAD.HI.U32 R9, R4, R235, RZ ;  /* 0x000000eb04097227 */ /* 0x000fe200078e00ff */
[----:B------:R-:W-:-:S03]  /*e850*/  IABS R234, R8 ;  /* 0x0000000800ea7213 */ /* 0x000fc60000000000 */
[----:B------:R-:W-:Y:S01]  /*e860*/  @!P5 IMAD.IADD R231, R231, 0x1, -R5 ;  /* 0x00000001e7e7d824 */ /* 0x000fe200078e0a05 */
[C---:B------:R-:W-:Y:S01]  /*e870*/  ISETP.GT.U32.AND P5, PT, R5.reuse, R233, PT ;  /* 0x000000e90500720c */ /* 0x040fe20003fa4070 */
[----:B------:R-:W-:Y:S01]  /*e880*/  IMAD.MOV R238, RZ, RZ, -R9 ;  /* 0x000000ffffee7224 */ /* 0x000fe200078e0a09 */
[----:B------:R-:W-:Y:S01]  /*e890*/  IABS R9, R188 ;  /* 0x000000bc00097213 */ /* 0x000fe20000000000 */
[--C-:B------:R-:W-:Y:S02]  /*e8a0*/  @!P3 IMAD.IADD R232, R232, 0x1, -R5.reuse ;  /* 0x00000001e8e8b824 */ /* 0x100fe400078e0a05 */
[----:B------:R-:W-:Y:S01]  /*e8b0*/  @!P6 IMAD.IADD R230, R230, 0x1, -R5 ;  /* 0x00000001e6e6e824 */ /* 0x000fe200078e0a05 */
[----:B------:R-:W-:Y:S01]  /*e8c0*/  ISETP.GE.AND P6, PT, R8, RZ, PT ;  /* 0x000000ff0800720c */ /* 0x000fe20003fc6270 */
[----:B------:R-:W-:Y:S01]  /*e8d0*/  IMAD.HI.U32 R8, R4, R234, RZ ;  /* 0x000000ea04087227 */ /* 0x000fe200078e00ff */
[----:B------:R-:W-:-:S03]  /*e8e0*/  ISETP.GT.U32.AND P3, PT, R5, R232, PT ;  /* 0x000000e80500720c */ /* 0x000fc60003f64070 */
[----:B------:R-:W-:Y:S02]  /*e8f0*/  IMAD R235, R5, R238, R235 ;  /* 0x000000ee05eb7224 */ /* 0x000fe400078e02eb */
[--C-:B------:R-:W-:Y:S02]  /*e900*/  @!P5 IMAD.IADD R233, R233, 0x1, -R5.reuse ;  /* 0x00000001e9e9d824 */ /* 0x100fe400078e0a05 */
[----:B------:R-:W-:Y:S02]  /*e910*/  IMAD.MOV R8, RZ, RZ, -R8 ;  /* 0x000000ffff087224 */ /* 0x000fe400078e0a08 */
[----:B------:R-:W-:Y:S01]  /*e920*/  @!P0 IMAD.MOV R230, RZ, RZ, -R230 ;  /* 0x000000ffffe68224 */ /* 0x000fe200078e0ae6 */
[C---:B------:R-:W-:Y:S01]  /*e930*/  ISETP.GT.U32.AND P5, PT, R5.reuse, R233, PT ;  /* 0x000000e90500720c */ /* 0x040fe20003fa4070 */
[C---:B------:R-:W-:Y:S01]  /*e940*/  IMAD R234, R5.reuse, R8, R234 ;  /* 0x0000000805ea7224 */ /* 0x040fe200078e02ea */
[----:B------:R-:W-:Y:S01]  /*e950*/  ISETP.GE.AND P0, PT, R236, RZ, PT ;  /* 0x000000ffec00720c */ /* 0x000fe20003f06270 */
[----:B------:R-:W-:Y:S01]  /*e960*/  @!P3 IMAD.IADD R232, R232, 0x1, -R5 ;  /* 0x00000001e8e8b824 */ /* 0x000fe200078e0a05 */
[----:B------:R-:W-:Y:S01]  /*e970*/  LOP3.LUT R236, R6, 0x28, RZ, 0xfc, !PT ;  /* 0x0000002806ec7812 */ /* 0x000fe200078efcff */
[----:B------:R-:W-:Y:S01]  /*e980*/  @!P4 IMAD.MOV R231, RZ, RZ, -R231 ;  /* 0x000000ffffe7c224 */ /* 0x000fe200078e0ae7 */
[----:B------:R-:W-:Y:S01]  /*e990*/  ISETP.GT.U32.AND P3, PT, R5, R234, PT ;  /* 0x000000ea0500720c */ /* 0x000fe20003f64070 */
[----:B------:R-:W-:Y:S01]  /*e9a0*/  IMAD.HI.U32 R8, R4, R237, RZ ;  /* 0x000000ed04087227 */ /* 0x000fe200078e00ff */
[----:B------:R-:W-:-:S02]  /*e9b0*/  ISETP.GE.AND P4, PT, R236, RZ, PT ;  /* 0x000000ffec00720c */ /* 0x000fc40003f86270 */
[----:B------:R-:W-:Y:S01]  /*e9c0*/  IABS R236, R236 ;  /* 0x000000ec00ec7213 */ /* 0x000fe20000000000 */
[----:B------:R-:W-:Y:S02]  /*e9d0*/  IMAD.MOV R8, RZ, RZ, -R8 ;  /* 0x000000ffff087224 */ /* 0x000fe400078e0a08 */
[----:B------:R-:W-:Y:S01]  /*e9e0*/  @!P5 IMAD.IADD R233, R233, 0x1, -R5 ;  /* 0x00000001e9e9d824 */ /* 0x000fe200078e0a05 */
[----:B------:R-:W-:Y:S01]  /*e9f0*/  ISETP.GT.U32.AND P5, PT, R5, R235, PT ;  /* 0x000000eb0500720c */ /* 0x000fe20003fa4070 */
[----:B------:R-:W-:-:S04]  /*ea00*/  IMAD.HI.U32 R239, R4, R236, RZ ;  /* 0x000000ec04ef7227 */ /* 0x000fc800078e00ff */
[----:B------:R-:W-:Y:S02]  /*ea10*/  @!P3 IMAD.IADD R234, R234, 0x1, -R5 ;  /* 0x00000001eaeab824 */ /* 0x000fe400078e0a05 */
[----:B------:R-:W-:-:S03]  /*ea20*/  IMAD.HI.U32 R238, R4, R9, RZ ;  /* 0x0000000904ee7227 */ /* 0x000fc600078e00ff */
[C---:B------:R-:W-:Y:S01]  /*ea30*/  ISETP.GT.U32.AND P3, PT, R5.reuse, R234, PT ;  /* 0x000000ea0500720c */ /* 0x040fe20003f64070 */
[----:B------:R-:W-:Y:S02]  /*ea40*/  IMAD R237, R5, R8, R237 ;  /* 0x0000000805ed7224 */ /* 0x000fe400078e02ed */
[----:B------:R-:W-:Y:S02]  /*ea50*/  @!P5 IMAD.IADD R235, R235, 0x1, -R5 ;  /* 0x00000001ebebd824 */ /* 0x000fe400078e0a05 */
[----:B------:R-:W-:Y:S02]  /*ea60*/  IMAD.MOV R239, RZ, RZ, -R239 ;  /* 0x000000ffffef7224 */ /* 0x000fe400078e0aef */
[----:B------:R-:W-:Y:S01]  /*ea70*/  IMAD.MOV R238, RZ, RZ, -R238 ;  /* 0x000000ffffee7224 */ /* 0x000fe200078e0aee */
[C---:B------:R-:W-:Y:S01]  /*ea80*/  ISETP.GT.U32.AND P5, PT, R5.reuse, R235, PT ;  /* 0x000000eb0500720c */ /* 0x040fe20003fa4070 */
[C---:B------:R-:W-:Y:S01]  /*ea90*/  IMAD R236, R5.reuse, R239, R236 ;  /* 0x000000ef05ec7224 */ /* 0x040fe200078e02ec */
[C---:B------:R-:W-:Y:S01]  /*eaa0*/  LOP3.LUT R239, R6.reuse, 0x22, RZ, 0xfc, !PT ;  /* 0x0000002206ef7812 */ /* 0x040fe200078efcff */
[----:B------:R-:W-:Y:S01]  /*eab0*/  IMAD R9, R5, R238, R9 ;  /* 0x000000ee05097224 */ /* 0x000fe200078e0209 */
[----:B------:R-:W-:Y:S01]  /*eac0*/  LOP3.LUT R238, R6, 0x24, RZ, 0xfc, !PT ;  /* 0x0000002406ee7812 */ /* 0x000fe200078efcff */
[----:B------:R-:W-:-:S02]  /*ead0*/  @!P3 IMAD.IADD R234, R234, 0x1, -R5 ;  /* 0x00000001eaeab824 */ /* 0x000fc400078e0a05 */
[----:B------:R-:W-:Y:S01]  /*eae0*/  @!P2 IMAD.MOV R233, RZ, RZ, -R233 ;  /* 0x000000ffffe9a224 */ /* 0x000fe200078e0ae9 */
[----:B------:R-:W-:Y:S01]  /*eaf0*/  ISETP.GE.AND P3, PT, R238, RZ, PT ;  /* 0x000000ffee00720c */ /* 0x000fe20003f66270 */
[----:B------:R-:W-:Y:S01]  /*eb00*/  @!P6 IMAD.MOV R234, RZ, RZ, -R234 ;  /* 0x000000ffffeae224 */ /* 0x000fe200078e0aea */
[----:B------:R-:W-:Y:S01]  /*eb10*/  ISETP.GT.U32.AND P6, PT, R5, R236, PT ;  /* 0x000000ec0500720c */ /* 0x000fe20003fc4070 */
[----:B------:R-:W-:Y:S01]  /*eb20*/  @!P1 IMAD.MOV R232, RZ, RZ, -R232 ;  /* 0x000000ffffe89224 */ /* 0x000fe200078e0ae8 */
[----:B------:R-:W-:Y:S01]  /*eb30*/  IABS R238, R238 ;  /* 0x000000ee00ee7213 */ /* 0x000fe20000000000 */
[----:B------:R-:W-:Y:S01]  /*eb40*/  @!P5 IMAD.IADD R235, R235, 0x1, -R5 ;  /* 0x00000001ebebd824 */ /* 0x000fe200078e0a05 */
[----:B------:R-:W-:Y:S02]  /*eb50*/  ISETP.GE.AND P2, PT, R239, RZ, PT ;  /* 0x000000ffef00720c */ /* 0x000fe40003f46270 */
[----:B------:R-:W-:Y:S01]  /*eb60*/  IABS R239, R239 ;  /* 0x000000ef00ef7213 */ /* 0x000fe20000000000 */
[----:B------:R-:W-:Y:S01]  /*eb70*/  @!P0 IMAD.MOV R235, RZ, RZ, -R235 ;  /* 0x000000ffffeb8224 */ /* 0x000fe200078e0aeb */
[----:B------:R-:W-:Y:S01]  /*eb80*/  ISETP.GT.U32.AND P0, PT, R5, R237, PT ;  /* 0x000000ed0500720c */ /* 0x000fe20003f04070 */
[----:B------:R-:W-:Y:S01]  /*eb90*/  IMAD.HI.U32 R8, R4, R238, RZ ;  /* 0x000000ee04087227 */ /* 0x000fe200078e00ff */
[----:B------:R-:W-:-:S02]  /*eba0*/  ISETP.GE.AND P1, PT, R243, RZ, PT ;  /* 0x000000fff300720c */ /* 0x000fc40003f26270 */
[----:B------:R-:W-:Y:S01]  /*ebb0*/  IABS R243, R243 ;  /* 0x000000f300f37213 */ /* 0x000fe20000000000 */
[----:B------:R-:W-:Y:S01]  /*ebc0*/  IMAD.MOV R8, RZ, RZ, -R8 ;  /* 0x000000ffff087224 */ /* 0x000fe200078e0a08 */
[----:B------:R-:W-:Y:S01]  /*ebd0*/  ISETP.GT.U32.AND P5, PT, R5, R9, PT ;  /* 0x000000090500720c */ /* 0x000fe20003fa4070 */
[----:B------:R-:W-:-:S04]  /*ebe0*/  IMAD.HI.U32 R241, R4, R239, RZ ;  /* 0x000000ef04f17227 */ /* 0x000fc800078e00ff */
[----:B------:R-:W-:-:S04]  /*ebf0*/  IMAD.HI.U32 R246, R4, R243, RZ ;  /* 0x000000f304f67227 */ /* 0x000fc800078e00ff */
[--C-:B------:R-:W-:Y:S02]  /*ec00*/  @!P0 IMAD.IADD R237, R237, 0x1, -R5.reuse ;  /* 0x00000001eded8824 */ /* 0x100fe400078e0a05 */
[----:B------:R-:W-:Y:S02]  /*ec10*/  @!P6 IMAD.IADD R236, R236, 0x1, -R5 ;  /* 0x00000001ecece824 */ /* 0x000fe400078e0a05 */
[C---:B------:R-:W-:Y:S01]  /*ec20*/  IMAD R238, R5.reuse, R8, R238 ;  /* 0x0000000805ee7224 */ /* 0x040fe200078e02ee */
[C---:B------:R-:W-:Y:S01]  /*ec30*/  ISETP.GT.U32.AND P0, PT, R5.reuse, R237, PT ;  /* 0x000000ed0500720c */ /* 0x040fe20003f04070 */
[----:B------:R-:W-:Y:S01]  /*ec40*/  IMAD.MOV R8, RZ, RZ, -R241 ;  /* 0x000000ffff087224 */ /* 0x000fe200078e0af1 */
[C---:B------:R-:W-:Y:S01]  /*ec50*/  ISETP.GT.U32.AND P6, PT, R5.reuse, R236, PT ;  /* 0x000000ec0500720c */ /* 0x040fe20003fc4070 */
[----:B------:R-:W-:Y:S02]  /*ec60*/  IMAD.MOV R241, RZ, RZ, -R245 ;  /* 0x000000fffff17224 */ /* 0x000fe400078e0af5 */
[----:B------:R-:W-:Y:S01]  /*ec70*/  IMAD.MOV R245, RZ, RZ, -R246 ;  /* 0x000000fffff57224 */ /* 0x000fe200078e0af6 */
[----:B------:R-:W-:Y:S01]  /*ec80*/  IABS R246, R13 ;  /* 0x0000000d00f67213 */ /* 0x000fe20000000000 */
[----:B------:R-:W-:-:S02]  /*ec90*/  IMAD R240, R5, R241, R240 ;  /* 0x000000f105f07224 */ /* 0x000fc400078e02f0 */
[C---:B------:R-:W-:Y:S02]  /*eca0*/  IMAD R239, R5.reuse, R8, R239 ;  /* 0x0000000805ef7224 */ /* 0x040fe400078e02ef */
[----:B------:R-:W-:Y:S01]  /*ecb0*/  IMAD R241, R5, R245, R243 ;  /* 0x000000f505f17224 */ /* 0x000fe200078e02f3 */
[----:B------:R-:W-:Y:S01]  /*ecc0*/  IABS R243, R0 ;  /* 0x0000000000f37213 */ /* 0x000fe20000000000 */
[----:B------:R-:W-:Y:S01]  /*ecd0*/  IMAD.MOV R8, RZ, RZ, -R244 ;  /* 0x000000ffff087224 */ /* 0x000fe200078e0af4 */
[----:B------:R-:W-:Y:S01]  /*ece0*/  IABS R245, R15 ;  /* 0x0000000f00f57213 */ /* 0x000fe20000000000 */
[--C-:B------:R-:W-:Y:S01]  /*ecf0*/  @!P5 IMAD.IADD R9, R9, 0x1, -R5.reuse ;  /* 0x000000010909d824 */ /* 0x100fe200078e0a05 */
[----:B------:R-:W-:Y:S01]  /*ed00*/  IABS R244, R125 ;  /* 0x0000007d00f47213 */ /* 0x000fe20000000000 */
[----:B------:R-:W-:Y:S01]  /*ed10*/  @!P0 IMAD.IADD R237, R237, 0x1, -R5 ;  /* 0x00000001eded8824 */ /* 0x000fe200078e0a05 */
[C---:B------:R-:W-:Y:S01]  /*ed20*/  ISETP.GT.U32.AND P0, PT, R5.reuse, R240, PT ;  /* 0x000000f00500720c */ /* 0x040fe20003f04070 */
[C---:B------:R-:W-:Y:S01]  /*ed30*/  IMAD R242, R5.reuse, R8, R242 ;  /* 0x0000000805f27224 */ /* 0x040fe200078e02f2 */
[----:B------:R-:W-:Y:S01]  /*ed40*/  ISETP.GT.U32.AND P5, PT, R5, R9, PT ;  /* 0x000000090500720c */ /* 0x000fe20003fa4070 */
[----:B------:R-:W-:-:S04]  /*ed50*/  IMAD.HI.U32 R8, R4, R243, RZ ;  /* 0x000000f304087227 */ /* 0x000fc800078e00ff */
[----:B------:R-:W-:Y:S01]  /*ed60*/  @!P6 IMAD.IADD R236, R236, 0x1, -R5 ;  /* 0x00000001ecece824 */ /* 0x000fe200078e0a05 */
[----:B------:R-:W-:Y:S01]  /*ed70*/  ISETP.GT.U32.AND P6, PT, R5, R238, PT ;  /* 0x000000ee0500720c */ /* 0x000fe20003fc4070 */
[----:B------:R-:W-:Y:S02]  /*ed80*/  IMAD.MOV R8, RZ, RZ, -R8 ;  /* 0x000000ffff087224 */ /* 0x000fe400078e0a08 */
[----:B------:R-:W-:-:S04]  /*ed90*/  IMAD.HI.U32 R247, R4, R245, RZ ;  /* 0x000000f504f77227 */ /* 0x000fc800078e00ff */
[----:B------:R-:W-:Y:S02]  /*eda0*/  IMAD R243, R5, R8, R243 ;  /* 0x0000000805f37224 */ /* 0x000fe400078e02f3 */
[--C-:B------:R-:W-:Y:S02]  /*edb0*/  @!P0 IMAD.IADD R240, R240, 0x1, -R5.reuse ;  /* 0x00000001f0f08824 */ /* 0x100fe400078e0a05 */
[--C-:B------:R-:W-:Y:S01]  /*edc0*/  @!P5 IMAD.IADD R9, R9, 0x1, -R5.reuse ;  /* 0x000000010909d824 */ /* 0x100fe200078e0a05 */
[C---:B------:R-:W-:Y:S01]  /*edd0*/  ISETP.GT.U32.AND P0, PT, R5.reuse, R243, PT ;  /* 0x000000f30500720c */ /* 0x040fe20003f04070 */
[----:B------:R-:W-:Y:S01]  /*ede0*/  @!P6 IMAD.IADD R238, R238, 0x1, -R5 ;  /* 0x00000001eeeee824 */ /* 0x000fe200078e0a05 */
[C---:B------:R-:W-:Y:S01]  /*edf0*/  ISETP.GT.U32.AND P5, PT, R5.reuse, R239, PT ;  /* 0x000000ef0500720c */ /* 0x040fe20003fa4070 */
[----:B------:R-:W-:Y:S02]  /*ee00*/  IMAD.MOV R247, RZ, RZ, -R247 ;  /* 0x000000fffff77224 */ /* 0x000fe400078e0af7 */
[----:B------:R-:W-:Y:S01]  /*ee10*/  IMAD.HI.U32 R248, R4, R244, RZ ;  /* 0x000000f404f87227 */ /* 0x000fe200078e00ff */
[----:B------:R-:W-:-:S03]  /*ee20*/  ISETP.GT.U32.AND P6, PT, R5, R238, PT ;  /* 0x000000ee0500720c */ /* 0x000fc60003fc4070 */
[----:B------:R-:W-:Y:S01]  /*ee30*/  IMAD R245, R5, R247, R245 ;  /* 0x000000f705f57224 */ /* 0x000fe200078e02f5 */
[----:B------:R-:W-:Y:S01]  /*ee40*/  IABS R247, R12 ;  /* 0x0000000c00f77213 */ /* 0x000fe20000000000 */
[----:B------:R-:W-:Y:S02]  /*ee50*/  IMAD.MOV R248, RZ, RZ, -R248 ;  /* 0x000000fffff87224 */ /* 0x000fe400078e0af8 */
[--C-:B------:R-:W-:Y:S01]  /*ee60*/  @!P0 IMAD.IADD R243, R243, 0x1, -R5.reuse ;  /* 0x00000001f3f38824 */ /* 0x100fe200078e0a05 */
[----:B------:R-:W-:Y:S01]  /*ee70*/  ISETP.GT.U32.AND P0, PT, R5, R240, PT ;  /* 0x000000f00500720c */ /* 0x000fe20003f04070 */
[----:B------:R-:W-:Y:S02]  /*ee80*/  @!P5 IMAD.IADD R239, R239, 0x1, -R5 ;  /* 0x00000001efefd824 */ /* 0x000fe400078e0a05 */
[----:B------:R-:W-:-:S03]  /*ee90*/  IMAD.HI.U32 R8, R4, R246, RZ ;  /* 0x000000f604087227 */ /* 0x000fc600078e00ff */
[C---:B------:R-:W-:Y:S01]  /*eea0*/  ISETP.GT.U32.AND P5, PT, R5.reuse, R239, PT ;  /* 0x000000ef0500720c */ /* 0x040fe20003fa4070 */
[C---:B------:R-:W-:Y:S01]  /*eeb0*/  IMAD R244, R5.reuse, R248, R244 ;  /* 0x000000f805f47224 */ /* 0x040fe200078e02f4 */
[----:B------:R-:W-:Y:S01]  /*eec0*/  IABS R248, R11 ;  /* 0x0000000b00f87213 */ /* 0x000fe20000000000 */
[----:B------:R-:W-:Y:S01]  /*eed0*/  @!P6 IMAD.IADD R238, R238, 0x1, -R5 ;  /* 0x00000001eeeee824 */ /* 0x000fe200078e0a05 */
[----:B------:R-:W-:Y:S01]  /*eee0*/  ISETP.GT.U32.AND P6, PT, R5, R241, PT ;  /* 0x000000f10500720c */ /* 0x000fe20003fc4070 */
[----:B------:R-:W-:Y:S02]  /*eef0*/  IMAD.MOV R8, RZ, RZ, -R8 ;  /* 0x000000ffff087224 */ /* 0x000fe400078e0a08 */
[----:B------:R-:W-:-:S04]  /*ef00*/  IMAD.HI.U32 R7, R4, R247, RZ ;  /* 0x000000f704077227 */ /* 0x000fc800078e00ff */
[----:B------:R-:W-:Y:S01]  /*ef10*/  @!P3 IMAD.MOV R238, RZ, RZ, -R238 ;  /* 0x000000ffffeeb224 */ /* 0x000fe200078e0aee */
[C---:B------:R-:W-:Y:S01]  /*ef20*/  ISETP.GT.U32.AND P3, PT, R5.reuse, R243, PT ;  /* 0x000000f30500720c */ /* 0x040fe20003f64070 */
[----:B------:R-:W-:Y:S01]  /*ef30*/  @!P0 IMAD.IADD R240, R240, 0x1, -R5 ;  /* 0x00000001f0f08824 */ /* 0x000fe200078e0a05 */
[C---:B------:R-:W-:Y:S01]  /*ef40*/  ISETP.GT.U32.AND P0, PT, R5.reuse, R245, PT ;  /* 0x000000f50500720c */ /* 0x040fe20003f04070 */
[----:B------:R-:W-:Y:S02]  /*ef50*/  IMAD R246, R5, R8, R246 ;  /* 0x0000000805f67224 */ /* 0x000fe400078e02f6 */
[----:B------:R-:W-:Y:S02]  /*ef60*/  IMAD.MOV R7, RZ, RZ, -R7 ;  /* 0x000000ffff077224 */ /* 0x000fe400078e0a07 */
[----:B------:R-:W-:-:S04]  /*ef70*/  IMAD.HI.U32 R8, R4, R248, RZ ;  /* 0x000000f804087227 */ /* 0x000fc800078e00ff */
[----:B------:R-:W-:Y:S02]  /*ef80*/  IMAD R247, R5, R7, R247 ;  /* 0x0000000705f77224 */ /* 0x000fe400078e02f7 */
[----:B------:R-:W-:Y:S02]  /*ef90*/  IMAD.MOV R7, RZ, RZ, -R8 ;  /* 0x000000ffff077224 */ /* 0x000fe400078e0a08 */
[--C-:B------:R-:W-:Y:S01]  /*efa0*/  @!P5 IMAD.IADD R239, R239, 0x1, -R5.reuse ;  /* 0x00000001efefd824 */ /* 0x100fe200078e0a05 */
[C---:B------:R-:W-:Y:S01]  /*efb0*/  ISETP.GT.U32.AND P5, PT, R5.reuse, R242, PT ;  /* 0x000000f20500720c */ /* 0x040fe20003fa4070 */
[----:B------:R-:W-:Y:S02]  /*efc0*/  IMAD R248, R5, R7, R248 ;  /* 0x0000000705f87224 */ /* 0x000fe400078e02f8 */
[--C-:B------:R-:W-:Y:S01]  /*efd0*/  @!P3 IMAD.IADD R243, R243, 0x1, -R5.reuse ;  /* 0x00000001f3f3b824 */ /* 0x100fe200078e0a05 */
[----:B------:R-:W-:Y:S01]  /*efe0*/  ISETP.GE.AND P3, PT, R251, RZ, PT ;  /* 0x000000fffb00720c */ /* 0x000fe20003f66270 */
[--C-:B------:R-:W-:Y:S01]  /*eff0*/  @!P0 IMAD.IADD R245, R245, 0x1, -R5.reuse ;  /* 0x00000001f5f58824 */ /* 0x100fe200078e0a05 */
[----:B------:R-:W-:Y:S01]  /*f000*/  ISETP.GT.U32.AND P0, PT, R5, R248, PT ;  /* 0x000000f80500720c */ /* 0x000fe20003f04070 */
[----:B------:R-:W-:Y:S01]  /*f010*/  @!P6 IMAD.IADD R241, R241, 0x1, -R5 ;  /* 0x00000001f1f1e824 */ /* 0x000fe200078e0a05 */
[----:B------:R-:W-:Y:S01]  /*f020*/  ISETP.GE.AND P6, PT, R6, RZ, PT ;  /* 0x000000ff0600720c */ /* 0x000fe20003fc6270 */
[----:B------:R-:W-:-:S04]  /*f030*/  IMAD.HI.U32 R251, R4, R249, RZ ;  /* 0x000000f904fb7227 */ /* 0x000fc800078e00ff */
[----:B------:R-:W-:Y:S01]  /*f040*/  @!P4 IMAD.MOV R236, RZ, RZ, -R236 ;  /* 0x000000ffffecc224 */ /* 0x000fe200078e0aec */
[C---:B------:R-:W-:Y:S01]  /*f050*/  ISETP.GT.U32.AND P4, PT, R5.reuse, R241, PT ;  /* 0x000000f10500720c */ /* 0x040fe20003f84070 */
[----:B------:R-:W-:Y:S02]  /*f060*/  IMAD.MOV R251, RZ, RZ, -R251 ;  /* 0x000000fffffb7224 */ /* 0x000fe400078e0afb */
[----:B------:R-:W-:Y:S01]  /*f070*/  @!P5 IMAD.IADD R242, R242, 0x1, -R5 ;  /* 0x00000001f2f2d824 */ /* 0x000fe200078e0a05 */
[C---:B------:R-:W-:Y:S01]  /*f080*/  ISETP.GT.U32.AND P5, PT, R5.reuse, R244, PT ;  /* 0x000000f40500720c */ /* 0x040fe20003fa4070 */
[C---:B------:R-:W-:Y:S02]  /*f090*/  IMAD R249, R5.reuse, R251, R249 ;  /* 0x000000fb05f97224 */ /* 0x040fe400078e02f9 */
[----:B------:R-:W-:Y:S02]  /*f0a0*/  @!P0 IMAD.IADD R248, R248, 0x1, -R5 ;  /* 0x00000001f8f88824 */ /* 0x000fe400078e0a05 */
[----:B------:R-:W-:Y:S01]  /*f0b0*/  @!P6 IMAD.MOV R237, RZ, RZ, -R237 ;  /* 0x000000ffffede224 */ /* 0x000fe200078e0aed */
[C---:B------:R-:W-:Y:S01]  /*f0c0*/  ISETP.GT.U32.AND P0, PT, R5.reuse, R249, PT ;  /* 0x000000f90500720c */ /* 0x040fe20003f04070 */
[----:B------:R-:W-:Y:S01]  /*f0d0*/  IMAD.HI.U32 R8, R4, R250, RZ ;  /* 0x000000fa04087227 */ /* 0x000fe200078e00ff */
[----:B------:R-:W-:-:S03]  /*f0e0*/  ISETP.GT.U32.AND P6, PT, R5, R242, PT ;  /* 0x000000f20500720c */ /* 0x000fc60003fc4070 */
[--C-:B------:R-:W-:Y:S01]  /*f0f0*/  @!P4 IMAD.IADD R241, R241, 0x1, -R5.reuse ;  /* 0x00000001f1f1c824 */ /* 0x100fe200078e0a05 */
[C---:B------:R-:W-:Y:S01]  /*f100*/  ISETP.GT.U32.AND P4, PT, R5.reuse, R246, PT ;  /* 0x000000f60500720c */ /* 0x040fe20003f84070 */
[----:B------:R-:W-:Y:S01]  /*f110*/  IMAD.MOV R7, RZ, RZ, -R8 ;  /* 0x000000ffff077224 */ /* 0x000fe200078e0a08 */
[----:B------:R-:W-:Y:S01]  /*f120*/  IABS R8, R2 ;  /* 0x0000000200087213 */ /* 0x000fe20000000000 */
[--C-:B------:R-:W-:Y:S02]  /*f130*/  @!P5 IMAD.IADD R244, R244, 0x1, -R5.reuse ;  /* 0x00000001f4f4d824 */ /* 0x100fe400078e0a05 */
[----:B------:R-:W-:Y:S02]  /*f140*/  IMAD R250, R5, R7, R250 ;  /* 0x0000000705fa7224 */ /* 0x000fe400078e02fa */
[--C-:B------:R-:W-:Y:S01]  /*f150*/  @!P0 IMAD.IADD R249, R249, 0x1, -R5.reuse ;  /* 0x00000001f9f98824 */ /* 0x100fe200078e0a05 */
[C---:B------:R-:W-:Y:S01]  /*f160*/  ISETP.GT.U32.AND P5, PT, R5.reuse, R244, PT ;  /* 0x000000f40500720c */ /* 0x040fe20003fa4070 */
[----:B------:R-:W-:Y:S01]  /*f170*/  @!P6 IMAD.IADD R242, R242, 0x1, -R5 ;  /* 0x00000001f2f2e824 */ /* 0x000fe200078e0a05 */
[C---:B------:R-:W-:Y:S01]  /*f180*/  ISETP.GT.U32.AND P0, PT, R5.reuse, R250, PT ;  /* 0x000000fa0500720c */ /* 0x040fe20003f04070 */
[----:B------:R-:W-:Y:S01]  /*f190*/  @!P2 IMAD.MOV R239, RZ, RZ, -R239 ;  /* 0x000000ffffefa224 */ /* 0x000fe200078e0aef */
[----:B------:R-:W-:Y:S01]  /*f1a0*/  ISETP.GT.U32.AND P6, PT, R5, R247, PT ;  /* 0x000000f70500720c */ /* 0x000fe20003fc4070 */
[----:B------:R-:W-:Y:S01]  /*f1b0*/  @!P4 IMAD.IADD R246, R246, 0x1, -R5 ;  /* 0x00000001f6f6c824 */ /* 0x000fe200078e0a05 */
[----:B------:R-:W-:Y:S01]  /*f1c0*/  ISETP.GE.AND P4, PT, R0, RZ, PT ;  /* 0x000000ff0000720c */ /* 0x000fe20003f86270 */
[----:B--2---:R-:W-:Y:S01]  /*f1d0*/  IMAD.HI.U32 R19, R4, R8, RZ ;  /* 0x0000000804137227 */ /* 0x004fe200078e00ff */
[----:B------:R-:W-:-:S05]  /*f1e0*/  LOP3.LUT R0, R6, 0x6, RZ, 0xfc, !PT ;  /* 0x0000000606007812 */ /* 0x000fca00078efcff */
[--C-:B------:R-:W-:Y:S01]  /*f1f0*/  @!P5 IMAD.IADD R244, R244, 0x1, -R5.reuse ;  /* 0x00000001f4f4d824 */ /* 0x100fe200078e0a05 */
[----:B------:R-:W-:Y:S01]  /*f200*/  ISETP.GE.AND P5, PT, R3, RZ, PT ;  /* 0x000000ff0300720c */ /* 0x000fe20003fa6270 */
[--C-:B------:R-:W-:Y:S01]  /*f210*/  @!P0 IMAD.IADD R250, R250, 0x1, -R5.reuse ;  /* 0x00000001fafa8824 */ /* 0x100fe200078e0a05 */
[----:B------:R-:W-:Y:S01]  /*f220*/  IABS R7, R0 ;  /* 0x0000000000077213 */ /* 0x000fe20000000000 */
[----:B------:R-:W-:Y:S01]  /*f230*/  @!P6 IMAD.IADD R247, R247, 0x1, -R5 ;  /* 0x00000001f7f7e824 */ /* 0x000fe200078e0a05 */
[----:B------:R-:W-:Y:S01]  /*f240*/  LOP3.LUT R3, R6, 0xa, RZ, 0xfc, !PT ;  /* 0x0000000a06037812 */ /* 0x000fe200078efcff */
[----:B------:R-:W-:Y:S01]  /*f250*/  IMAD.MOV R19, RZ, RZ, -R19 ;  /* 0x000000ffff137224 */ /* 0x000fe200078e0a13 */
[----:B------:R-:W-:Y:S01]  /*f260*/  ISETP.GT.U32.AND P0, PT, R5, R245, PT ;  /* 0x000000f50500720c */ /* 0x000fe20003f04070 */
[----:B------:R-:W-:Y:S01]  /*f270*/  IMAD.HI.U32 R18, R4, R7, RZ ;  /* 0x0000000704127227 */ /* 0x000fe200078e00ff */
[----:B------:R-:W-:Y:S02]  /*f280*/  ISETP.GE.AND P6, PT, R125, RZ, PT ;  /* 0x000000ff7d00720c */ /* 0x000fe40003fc6270 */
[----:B------:R-:W-:Y:S01]  /*f290*/  ISETP.GT.U32.AND P2, PT, R5, R246, PT ;  /* 0x000000f60500720c */ /* 0x000fe20003f44070 */
[----:B------:R-:W-:Y:S01]  /*f2a0*/  IMAD.MOV R18, RZ, RZ, -R18 ;  /* 0x000000ffff127224 */ /* 0x000fe200078e0a12 */
[----:B------:R-:W-:-:S02]  /*f2b0*/  LOP3.LUT R125, R6, 0x2, RZ, 0xfc, !PT ;  /* 0x00000002067d7812 */ /* 0x000fc400078efcff */
[----:B------:R-:W-:Y:S02]  /*f2c0*/  IABS R251, R3 ;  /* 0x0000000300fb7213 */ /* 0x000fe40000000000 */
[----:B------:R-:W-:Y:S02]  /*f2d0*/  IABS R6, R10 ;  /* 0x0000000a00067213 */ /* 0x000fe40000000000 */
[----:B------:R-:W-:Y:S01]  /*f2e0*/  IABS R16, R125 ;  /* 0x0000007d00107213 */ /* 0x000fe20000000000 */
[----:B---3--:R-:W-:-:S04]  /*f2f0*/  IMAD.HI.U32 R20, R4, R251, RZ ;  /* 0x000000fb04147227 */ /* 0x008fc800078e00ff */
[C---:B------:R-:W-:Y:S02]  /*f300*/  IMAD R8, R5.reuse, R19, R8 ;  /* 0x0000001305087224 */ /* 0x040fe400078e0208 */
[----:B------:R-:W-:Y:S01]  /*f310*/  @!P3 IMAD.MOV R240, RZ, RZ, -R240 ;  /* 0x000000fffff0b224 */ /* 0x000fe200078e0af0 */
[----:B------:R-:W-:Y:S01]  /*f320*/  ISETP.GT.U32.AND P3, PT, R5, R248, PT ;  /* 0x000000f80500720c */ /* 0x000fe20003f64070 */
[----:B------:R-:W-:-:S04]  /*f330*/  IMAD.HI.U32 R17, R4, R6, RZ ;  /* 0x0000000604117227 */ /* 0x000fc800078e00ff */
[C---:B------:R-:W-:Y:S02]  /*f340*/  IMAD R7, R5.reuse, R18, R7 ;  /* 0x0000001205077224 */ /* 0x040fe400078e0207 */
[----:B------:R-:W-:Y:S01]  /*f350*/  @!P1 IMAD.MOV R241, RZ, RZ, -R241 ;  /* 0x000000fffff19224 */ /* 0x000fe200078e0af1 */
[----:B------:R-:W-:Y:S01]  /*f360*/  ISETP.GT.U32.AND P1, PT, R5, R247, PT ;  /* 0x000000f70500720c */ /* 0x000fe20003f24070 */
[----:B------:R-:W-:Y:S02]  /*f370*/  IMAD.MOV R20, RZ, RZ, -R20 ;  /* 0x000000ffff147224 */ /* 0x000fe400078e0a14 */
[----:B------:R-:W-:-:S04]  /*f380*/  IMAD.HI.U32 R4, R4, R16, RZ ;  /* 0x0000001004047227 */ /* 0x000fc800078e00ff */
[----:B------:R-:W-:Y:S01]  /*f390*/  @!P4 IMAD.MOV R243, RZ, RZ, -R243 ;  /* 0x000000fffff3c224 */ /* 0x000fe200078e0af3 */
[----:B------:R-:W-:Y:S01]  /*f3a0*/  ISETP.GT.U32.AND P4, PT, R5, R249, PT ;  /* 0x000000f90500720c */ /* 0x000fe20003f84070 */
[--C-:B------:R-:W-:Y:S01]  /*f3b0*/  @!P0 IMAD.IADD R245, R245, 0x1, -R5.reuse ;  /* 0x00000001f5f58824 */ /* 0x100fe200078e0a05 */
[C---:B------:R-:W-:Y:S01]  /*f3c0*/  ISETP.GT.U32.AND P0, PT, R5.reuse, R8, PT ;  /* 0x000000080500720c */ /* 0x040fe20003f04070 */
[----:B------:R-:W-:Y:S01]  /*f3d0*/  @!P2 IMAD.IADD R246, R246, 0x1, -R5 ;  /* 0x00000001f6f6a824 */ /* 0x000fe200078e0a05 */
[C---:B------:R-:W-:Y:S01]  /*f3e0*/  ISETP.GT.U32.AND P2, PT, R5.reuse, R7, PT ;  /* 0x000000070500720c */ /* 0x040fe20003f44070 */
[----:B------:R-:W-:Y:S02]  /*f3f0*/  IMAD R251, R5, R20, R251 ;  /* 0x0000001405fb7224 */ /* 0x000fe400078e02fb */
[----:B------:R-:W-:Y:S01]  /*f400*/  IMAD.MOV R4, RZ, RZ, -R4 ;  /* 0x000000ffff047224 */ /* 0x000fe200078e0a04 */
[----:B------:R-:W2:Y:S01]  /*f410*/  LDL.LU R20, [R1+0x1b38] ;  /* 0x001b380001147983 */ /* 0x000ea20000300800 */
[----:B------:R-:W-:-:S02]  /*f420*/  IMAD.MOV R17, RZ, RZ, -R17 ;  /* 0x000000ffff117224 */ /* 0x000fc400078e0a11 */
[C---:B------:R-:W-:Y:S01]  /*f430*/  IMAD R4, R5.reuse, R4, R16 ;  /* 0x0000000405047224 */ /* 0x040fe200078e0210 */
[----:B------:R-:W3:Y:S01]  /*f440*/  LDL.LU R19, [R1+0x1b34] ;  /* 0x001b340001137983 */ /* 0x000ee20000300800 */
[----:B------:R-:W-:Y:S01]  /*f450*/  @!P6 IMAD.MOV R244, RZ, RZ, -R244 ;  /* 0x000000fffff4e224 */ /* 0x000fe200078e0af4 */
[C---:B------:R-:W-:Y:S01]  /*f460*/  ISETP.GT.U32.AND P6, PT, R5.reuse, R251, PT ;  /* 0x000000fb0500720c */ /* 0x040fe20003fc4070 */
[C---:B------:R-:W-:Y:S01]  /*f470*/  IMAD R6, R5.reuse, R17, R6 ;  /* 0x0000001105067224 */ /* 0x040fe200078e0206 */
[----:B------:R-:W4:Y:S01]  /*f480*/  LDL.LU R18, [R1+0x1b30] ;  /* 0x001b300001127983 */ /* 0x000f220000300800 */
[--C-:B------:R-:W-:Y:S01]  /*f490*/  @!P3 IMAD.IADD R248, R248, 0x1, -R5.reuse ;  /* 0x00000001f8f8b824 */ /* 0x100fe200078e0a05 */
[----:B------:R-:W-:Y:S01]  /*f4a0*/  ISETP.GT.U32.AND P3, PT, R5, R4, PT ;  /* 0x000000040500720c */ /* 0x000fe20003f64070 */
[--C-:B------:R-:W-:Y:S01]  /*f4b0*/  @!P1 IMAD.IADD R247, R247, 0x1, -R5.reuse ;  /* 0x00000001f7f79824 */ /* 0x100fe200078e0a05 */
[----:B------:R-:W-:Y:S01]  /*f4c0*/  ISETP.GT.U32.AND P1, PT, R5, R6, PT ;  /* 0x000000060500720c */ /* 0x000fe20003f24070 */
[--C-:B------:R-:W-:Y:S01]  /*f4d0*/  @!P4 IMAD.IADD R249, R249, 0x1, -R5.reuse ;  /* 0x00000001f9f9c824 */ /* 0x100fe200078e0a05 */
[----:B------:R-:W-:Y:S01]  /*f4e0*/  ISETP.GE.AND P4, PT, R15, RZ, PT ;  /* 0x000000ff0f00720c */ /* 0x000fe20003f86270 */
[----:B------:R-:W-:Y:S01]  /*f4f0*/  @!P5 IMAD.MOV R242, RZ, RZ, -R242 ;  /* 0x000000fffff2d224 */ /* 0x000fe200078e0af2 */
[----:B------:R-:W-:Y:S01]  /*f500*/  ISETP.GT.U32.AND P5, PT, R5, R250, PT ;  /* 0x000000fa0500720c */ /* 0x000fe20003fa4070 */
[--C-:B------:R-:W-:Y:S01]  /*f510*/  @!P0 IMAD.IADD R8, R8, 0x1, -R5.reuse ;  /* 0x0000000108088824 */ /* 0x100fe200078e0a05 */
[----:B------:R-:W-:Y:S01]  /*f520*/  ISETP.GE.AND P0, PT, R12, RZ, PT ;  /* 0x000000ff0c00720c */ /* 0x000fe20003f06270 */
[--C-:B------:R-:W-:Y:S01]  /*f530*/  @!P2 IMAD.IADD R7, R7, 0x1, -R5.reuse ;  /* 0x000000010707a824 */ /* 0x100fe200078e0a05 */
[----:B------:R-:W-:Y:S01]  /*f540*/  ISETP.GE.AND P2, PT, R11, RZ, PT ;  /* 0x000000ff0b00720c */ /* 0x000fe20003f46270 */
[--C-:B------:R-:W-:Y:S01]  /*f550*/  @!P6 IMAD.IADD R251, R251, 0x1, -R5.reuse ;  /* 0x00000001fbfbe824 */ /* 0x100fe200078e0a05 */
[----:B------:R-:W2:Y:S01]  /*f560*/  LDL.LU R17, [R1+0x1b2c] ;  /* 0x001b2c0001117983 */ /* 0x000ea20000300800 */
[----:B------:R-:W-:-:S02]  /*f570*/  @!P3 IMAD.IADD R4, R4, 0x1, -R5 ;  /* 0x000000010404b824 */ /* 0x000fc400078e0a05 */
[----:B------:R-:W-:Y:S01]  /*f580*/  @!P1 IMAD.IADD R6, R6, 0x1, -R5 ;  /* 0x0000000106069824 */ /* 0x000fe200078e0a05 */
[C---:B------:R-:W-:Y:S01]  /*f590*/  ISETP.GT.U32.AND P3, PT, R5.reuse, R251, PT ;  /* 0x000000fb0500720c */ /* 0x040fe20003f64070 */
[----:B------:R-:W-:Y:S01]  /*f5a0*/  @!P4 IMAD.MOV R245, RZ, RZ, -R245 ;  /* 0x000000fffff5c224 */ /* 0x000fe200078e0af5 */
[----:B------:R-:W-:Y:S01]  /*f5b0*/  ISETP.GE.AND P1, PT, R252, RZ, PT ;  /* 0x000000fffc00720c */ /* 0x000fe20003f26270 */
[----:B------:R-:W-:Y:S01]  /*f5c0*/  @!P5 IMAD.IADD R250, R250, 0x1, -R5 ;  /* 0x00000001fafad824 */ /* 0x000fe200078e0a05 */
[C---:B------:R-:W-:Y:S01]  /*f5d0*/  ISETP.GT.U32.AND P4, PT, R5.reuse, R8, PT ;  /* 0x000000080500720c */ /* 0x040fe20003f84070 */
[----:B------:R-:W-:Y:S01]  /*f5e0*/  @!P0 IMAD.MOV R247, RZ, RZ, -R247 ;  /* 0x000000fffff78224 */ /* 0x000fe200078e0af7 */
[----:B------:R-:W-:Y:S01]  /*f5f0*/  ISETP.GE.AND P5, PT, R14, RZ, PT ;  /* 0x000000ff0e00720c */ /* 0x000fe20003fa6270 */
[----:B------:R-:W-:Y:S01]  /*f600*/  @!P2 IMAD.MOV R248, RZ, RZ, -R248 ;  /* 0x000000fffff8a224 */ /* 0x000fe200078e0af8 */
[C---:B------:R-:W-:Y:S01]  /*f610*/  ISETP.GT.U32.AND P0, PT, R5.reuse, R7, PT ;  /* 0x000000070500720c */ /* 0x040fe20003f04070 */
[----:B------:R-:W3:Y:S01]  /*f620*/  LDL.LU R16, [R1+0x1b28] ;  /* 0x001b280001107983 */ /* 0x000ee20000300800 */
[----:B------:R-:W-:-:S02]  /*f630*/  ISETP.GT.U32.AND P2, PT, R5, R6, PT ;  /* 0x000000060500720c */ /* 0x000fc40003f44070 */
[----:B------:R-:W-:Y:S01]  /*f640*/  ISETP.GE.AND P6, PT, R13, RZ, PT ;  /* 0x000000ff0d00720c */ /* 0x000fe20003fc6270 */
[----:B------:R-:W4:Y:S01]  /*f650*/  LDL.LU R15, [R1+0x1b24] ;  /* 0x001b2400010f7983 */ /* 0x000f220000300800 */
[----:B------:R-:W-:-:S03]  /*f660*/  @!P3 IMAD.IADD R251, R251, 0x1, -R5 ;  /* 0x00000001fbfbb824 */ /* 0x000fc600078e0a05 */
[----:B------:R-:W2:Y:S01]  /*f670*/  LDL.LU R14, [R1+0x1b20] ;  /* 0x001b2000010e7983 */ /* 0x000ea20000300800 */
[----:B------:R-:W-:-:S03]  /*f680*/  @!P1 IMAD.MOV R250, RZ, RZ, -R250 ;  /* 0x000000fffffa9224 */ /* 0x000fc600078e0afa */
[----:B------:R-:W3:Y:S01]  /*f690*/  LDL.LU R13, [R1+0x1b1c] ;  /* 0x001b1c00010d7983 */ /* 0x000ee20000300800 */
[----:B------:R-:W-:-:S03]  /*f6a0*/  ISETP.GE.AND P3, PT, R2, RZ, PT ;  /* 0x000000ff0200720c */ /* 0x000fc60003f66270 */
[----:B------:R-:W4:Y:S01]  /*f6b0*/  LDL.LU R12, [R1+0x1b18] ;  /* 0x001b1800010c7983 */ /* 0x000f220000300800 */
[----:B------:R-:W-:Y:S01]  /*f6c0*/  ISETP.GE.AND P1, PT, R3, RZ, PT ;  /* 0x000000ff0300720c */ /* 0x000fe20003f26270 */
[----:B------:R-:W-:Y:S02]  /*f6d0*/  @!P4 IMAD.IADD R8, R8, 0x1, -R5 ;  /* 0x000000010808c824 */ /* 0x000fe400078e0a05 */
[----:B------:R-:W2:Y:S01]  /*f6e0*/  LDL.LU R11, [R1+0x1b14] ;  /* 0x001b1400010b7983 */ /* 0x000ea20000300800 */
[----:B------:R-:W-:Y:S01]  /*f6f0*/  @!P5 IMAD.MOV R249, RZ, RZ, -R249 ;  /* 0x000000fffff9d224 */ /* 0x000fe200078e0af9 */
[----:B------:R-:W-:Y:S02]  /*f700*/  ISETP.GE.AND P4, PT, R0, RZ, PT ;  /* 0x000000ff0000720c */ /* 0x000fe40003f86270 */
[----:B------:R-:W3:Y:S01]  /*f710*/  LDL.LU R252, [R1+0x24] ;  /* 0x0000240001fc7983 */ /* 0x000ee20000300800 */
[----:B------:R-:W-:Y:S01]  /*f720*/  ISETP.GE.AND P5, PT, R188, RZ, PT ;  /* 0x000000ffbc00720c */ /* 0x000fe20003fa6270 */
[----:B------:R-:W-:-:S02]  /*f730*/  @!P0 IMAD.IADD R7, R7, 0x1, -R5 ;  /* 0x0000000107078824 */ /* 0x000fc400078e0a05 */
[----:B------:R-:W4:Y:S01]  /*f740*/  LDL.LU R2, [R1+0x20] ;  /* 0x0000200001027983 */ /* 0x000f220000300800 */
[----:B------:R-:W-:Y:S01]  /*f750*/  ISETP.GE.AND P0, PT, R10, RZ, PT ;  /* 0x000000ff0a00720c */ /* 0x000fe20003f06270 */
[----:B------:R-:W-:Y:S02]  /*f760*/  @!P2 IMAD.IADD R6, R6, 0x1, -R5 ;  /* 0x000000010606a824 */ /* 0x000fe400078e0a05 */
[----:B------:R-:W2:Y:S01]  /*f770*/  LDL.LU R3, [R1+0x1c] ;  /* 0x00001c0001037983 */ /* 0x000ea20000300800 */
[----:B------:R-:W-:-:S03]  /*f780*/  ISETP.GE.AND P2, PT, R125, RZ, PT ;  /* 0x000000ff7d00720c */ /* 0x000fc60003f46270 */
[----:B------:R-:W2:Y:S04]  /*f790*/  LDL.LU R0, [R1+0x18] ;  /* 0x0000180001007983 */ /* 0x000ea80000300800 */
[----:B------:R-:W2:Y:S04]  /*f7a0*/  LDL.LU R188, [R1+0x14] ;  /* 0x0000140001bc7983 */ /* 0x000ea80000300800 */
[----:B------:R-:W2:Y:S04]  /*f7b0*/  LDL.LU R10, [R1+0x1b10] ;  /* 0x001b1000010a7983 */ /* 0x000ea80000300800 */
[----:B------:R-:W3:Y:S01]  /*f7c0*/  LDL.LU R125, [R1+0x1b0c] ;  /* 0x001b0c00017d7983 */ /* 0x000ee20000300800 */
[----:B------:R-:W-:Y:S01]  /*f7d0*/  @!P6 IMAD.MOV R246, RZ, RZ, -R246 ;  /* 0x000000fffff6e224 */ /* 0x000fe200078e0af6 */
[----:B------:R-:W-:-:S13]  /*f7e0*/  ISETP.GT.U32.AND P6, PT, R5, R4, PT ;  /* 0x000000040500720c */ /* 0x000fda0003fc4070 */
[----:B------:R-:W-:Y:S02]  /*f7f0*/  @!P6 IMAD.IADD R4, R4, 0x1, -R5 ;  /* 0x000000010404e824 */ /* 0x000fe400078e0a05 */
[----:B------:R-:W0:Y:S01]  /*f800*/  S2R R5, SR_TID.X ;  /* 0x0000000000057919 */ /* 0x000e220000002100 */
[----:B------:R-:W-:Y:S01]  /*f810*/  @!P1 IMAD.MOV R251, RZ, RZ, -R251 ;  /* 0x000000fffffb9224 */ /* 0x000fe200078e0afb */
[----:B0-----:R-:W-:-:S05]  /*f820*/  LOP3.LUT R5, R5, 0x3f, RZ, 0xc0, !PT ;  /* 0x0000003f05057812 */ /* 0x001fca00078ec0ff */
[----:B------:R-:W-:-:S05]  /*f830*/  IMAD R5, R5, UR7, RZ ;  /* 0x0000000705057c24 */ /* 0x000fca000f8e02ff */
[----:B------:R0:W-:Y:S02]  /*f840*/  STL [R1+0xe4], R5 ;  /* 0x0000e40501007387 */ /* 0x0001e40000100800 */
[----:B0-----:R-:W-:Y:S01]  /*f850*/  IADD3 R5, P6, R5, UR4, RZ ;  /* 0x0000000405057c10 */ /* 0x001fe2000ffde0ff */
[----:B------:R-:W-:Y:S01]  /*f860*/  @!P2 IMAD.MOV R4, RZ, RZ, -R4 ;  /* 0x000000ffff04a224 */ /* 0x000fe200078e0a04 */
[----:B------:R-:W-:-:S03]  /*f870*/  ULDC UR4, c[0x0][0x234] ;  /* 0x00008d0000047ab9 */ /* 0x000fc60000000800 */
[----:B------:R0:W-:Y:S04]  /*f880*/  STL [R1+0x1adc], R5 ;  /* 0x001adc0501007387 */ /* 0x0001e80000100800 */
[----:B0-----:R-:W2:Y:S01]  /*f890*/  LDL.LU R5, [R1+0x10] ;  /* 0x0000100001057983 */ /* 0x001ea20000300800 */
[----:B---3--:R-:W-:Y:S02]  /*f8a0*/  ISETP.NE.AND P1, PT, R125, RZ, PT ;  /* 0x000000ff7d00720c */ /* 0x008fe40003f25270 */
[----:B------:R-:W-:-:S04]  /*f8b0*/  LOP3.LUT R125, RZ, R125, RZ, 0x33, !PT ;  /* 0x0000007dff7d7212 */ /* 0x000fc800078e33ff */
[C---:B------:R-:W-:Y:S02]  /*f8c0*/  SEL R252, R125.reuse, R252, !P1 ;  /* 0x000000fc7dfc7207 */ /* 0x040fe40004800000 */
[C---:B----4-:R-:W-:Y:S02]  /*f8d0*/  SEL R2, R125.reuse, R2, !P1 ;  /* 0x000000027d027207 */ /* 0x050fe40004800000 */
[C---:B--2---:R-:W-:Y:S01]  /*f8e0*/  SEL R3, R125.reuse, R3, !P1 ;  /* 0x000000037d037207 */ /* 0x044fe20004800000 */
[----:B------:R0:W-:Y:S01]  /*f8f0*/  STL [R1+0xd8], R252 ;  /* 0x0000d8fc01007387 */ /* 0x0001e20000100800 */
[C---:B------:R-:W-:Y:S02]  /*f900*/  SEL R0, R125.reuse, R0, !P1 ;  /* 0x000000007d007207 */ /* 0x040fe40004800000 */
[C---:B------:R-:W-:Y:S01]  /*f910*/  SEL R188, R125.reuse, R188, !P1 ;  /* 0x000000bc7dbc7207 */ /* 0x040fe20004800000 */
[----:B0-----:R-:W2:Y:S04]  /*f920*/  LDL.LU R252, [R1+0x1b08] ;  /* 0x001b080001fc7983 */ /* 0x001ea80000300800 */
[----:B------:R0:W-:Y:S04]  /*f930*/  STL [R1+0xd4], R2 ;  /* 0x0000d40201007387 */ /* 0x0001e80000100800 */
[----:B0-----:R-:W3:Y:S04]  /*f940*/  LDL.LU R2, [R1+0x1b04] ;  /* 0x001b040001027983 */ /* 0x001ee80000300800 */
[----:B------:R0:W-:Y:S04]  /*f950*/  STL [R1+0xd0], R3 ;  /* 0x0000d00301007387 */ /* 0x0001e80000100800 */
[----:B0-----:R-:W4:Y:S04]  /*f960*/  LDL.LU R3, [R1+0x1b00] ;  /* 0x001b000001037983 */ /* 0x001f280000300800 */
[----:B------:R0:W-:Y:S04]  /*f970*/  STL [R1+0xcc], R0 ;  /* 0x0000cc0001007387 */ /* 0x0001e80000100800 */
[----:B0-----:R-:W2:Y:S04]  /*f980*/  LDL.LU R0, [R1+0x1afc] ;  /* 0x001afc0001007983 */ /* 0x001ea80000300800 */
[----:B------:R0:W-:Y:S04]  /*f990*/  STL [R1+0xc8], R188 ;  /* 0x0000c8bc01007387 */ /* 0x0001e80000100800 */
[----:B0-----:R-:W3:Y:S01]  /*f9a0*/  LDL.LU R188, [R1+0x1af8] ;  /* 0x001af80001bc7983 */ /* 0x001ee20000300800 */
[----:B------:R-:W-:-:S05]  /*f9b0*/  SEL R5, R125, R5, !P1 ;  /* 0x000000057d057207 */ /* 0x000fca0004800000 */
[----:B------:R3:W-:Y:S02]  /*f9c0*/  STL [R1+0xc4], R5 ;  /* 0x0000c40501007387 */ /* 0x0007e40000100800 */
[C---:B---3--:R-:W-:Y:S02]  /*f9d0*/  SEL R5, R125.reuse, R188, !P1 ;  /* 0x000000bc7d057207 */ /* 0x048fe40004800000 */
[----:B------:R-:W3:Y:S04]  /*f9e0*/  LDL.LU R188, [R1+0x1af4] ;  /* 0x001af40001bc7983 */ /* 0x000ee80000300800 */
[----:B------:R2:W-:Y:S02]  /*f9f0*/  STL [R1+0xc0], R5 ;  /* 0x0000c00501007387 */ /* 0x0005e40000100800 */
[----:B--2---:R-:W-:-:S02]  /*fa00*/  SEL R5, R125, R0, !P1 ;  /* 0x000000007d057207 */ /* 0x004fc40004800000 */
[----:B------:R-:W2:Y:S04]  /*fa10*/  LDL.LU R0, [R1+0x1af0] ;  /* 0x001af00001007983 */ /* 0x000ea80000300800 */
[----:B------:R4:W-:Y:S02]  /*fa20*/  STL [R1+0xbc], R5 ;  /* 0x0000bc0501007387 */ /* 0x0009e40000100800 */
[C---:B----4-:R-:W-:Y:S02]  /*fa30*/  SEL R5, R125.reuse, R3, !P1 ;  /* 0x000000037d057207 */ /* 0x050fe40004800000 */
[C---:B------:R-:W-:Y:S02]  /*fa40*/  SEL R3, R125.reuse, R2, !P1 ;  /* 0x000000027d037207 */ /* 0x040fe40004800000 */
[C---:B------:R-:W-:Y:S01]  /*fa50*/  SEL R2, R125.reuse, R252, !P1 ;  /* 0x000000fc7d027207 */ /* 0x040fe20004800000 */
[----:B------:R0:W-:Y:S04]  /*fa60*/  STL [R1+0xb8], R5 ;  /* 0x0000b80501007387 */ /* 0x0001e80000100800 */
[----:B------:R1:W-:Y:S04]  /*fa70*/  STL [R1+0xb4], R3 ;  /* 0x0000b40301007387 */ /* 0x0003e80000100800 */
[----:B------:R4:W-:Y:S01]  /*fa80*/  STL [R1+0xb0], R2 ;  /* 0x0000b00201007387 */ /* 0x0009e20000100800 */
[----:B0-----:R-:W-:-:S02]  /*fa90*/  SEL R5, R125, R10, !P1 ;  /* 0x0000000a7d057207 */ /* 0x001fc40004800000 */
[----:B-1----:R-:W-:-:S03]  /*faa0*/  SEL R3, R125, R11, !P1 ;  /* 0x0000000b7d037207 */ /* 0x002fc60004800000 */
[----:B------:R0:W-:Y:S01]  /*fab0*/  STL [R1+0xac], R5 ;  /* 0x0000ac0501007387 */ /* 0x0001e20000100800 */
[----:B----4-:R-:W-:-:S03]  /*fac0*/  SEL R2, R125, R12, !P1 ;  /* 0x0000000c7d027207 */ /* 0x010fc60004800000 */
[----:B------:R1:W-:Y:S04]  /*fad0*/  STL [R1+0xa8], R3 ;  /* 0x0000a80301007387 */ /* 0x0003e80000100800 */
[----:B------:R4:W-:Y:S01]  /*fae0*/  STL [R1+0xa4], R2 ;  /* 0x0000a40201007387 */ /* 0x0009e20000100800 */
[C---:B0-----:R-:W-:Y:S02]  /*faf0*/  SEL R5, R125.reuse, R13, !P1 ;  /* 0x0000000d7d057207 */ /* 0x041fe40004800000 */
        /* <DEDUP_REMOVED lines=54> */
[C---:B-1----:R-:W-:Y:S02]  /*fe60*/  SEL R3, R125.reuse, R70, !P1 ;  /* 0x000000467d037207 */ /* 0x042fe40004800000 */
[----:B----4-:R-:W-:-:S03]  /*fe70*/  SEL R2, R125, R71, !P1 ;  /* 0x000000477d027207 */ /* 0x010fc60004800000 */
[----:B------:R0:W-:Y:S04]  /*fe80*/  STL [R1+0x34], R3 ;  /* 0x0000340301007387 */ /* 0x0001e80000100800 */
[----:B------:R1:W-:Y:S04]  /*fe90*/  STL [R1+0x30], R2 ;  /* 0x0000300201007387 */ /* 0x0003e80000100800 */
[----:B------:R4:W-:Y:S01]  /*fea0*/  STL [R1+0x2c], R5 ;  /* 0x00002c0501007387 */ /* 0x0009e20000100800 */
[C---:B0-----:R-:W-:Y:S02]  /*feb0*/  SEL R3, R125.reuse, R73, !P1 ;  /* 0x000000497d037207 */ /* 0x041fe40004800000 */
[----:B-1----:R-:W-:-:S03]  /*fec0*/  SEL R2, R125, R74, !P1 ;  /* 0x0000004a7d027207 */ /* 0x002fc60004800000 */
[----:B------:R0:W-:Y:S01]  /*fed0*/  STL [R1+0x28], R3 ;  /* 0x0000280301007387 */ /* 0x0001e20000100800 */
[----:B----4-:R-:W-:-:S03]  /*fee0*/  SEL R5, R125, R75, !P1 ;  /* 0x0000004b7d057207 */ /* 0x010fc60004800000 */
[----:B------:R1:W-:Y:S04]  /*fef0*/  STL [R1], R2 ;  /* 0x0000000201007387 */ /* 0x0003e80000100800 */
[----:B------:R4:W-:Y:S01]  /*ff00*/  STL [R1+0xc], R5 ;  /* 0x00000c0501007387 */ /* 0x0009e20000100800 */
[C---:B0-----:R-:W-:Y:S02]  /*ff10*/  SEL R3, R125.reuse, R76, !P1 ;  /* 0x0000004c7d037207 */ /* 0x041fe40004800000 */
[----:B-1----:R-:W-:-:S03]  /*ff20*/  SEL R2, R125, R77, !P1 ;  /* 0x0000004d7d027207 */ /* 0x002fc60004800000 */
[----:B------:R0:W-:Y:S01]  /*ff30*/  STL [R1+0x18], R3 ;  /* 0x0000180301007387 */ /* 0x0001e20000100800 */
[----:B----4-:R-:W-:-:S03]  /*ff40*/  SEL R5, R125, R78, !P1 ;  /* 0x0000004e7d057207 */ /* 0x010fc60004800000 */
[----:B------:R1:W-:Y:S01]  /*ff50*/  STL [R1+0x24], R2 ;  /* 0x0000240201007387 */ /* 0x0003e20000100800 */
[----:B------:R-:W-:-:S03]  /*ff60*/  SEL R29, R125, R50, !P1 ;  /* 0x000000327d1d7207 */ /* 0x000fc60004800000 */
[----:B------:R4:W-:Y:S04]  /*ff70*/  STL [R1+0x20], R5 ;  /* 0x0000200501007387 */ /* 0x0009e80000100800 */
[----:B------:R-:W2:Y:S01]  /*ff80*/  LDL.LU R50, [R1+0xe4] ;  /* 0x0000e40001327983 */ /* 0x000ea20000300800 */
[C---:B0-----:R-:W-:Y:S02]  /*ff90*/  SEL R3, R125.reuse, R79, !P1 ;  /* 0x0000004f7d037207 */ /* 0x041fe40004800000 */
[C---:B-1----:R-:W-:Y:S02]  /*ffa0*/  SEL R2, R125.reuse, R80, !P1 ;  /* 0x000000507d027207 */ /* 0x042fe40004800000 */
[C---:B------:R-:W-:Y:S01]  /*ffb0*/  SEL R30, R125.reuse, R49, !P1 ;  /* 0x000000317d1e7207 */ /* 0x040fe20004800000 */
[----:B------:R0:W-:Y:S01]  /*ffc0*/  STL [R1+0x1c], R3 ;  /* 0x00001c0301007387 */ /* 0x0001e20000100800 */
[----:B------:R-:W-:-:S03]  /*ffd0*/  SEL R31, R125, R48, !P1 ;  /* 0x000000307d1f7207 */ /* 0x000fc60004800000 */
[----:B------:R-:W2:Y:S01]  /*ffe0*/  LDL.LU R49, [R1+0xd8] ;  /* 0x0000d80001317983 */ /* 0x000ea20000300800 */
[----:B------:R-:W-:-:S03]  /*fff0*/  SEL R32, R125, R47, !P1 ;  /* 0x0000002f7d207207 */ /* 0x000fc60004800000 */
[----:B------:R1:W-:Y:S01]  /*10000*/  STL [R1+0x14], R2 ;  /* 0x0000140201007387 */ /* 0x0003e20000100800 */
[----:B------:R-:W-:-:S03]  /*10010*/  SEL R33, R125, R46, !P1 ;  /* 0x0000002e7d217207 */ /* 0x000fc60004800000 */
[----:B------:R-:W2:Y:S01]  /*10020*/  LDL.LU R48, [R1+0xd4] ;  /* 0x0000d40001307983 */ /* 0x000ea20000300800 */
        /* <DEDUP_REMOVED lines=11> */
[----:B------:R-:W2:Y:S04]  /*100e0*/  LDL.LU R42, [R1+0xbc] ;  /* 0x0000bc00012a7983 */ /* 0x000ea80000300800 */
[----:B------:R-:W2:Y:S04]  /*100f0*/  LDL.LU R41, [R1+0xb8] ;  /* 0x0000b80001297983 */ /* 0x000ea80000300800 */
[----:B------:R-:W2:Y:S01]  /*10100*/  LDL.LU R40, [R1+0xb4] ;  /* 0x0000b40001287983 */ /* 0x000ea20000300800 */
[C---:B----4-:R-:W-:Y:S02]  /*10110*/  SEL R5, R125.reuse, R81, !P1 ;  /* 0x000000517d057207 */ /* 0x050fe40004800000 */
[----:B0-----:R-:W-:-:S02]  /*10120*/  SEL R3, R125, R82, !P1 ;  /* 0x000000527d037207 */ /* 0x001fc40004800000 */
[C---:B-1----:R-:W-:Y:S02]  /*10130*/  SEL R2, R125.reuse, R83, !P1 ;  /* 0x000000537d027207 */ /* 0x042fe40004800000 */
[C---:B------:R-:W-:Y:S02]  /*10140*/  SEL R252, R125.reuse, R84, !P1 ;  /* 0x000000547dfc7207 */ /* 0x040fe40004800000 */
[----:B------:R-:W-:Y:S01]  /*10150*/  SEL R84, R125, R4, !P1 ;  /* 0x000000047d547207 */ /* 0x000fe20004800000 */
[----:B------:R-:W-:Y:S01]  /*10160*/  STL [R1+0x1ae0], R5 ;  /* 0x001ae00501007387 */ /* 0x000fe20000100800 */
[----:B---3--:R-:W-:-:S03]  /*10170*/  IMAD R188, R188, UR4, RZ ;  /* 0x00000004bcbc7c24 */ /* 0x008fc6000f8e02ff */
[----:B------:R-:W-:Y:S04]  /*10180*/  STL [R1+0x1ae4], R3 ;  /* 0x001ae40301007387 */ /* 0x000fe80000100800 */
[----:B------:R-:W-:Y:S01]  /*10190*/  STL [R1+0x1ae8], R2 ;  /* 0x001ae80201007387 */ /* 0x000fe20000100800 */
[----:B--2---:R-:W-:-:S03]  /*101a0*/  IMAD R0, R0, UR4, RZ ;  /* 0x0000000400007c24 */ /* 0x004fc6000f8e02ff */
[----:B------:R0:W-:Y:S01]  /*101b0*/  STL [R1+0x1aec], R252 ;  /* 0x001aecfc01007387 */ /* 0x0001e20000100800 */
[C---:B------:R-:W-:Y:S02]  /*101c0*/  SEL R10, R125.reuse, R69, !P1 ;  /* 0x000000457d0a7207 */ /* 0x040fe40004800000 */
[C---:B------:R-:W-:Y:S02]  /*101d0*/  SEL R11, R125.reuse, R68, !P1 ;  /* 0x000000447d0b7207 */ /* 0x040fe40004800000 */
[C---:B------:R-:W-:Y:S02]  /*101e0*/  SEL R12, R125.reuse, R67, !P1 ;  /* 0x000000437d0c7207 */ /* 0x040fe40004800000 */
[C---:B------:R-:W-:Y:S02]  /*101f0*/  SEL R13, R125.reuse, R66, !P1 ;  /* 0x000000427d0d7207 */ /* 0x040fe40004800000 */
[C---:B------:R-:W-:Y:S02]  /*10200*/  SEL R14, R125.reuse, R65, !P1 ;  /* 0x000000417d0e7207 */ /* 0x040fe40004800000 */
[----:B------:R-:W-:-:S02]  /*10210*/  SEL R15, R125, R64, !P1 ;  /* 0x000000407d0f7207 */ /* 0x000fc40004800000 */
        /* <DEDUP_REMOVED lines=12> */
[C---:B------:R-:W-:Y:S01]  /*102e0*/  SEL R28, R125.reuse, R51, !P1 ;  /* 0x000000337d1c7207 */ /* 0x040fe20004800000 */
[----:B------:R-:W-:Y:S02]  /*102f0*/  @!P3 IMAD.MOV R8, RZ, RZ, -R8 ;  /* 0x000000ffff08b224 */ /* 0x000fe400078e0a08 */
[----:B------:R-:W-:Y:S02]  /*10300*/  @!P4 IMAD.MOV R7, RZ, RZ, -R7 ;  /* 0x000000ffff07c224 */ /* 0x000fe400078e0a07 */
[----:B------:R-:W-:Y:S02]  /*10310*/  @!P0 IMAD.MOV R6, RZ, RZ, -R6 ;  /* 0x000000ffff068224 */ /* 0x000fe400078e0a06 */
[----:B------:R-:W-:Y:S01]  /*10320*/  @!P5 IMAD.MOV R9, RZ, RZ, -R9 ;  /* 0x000000ffff09d224 */ /* 0x000fe200078e0a09 */
        /* <DEDUP_REMOVED lines=74> */
[----:B------:R-:W-:Y:S01]  /*107d0*/  LEA.HI.X.SX32 R4, R50, UR5, 0x1, P6 ;  /* 0x0000000532047c11 */ /* 0x000fe2000b0f0eff */
[----:B------:R-:W-:-:S04]  /*107e0*/  ULDC UR5, c[0x0][0x240] ;  /* 0x0000900000057ab9 */ /* 0x000fc80000000800 */
[----:B------:R-:W-:Y:S04]  /*107f0*/  STL [R1+0x1ad8], R4 ;  /* 0x001ad80401007387 */ /* 0x000fe80000100800 */
[----:B------:R-:W-:Y:S04]  /*10800*/  STL [R1+0x1ad0], R0 ;  /* 0x001ad00001007387 */ /* 0x000fe80000100800 */
[----:B------:R1:W-:Y:S04]  /*10810*/  STL [R1+0x1ad4], R188 ;  /* 0x001ad4bc01007387 */ /* 0x0003e80000100800 */
[----:B------:R-:W2:Y:S04]  /*10820*/  LDL.LU R70, [R1+0xb0] ;  /* 0x0000b00001467983 */ /* 0x000ea80000300800 */
[----:B------:R-:W3:Y:S04]  /*10830*/  LDL.LU R69, [R1+0xac] ;  /* 0x0000ac0001457983 */ /* 0x000ee80000300800 */
[----:B------:R-:W4:Y:S04]  /*10840*/  LDL.LU R68, [R1+0xa8] ;  /* 0x0000a80001447983 */ /* 0x000f280000300800 */
        /* <DEDUP_REMOVED lines=13> */
[----:B------:R-:W4:Y:S01]  /*10920*/  LDL.LU R54, [R1+0x70] ;  /* 0x0000700001367983 */ /* 0x000f220000300800 */
[----:B------:R-:W-:-:S03]  /*10930*/  IMAD R80, R49, UR5, RZ ;  /* 0x0000000531507c24 */ /* 0x000fc6000f8e02ff */
        /* <DEDUP_REMOVED lines=17> */
[----:B------:R-:W-:-:S03]  /*10a50*/  SEL R160, R125, R160, !P1 ;  /* 0x000000a07da07207 */ /* 0x000fc60004800000 */
[----:B------:R-:W4:Y:S01]  /*10a60*/  LDL.LU R44, [R1+0x48] ;  /* 0x00004800012c7983 */ /* 0x000f220000300800 */
[C---:B------:R-:W-:Y:S01]  /*10a70*/  SEL R161, R125.reuse, R161, !P1 ;  /* 0x000000a17da17207 */ /* 0x040fe20004800000 */
[----:B------:R-:W-:Y:S02]  /*10a80*/  IMAD R71, R40, UR5, RZ ;  /* 0x0000000528477c24 */ /* 0x000fe4000f8e02ff */
[----:B------:R-:W4:Y:S01]  /*10a90*/  LDL.LU R43, [R1+0x44] ;  /* 0x00004400012b7983 */ /* 0x000f220000300800 */
[C---:B------:R-:W-:Y:S02]  /*10aa0*/  SEL R162, R125.reuse, R162, !P1 ;  /* 0x000000a27da27207 */ /* 0x040fe40004800000 */
[C---:B------:R-:W-:Y:S01]  /*10ab0*/  SEL R163, R125.reuse, R163, !P1 ;  /* 0x000000a37da37207 */ /* 0x040fe20004800000 */
[----:B------:R-:W4:Y:S01]  /*10ac0*/  LDL.LU R42, [R1+0x40] ;  /* 0x00004000012a7983 */ /* 0x000f220000300800 */
[C---:B------:R-:W-:Y:S02]  /*10ad0*/  SEL R164, R125.reuse, R164, !P1 ;  /* 0x000000a47da47207 */ /* 0x040fe40004800000 */
[C---:B------:R-:W-:Y:S01]  /*10ae0*/  SEL R165, R125.reuse, R165, !P1 ;  /* 0x000000a57da57207 */ /* 0x040fe20004800000 */
[----:B------:R-:W4:Y:S01]  /*10af0*/  LDL.LU R41, [R1+0x3c] ;  /* 0x00003c0001297983 */ /* 0x000f220000300800 */
[----:B------:R-:W-:-:S02]  /*10b00*/  SEL R166, R125, R166, !P1 ;  /* 0x000000a67da67207 */ /* 0x000fc40004800000 */
[C---:B------:R-:W-:Y:S01]  /*10b10*/  SEL R167, R125.reuse, R167, !P1 ;  /* 0x000000a77da77207 */ /* 0x040fe20004800000 */
[----:B------:R-:W4:Y:S01]  /*10b20*/  LDL.LU R40, [R1+0x38] ;  /* 0x0000380001287983 */ /* 0x000f220000300800 */
        /* <DEDUP_REMOVED lines=86> */
[----:B------:R-:W-:Y:S02]  /*11090*/  SEL R125, R125, R9, !P1 ;  /* 0x000000097d7d7207 */ /* 0x000fe40004800000 */
[----:B------:R-:W4:Y:S04]  /*110a0*/  LDL.LU R9, [R1+0x34] ;  /* 0x0000340001097983 */ /* 0x000f280000300800 */
[----:B------:R-:W4:Y:S04]  /*110b0*/  LDL.LU R8, [R1+0x30] ;  /* 0x0000300001087983 */ /* 0x000f280000300800 */
[----:B------:R-:W4:Y:S04]  /*110c0*/  LDL.LU R7, [R1+0x2c] ;  /* 0x00002c0001077983 */ /* 0x000f280000300800 */
[----:B------:R-:W4:Y:S04]  /*110d0*/  LDL.LU R6, [R1+0x28] ;  /* 0x0000280001067983 */ /* 0x000f280000300800 */
[----:B0-----:R-:W2:Y:S04]  /*110e0*/  LDL.LU R252, [R1] ;  /* 0x0000000001fc7983 */ /* 0x001ea80000300800 */
[----:B------:R-:W3:Y:S04]  /*110f0*/  LDL.LU R2, [R1+0xc] ;  /* 0x00000c0001027983 */ /* 0x000ee80000300800 */
[----:B------:R-:W4:Y:S04]  /*11100*/  LDL.LU R3, [R1+0x18] ;  /* 0x0000180001037983 */ /* 0x000f280000300800 */
[----:B------:R-:W4:Y:S04]  /*11110*/  LDL.LU R5, [R1+0x24] ;  /* 0x0000240001057983 */ /* 0x000f280000300800 */
[----:B-1----:R-:W4:Y:S04]  /*11120*/  LDL.LU R188, [R1+0x20] ;  /* 0x0000200001bc7983 */ /* 0x002f280000300800 */
[----:B------:R-:W4:Y:S04]  /*11130*/  LDL.LU R0, [R1+0x1c] ;  /* 0x00001c0001007983 */ /* 0x000f280000300800 */
[----:B------:R-:W4:Y:S01]  /*11140*/  LDL.LU R4, [R1+0x14] ;  /* 0x0000140001047983 */ /* 0x000f220000300800 */
[----:B--2---:R-:W-:-:S02]  /*11150*/  IMAD R252, R252, UR5, RZ ;  /* 0x00000005fcfc7c24 */ /* 0x004fc4000f8e02ff */
[----:B---3--:R-:W-:-:S03]  /*11160*/  IMAD R2, R2, UR5, RZ ;  /* 0x0000000502027c24 */ /* 0x008fc6000f8e02ff */
[----:B------:R0:W-:Y:S01]  /*11170*/  STL [R1], R252 ;  /* 0x000000fc01007387 */ /* 0x0001e20000100800 */
[----:B----4-:R-:W-:Y:S02]  /*11180*/  IMAD R3, R3, UR5, RZ ;  /* 0x0000000503037c24 */ /* 0x010fe4000f8e02ff */
[----:B------:R-:W-:Y:S01]  /*11190*/  IMAD R5, R5, UR5, RZ ;  /* 0x0000000505057c24 */ /* 0x000fe2000f8e02ff */
[----:B0-----:R-:W2:Y:S04]  /*111a0*/  LDL.LU R252, [R1+0x1aec] ;  /* 0x001aec0001fc7983 */ /* 0x001ea80000300800 */
[----:B------:R0:W-:Y:S04]  /*111b0*/  STL [R1+0xc], R2 ;  /* 0x00000c0201007387 */ /* 0x0001e80000100800 */
[----:B0-----:R-:W3:Y:S04]  /*111c0*/  LDL.LU R2, [R1+0x1ae8] ;  /* 0x001ae80001027983 */ /* 0x001ee80000300800 */
[----:B------:R0:W-:Y:S04]  /*111d0*/  STL [R1+0x18], R3 ;  /* 0x0000180301007387 */ /* 0x0001e80000100800 */
[----:B0-----:R-:W4:Y:S04]  /*111e0*/  LDL.LU R3, [R1+0x1ae4] ;  /* 0x001ae40001037983 */ /* 0x001f280000300800 */
[----:B------:R0:W-:Y:S04]  /*111f0*/  STL [R1+0x24], R5 ;  /* 0x0000240501007387 */ /* 0x0001e80000100800 */
[----:B0-----:R-:W2:Y:S01]  /*11200*/  LDL.LU R5, [R1+0x1ae0] ;  /* 0x001ae00001057983 */ /* 0x001ea20000300800 */
[----:B------:R-:W-:-:S02]  /*11210*/  IMAD R188, R188, UR5, RZ ;  /* 0x00000005bcbc7c24 */ /* 0x000fc4000f8e02ff */
[----:B------:R-:W-:-:S03]  /*11220*/  IMAD R0, R0, UR5, RZ ;  /* 0x0000000500007c24 */ /* 0x000fc6000f8e02ff */
[----:B------:R-:W-:Y:S04]  /*11230*/  STL [R1+0x20], R188 ;  /* 0x000020bc01007387 */ /* 0x000fe80000100800 */
[----:B------:R2:W-:Y:S02]  /*11240*/  STL [R1+0x1c], R0 ;  /* 0x00001c0001007387 */ /* 0x0005e40000100800 */
[----:B--2---:R-:W-:Y:S02]  /*11250*/  IMAD R0, R5, UR5, RZ ;  /* 0x0000000505007c24 */ /* 0x004fe4000f8e02ff */
[----:B------:R-:W2:Y:S01]  /*11260*/  LDL.LU R5, [R1+0x1adc] ;  /* 0x001adc0001057983 */ /* 0x000ea20000300800 */
[----:B------:R-:W-:Y:S01]  /*11270*/  IMAD R188, R4, UR5, RZ ;  /* 0x0000000504bc7c24 */ /* 0x000fe2000f8e02ff */
[----:B--2---:R-:W-:-:S05]  /*11280*/  IADD3 R4, P0, R80, R5, RZ ;  /* 0x0000000550047210 */ /* 0x004fca0007f1e0ff */
[----:B------:R0:W-:Y:S02]  /*11290*/  STL [R1+0xec0], R4 ;  /* 0x000ec00401007387 */ /* 0x0001e40000100800 */
[----:B0-----:R-:W-:-:S05]  /*112a0*/  IADD3 R4, P1, R79, R5, RZ ;  /* 0x000000054f047210 */ /* 0x001fca0007f3e0ff */
        /* <DEDUP_REMOVED lines=10> */
[----:B------:R0:W-:Y:S04]  /*11350*/  STL [R1+0xef0], R4 ;  /* 0x000ef00401007387 */ /* 0x0001e80000100800 */
[----:B0-----:R-:W2:Y:S01]  /*11360*/  LDL.LU R4, [R1+0x1ad8] ;  /* 0x001ad80001047983 */ /* 0x001ea20000300800 */
[----:B------:R-:W-:Y:S02]  /*11370*/  IMAD R70, R70, UR5, RZ ;  /* 0x0000000546467c24 */ /* 0x000fe4000f8e02ff */
[----:B------:R-:W-:Y:S02]  /*11380*/  IMAD R69, R69, UR5, RZ ;  /* 0x0000000545457c24 */ /* 0x000fe4000f8e02ff */
[----:B------:R-:W-:Y:S02]  /*11390*/  IMAD R68, R68, UR5, RZ ;  /* 0x0000000544447c24 */ /* 0x000fe4000f8e02ff */
[----:B------:R-:W-:-:S02]  /*113a0*/  IMAD R67, R67, UR5, RZ ;  /* 0x0000000543437c24 */ /* 0x000fc4000f8e02ff */
[----:B------:R-:W-:Y:S02]  /*113b0*/  IMAD R66, R66, UR5, RZ ;  /* 0x0000000542427c24 */ /* 0x000fe4000f8e02ff */
[----:B------:R-:W-:Y:S02]  /*113c0*/  IMAD R65, R65, UR5, RZ ;  /* 0x0000000541417c24 */ /* 0x000fe4000f8e02ff */
        /* <DEDUP_REMOVED lines=45> */
[----:B------:R-:W-:Y:S01]  /*116a0*/  IMAD R19, R19, UR5, RZ ;  /* 0x0000000513137c24 */ /* 0x000fe2000f8e02ff */
[----:B--2---:R-:W-:-:S02]  /*116b0*/  LEA.HI.X.SX32 R80, R80, R4, 0x1, P0 ;  /* 0x0000000450507211 */ /* 0x004fc400000f0eff */
[----:B------:R-:W-:-:S03]  /*116c0*/  LEA.HI.X.SX32 R79, R79, R4, 0x1, P1 ;  /* 0x000000044f4f7211 */ /* 0x000fc600008f0eff */
[----:B------:R0:W-:Y:S01]  /*116d0*/  STL [R1+0xebc], R80 ;  /* 0x000ebc5001007387 */ /* 0x0001e20000100800 */
[----:B------:R-:W-:Y:S02]  /*116e0*/  LEA.HI.X.SX32 R78, R78, R4, 0x1, P2 ;  /* 0x000000044e4e7211 */ /* 0x000fe400010f0eff */
[----:B0-----:R-:W-:-:S05]  /*116f0*/  IADD3 R80, P0, R73, R5, RZ ;  /* 0x0000000549507210 */ /* 0x001fca0007f1e0ff */
[----:B------:R0:W-:Y:S01]  /*11700*/  STL [R1+0xef8], R80 ;  /* 0x000ef85001007387 */ /* 0x0001e20000100800 */
[----:B------:R-:W-:-:S03]  /*11710*/  LEA.HI.X.SX32 R77, R77, R4, 0x1, P3 ;  /* 0x000000044d4d7211 */ /* 0x000fc600018f0eff */
[----:B------:R1:W-:Y:S01]  /*11720*/  STL [R1+0xec4], R79 ;  /* 0x000ec44f01007387 */ /* 0x0003e20000100800 */
[-C--:B0-----:R-:W-:Y:S02]  /*11730*/  IADD3 R80, P1, R72, R5.reuse, RZ ;  /* 0x0000000548507210 */ /* 0x081fe40007f3e0ff */
[----:B-1----:R-:W-:-:S03]  /*11740*/  IADD3 R79, P2, R71, R5, RZ ;  /* 0x00000005474f7210 */ /* 0x002fc60007f5e0ff */
[----:B------:R-:W-:Y:S01]  /*11750*/  STL [R1+0xf00], R80 ;  /* 0x000f005001007387 */ /* 0x000fe20000100800 */
[----:B------:R-:W-:-:S03]  /*11760*/  LEA.HI.X.SX32 R76, R76, R4, 0x1, P4 ;  /* 0x000000044c4c7211 */ /* 0x000fc600020f0eff */
[----:B------:R0:W-:Y:S01]  /*11770*/  STL [R1+0xecc], R78 ;  /* 0x000ecc4e01007387 */ /* 0x0001e20000100800 */
[----:B------:R-:W-:-:S03]  /*11780*/  LEA.HI.X.SX32 R75, R75, R4, 0x1, P5 ;  /* 0x000000044b4b7211 */ /* 0x000fc600028f0eff */
[----:B------:R-:W-:Y:S04]  /*11790*/  STL [R1+0xf08], R79 ;  /* 0x000f084f01007387 */ /* 0x000fe80000100800 */
[----:B------:R1:W-:Y:S01]  /*117a0*/  STL [R1+0xed4], R77 ;  /* 0x000ed44d01007387 */ /* 0x0003e20000100800 */
[----:B0-----:R-:W-:Y:S02]  /*117b0*/  IADD3 R78, P3, R70, R5, RZ ;  /* 0x00000005464e7210 */ /* 0x001fe40007f7e0ff */
[----:B------:R-:W-:-:S03]  /*117c0*/  LEA.HI.X.SX32 R74, R74, R4, 0x1, P6 ;  /* 0x000000044a4a7211 */ /* 0x000fc600030f0eff */
[----:B------:R-:W-:Y:S01]  /*117d0*/  STL [R1+0xf10], R78 ;  /* 0x000f104e01007387 */ /* 0x000fe20000100800 */
[----:B-1----:R-:W-:-:S03]  /*117e0*/  IADD3 R77, P4, R69, R5, RZ ;  /* 0x00000005454d7210 */ /* 0x002fc60007f9e0ff */
        /* <DEDUP_REMOVED lines=193> */
[----:B------:R-:W-:-:S03]  /*12400*/  IMAD R18, R18, UR5, RZ ;  /* 0x0000000512127c24 */ /* 0x000fc6000f8e02ff */
[----:B------:R-:W-:Y:S01]  /*12410*/  STL [R1+0x1098], R29 ;  /* 0x0010981d01007387 */ /* 0x000fe20000100800 */
[----:B------:R-:W-:-:S03]  /*12420*/  LEA.HI.X.SX32 R25, R25, R4, 0x1, P6 ;  /* 0x0000000419197211 */ /* 0x000fc600030f0eff */
[----:B------:R1:W-:Y:S01]  /*12430*/  STL [R1+0x1064], R27 ;  /* 0x0010641b01007387 */ /* 0x0003e20000100800 */
[----:B0-----:R-:W-:-:S05]  /*12440*/  IADD3 R28, P4, R20, R5, RZ ;  /* 0x00000005141c7210 */ /* 0x001fca0007f9e0ff */
[----:B------:R-:W-:Y:S01]  /*12450*/  STL [R1+0x10a0], R28 ;  /* 0x0010a01c01007387 */ /* 0x000fe20000100800 */
[----:B-1----:R-:W-:-:S03]  /*12460*/  IADD3 R27, P5, R19, R5, RZ ;  /* 0x00000005131b7210 */ /* 0x002fc60007fbe0ff */
[----:B------:R0:W-:Y:S01]  /*12470*/  STL [R1+0x106c], R26 ;  /* 0x00106c1a01007387 */ /* 0x0001e20000100800 */
[----:B------:R-:W-:-:S03]  /*12480*/  IMAD R17, R17, UR5, RZ ;  /* 0x0000000511117c24 */ /* 0x000fc6000f8e02ff */
[----:B------:R-:W-:Y:S04]  /*12490*/  STL [R1+0x10a8], R27 ;  /* 0x0010a81b01007387 */ /* 0x000fe80000100800 */
[----:B------:R-:W2:Y:S01]  /*124a0*/  LDL.LU R75, [R1] ;  /* 0x00000000014b7983 */ /* 0x000ea20000300800 */
[----:B0-----:R-:W-:-:S03]  /*124b0*/  IADD3 R26, P6, R18, R5, RZ ;  /* 0x00000005121a7210 */ /* 0x001fc60007fde0ff */
[----:B------:R0:W-:Y:S04]  /*124c0*/  STL [R1+0x1074], R25 ;  /* 0x0010741901007387 */ /* 0x0001e80000100800 */
[----:B------:R-:W-:Y:S01]  /*124d0*/  STL [R1+0x10b0], R26 ;  /* 0x0010b01a01007387 */ /* 0x000fe20000100800 */
[----:B------:R-:W-:-:S03]  /*124e0*/  IMAD R16, R16, UR5, RZ ;  /* 0x0000000510107c24 */ /* 0x000fc6000f8e02ff */
[----:B------:R-:W2:Y:S01]  /*124f0*/  LDL.LU R76, [R1+0xc] ;  /* 0x00000c00014c7983 */ /* 0x000ea20000300800 */
[----:B0-----:R-:W-:Y:S02]  /*12500*/  LEA.HI.X.SX32 R25, R24, R4, 0x1, P0 ;  /* 0x0000000418197211 */ /* 0x001fe400000f0eff */
[----:B------:R-:W-:-:S03]  /*12510*/  IADD3 R24, P0, R17, R5, RZ ;  /* 0x0000000511187210 */ /* 0x000fc60007f1e0ff */
[----:B------:R-:W-:Y:S01]  /*12520*/  STL [R1+0x107c], R25 ;  /* 0x00107c1901007387 */ /* 0x000fe20000100800 */
[----:B------:R-:W-:-:S03]  /*12530*/  LEA.HI.X.SX32 R23, R23, R4, 0x1, P1 ;  /* 0x0000000417177211 */ /* 0x000fc600008f0eff */
[----:B------:R-:W2:Y:S04]  /*12540*/  LDL.LU R77, [R1+0x18] ;  /* 0x00001800014d7983 */ /* 0x000ea80000300800 */
[----:B------:R0:W-:Y:S04]  /*12550*/  STL [R1+0x10b8], R24 ;  /* 0x0010b81801007387 */ /* 0x0001e80000100800 */
[----:B------:R-:W2:Y:S04]  /*12560*/  LDL.LU R78, [R1+0x24] ;  /* 0x00002400014e7983 */ /* 0x000ea80000300800 */
[----:B------:R1:W-:Y:S01]  /*12570*/  STL [R1+0x1084], R23 ;  /* 0x0010841701007387 */ /* 0x0003e20000100800 */
[----:B0-----:R-:W-:-:S03]  /*12580*/  IADD3 R24, P1, R16, R5, RZ ;  /* 0x0000000510187210 */ /* 0x001fc60007f3e0ff */
[----:B------:R-:W2:Y:S04]  /*12590*/  LDL.LU R79, [R1+0x20] ;  /* 0x00002000014f7983 */ /* 0x000ea80000300800 */
[----:B------:R-:W-:Y:S04]  /*125a0*/  STL [R1+0x10c0], R24 ;  /* 0x0010c01801007387 */ /* 0x000fe80000100800 */
[----:B------:R-:W2:Y:S01]  /*125b0*/  LDL.LU R80, [R1+0x1c] ;  /* 0x00001c0001507983 */ /* 0x000ea20000300800 */
[----:B------:R-:W-:Y:S01]  /*125c0*/  IMAD R15, R15, UR5, RZ ;  /* 0x000000050f0f7c24 */ /* 0x000fe2000f8e02ff */
[----:B-1----:R-:W-:Y:S01]  /*125d0*/  LEA.HI.X.SX32 R23, R22, R4, 0x1, P2 ;  /* 0x0000000416177211 */ /* 0x002fe200010f0eff */
[----:B------:R-:W-:-:S03]  /*125e0*/  IMAD R14, R14, UR5, RZ ;  /* 0x000000050e0e7c24 */ /* 0x000fc6000f8e02ff */
[----:B------:R-:W-:Y:S01]  /*125f0*/  IADD3 R22, P2, R15, R5, RZ ;  /* 0x000000050f167210 */ /* 0x000fe20007f5e0ff */
[----:B------:R-:W-:Y:S01]  /*12600*/  IMAD R13, R13, UR5, RZ ;  /* 0x000000050d0d7c24 */ /* 0x000fe2000f8e02ff */
[----:B------:R0:W-:Y:S01]  /*12610*/  STL [R1+0x108c], R23 ;  /* 0x00108c1701007387 */ /* 0x0001e20000100800 */
[----:B------:R-:W-:-:S03]  /*12620*/  IMAD R12, R12, UR5, RZ ;  /* 0x000000050c0c7c24 */ /* 0x000fc6000f8e02ff */
[----:B------:R1:W-:Y:S01]  /*12630*/  STL [R1+0x10c8], R22 ;  /* 0x0010c81601007387 */ /* 0x0003e20000100800 */
[----:B------:R-:W-:Y:S01]  /*12640*/  IMAD R11, R11, UR5, RZ ;  /* 0x000000050b0b7c24 */ /* 0x000fe2000f8e02ff */
[-C--:B0-----:R-:W-:Y:S02]  /*12650*/  LEA.HI.X.SX32 R23, R21, R4.reuse, 0x1, P3 ;  /* 0x0000000415177211 */ /* 0x081fe400018f0eff */
[-C--:B------:R-:W-:Y:S02]  /*12660*/  IADD3 R21, P3, R14, R5.reuse, RZ ;  /* 0x000000050e157210 */ /* 0x080fe40007f7e0ff */
[----:B-1----:R-:W-:Y:S02]  /*12670*/  LEA.HI.X.SX32 R22, R20, R4, 0x1, P4 ;  /* 0x0000000414167211 */ /* 0x002fe400020f0eff */
[----:B------:R-:W-:Y:S01]  /*12680*/  IADD3 R20, P4, R13, R5, RZ ;  /* 0x000000050d147210 */ /* 0x000fe20007f9e0ff */
[----:B------:R-:W-:Y:S04]  /*12690*/  STL [R1+0x1094], R23 ;  /* 0x0010941701007387 */ /* 0x000fe80000100800 */
[----:B------:R0:W-:Y:S01]  /*126a0*/  STL [R1+0x10d0], R21 ;  /* 0x0010d01501007387 */ /* 0x0001e20000100800 */
[----:B------:R-:W-:-:S03]  /*126b0*/  IMAD R10, R10, UR5, RZ ;  /* 0x000000050a0a7c24 */ /* 0x000fc6000f8e02ff */
[----:B------:R-:W-:Y:S04]  /*126c0*/  STL [R1+0x109c], R22 ;  /* 0x00109c1601007387 */ /* 0x000fe80000100800 */
[----:B------:R1:W-:Y:S01]  /*126d0*/  STL [R1+0x10d8], R20 ;  /* 0x0010d81401007387 */ /* 0x0003e20000100800 */
[-C--:B0-----:R-:W-:Y:S02]  /*126e0*/  LEA.HI.X.SX32 R21, R19, R4.reuse, 0x1, P5 ;  /* 0x0000000413157211 */ /* 0x081fe400028f0eff */
[----:B------:R-:W-:Y:S01]  /*126f0*/  IADD3 R19, P5, R12, R5, RZ ;  /* 0x000000050c137210 */ /* 0x000fe20007fbe0ff */
[----:B------:R-:W-:Y:S02]  /*12700*/  IMAD R9, R9, UR5, RZ ;  /* 0x0000000509097c24 */ /* 0x000fe4000f8e02ff */
[----:B------:R-:W-:Y:S01]  /*12710*/  STL [R1+0x10a4], R21 ;  /* 0x0010a41501007387 */ /* 0x000fe20000100800 */
[----:B-1----:R-:W-:-:S02]  /*12720*/  LEA.HI.X.SX32 R20, R18, R4, 0x1, P6 ;  /* 0x0000000412147211 */ /* 0x002fc400030f0eff */
[----:B------:R-:W-:Y:S01]  /*12730*/  IADD3 R18, P6, R11, R5, RZ ;  /* 0x000000050b127210 */ /* 0x000fe20007fde0ff */
        /* <DEDUP_REMOVED lines=14> */
[----:B0-----:R-:W-:Y:S02]  /*12820*/  LEA.HI.X.SX32 R17, R15, R4, 0x1, P2 ;  /* 0x000000040f117211 */ /* 0x001fe400010f0eff */
[----:B------:R-:W-:-:S03]  /*12830*/  IADD3 R15, P2, R8, R5, RZ ;  /* 0x00000005080f7210 */ /* 0x000fc60007f5e0ff */
[----:B------:R-:W-:Y:S01]  /*12840*/  STL [R1+0x10c4], R17 ;  /* 0x0010c41101007387 */ /* 0x000fe20000100800 */
[-C--:B-1----:R-:W-:Y:S02]  /*12850*/  LEA.HI.X.SX32 R16, R14, R4.reuse, 0x1, P3 ;  /* 0x000000040e107211 */ /* 0x082fe400018f0eff */
[----:B------:R-:W-:Y:S01]  /*12860*/  IADD3 R14, P3, R7, R5, RZ ;  /* 0x00000005070e7210 */ /* 0x000fe20007f7e0ff */
[----:B------:R0:W-:Y:S04]  /*12870*/  STL [R1+0x1100], R15 ;  /* 0x0011000f01007387 */ /* 0x0001e80000100800 */
[----:B------:R-:W-:Y:S04]  /*12880*/  STL [R1+0x10cc], R16 ;  /* 0x0010cc1001007387 */ /* 0x000fe80000100800 */
[----:B------:R1:W-:Y:S01]  /*12890*/  STL [R1+0x1108], R14 ;  /* 0x0011080e01007387 */ /* 0x0003e20000100800 */
[----:B0-----:R-:W-:-:S02]  /*128a0*/  LEA.HI.X.SX32 R15, R13, R4, 0x1, P4 ;  /* 0x000000040d0f7211 */ /* 0x001fc400020f0eff */
[----:B------:R-:W-:-:S03]  /*128b0*/  IADD3 R13, P4, R6, R5, RZ ;  /* 0x00000005060d7210 */ /* 0x000fc60007f9e0ff */
[----:B------:R-:W-:Y:S01]  /*128c0*/  STL [R1+0x10d4], R15 ;  /* 0x0010d40f01007387 */ /* 0x000fe20000100800 */
[----:B-1----:R-:W-:-:S03]  /*128d0*/  LEA.HI.X.SX32 R14, R12, R4, 0x1, P5 ;  /* 0x000000040c0e7211 */ /* 0x002fc600028f0eff */
[----:B------:R0:W-:Y:S04]  /*128e0*/  STL [R1+0x1110], R13 ;  /* 0x0011100d01007387 */ /* 0x0001e80000100800 */
[----:B------:R-:W-:Y:S01]  /*128f0*/  STL [R1+0x10dc], R14 ;  /* 0x0010dc0e01007387 */ /* 0x000fe20000100800 */
[----:B0-----:R-:W-:Y:S01]  /*12900*/  LEA.HI.X.SX32 R13, R11, R4, 0x1, P6 ;  /* 0x000000040b0d7211 */ /* 0x001fe200030f0eff */
[----:B----4-:R-:W-:Y:S02]  /*12910*/  IMAD R3, R3, UR5, RZ ;  /* 0x0000000503037c24 */ /* 0x010fe4000f8e02ff */
[----:B---3--:R-:W-:Y:S02]  /*12920*/  IMAD R2, R2, UR5, RZ ;  /* 0x0000000502027c24 */ /* 0x008fe4000f8e02ff */
        /* <DEDUP_REMOVED lines=14> */
[----:B------:R-:W-:Y:S01]  /*12a10*/  IMAD R98, R98, UR5, RZ ;  /* 0x0000000562627c24 */ /* 0x000fe2000f8e02ff */
[----:B--2---:R-:W-:-:S05]  /*12a20*/  IADD3 R12, P5, R75, R5, RZ ;  /* 0x000000054b0c7210 */ /* 0x004fca0007fbe0ff */
[----:B------:R0:W-:Y:S01]  /*12a30*/  STL [R1+0x1118], R12 ;  /* 0x0011180c01007387 */ /* 0x0001e20000100800 */
[-C--:B------:R-:W-:Y:S02]  /*12a40*/  IADD3 R11, P6, R76, R5.reuse, RZ ;  /* 0x000000054c0b7210 */ /* 0x080fe40007fde0ff */
[----:B0-----:R-:W-:Y:S01]  /*12a50*/  LEA.HI.X.SX32 R12, R10, R4, 0x1, P0 ;  /* 0x000000040a0c7211 */ /* 0x001fe200000f0eff */
[----:B------:R-:W-:Y:S04]  /*12a60*/  STL [R1+0x10e4], R13 ;  /* 0x0010e40d01007387 */ /* 0x000fe80000100800 */
[----:B------:R0:W-:Y:S01]  /*12a70*/  STL [R1+0x1120], R11 ;  /* 0x0011200b01007387 */ /* 0x0001e20000100800 */
[----:B------:R-:W-:-:S03]  /*12a80*/  IADD3 R10, P0, R77, R5, RZ ;  /* 0x000000054d0a7210 */ /* 0x000fc60007f1e0ff */
        /* <DEDUP_REMOVED lines=13> */
[-C--:B-1----:R-:W-:Y:S02]  /*12b60*/  LEA.HI.X.SX32 R8, R6, R4.reuse, 0x1, P4 ;  /* 0x0000000406087211 */ /* 0x082fe400020f0eff */
[----:B------:R-:W-:Y:S01]  /*12b70*/  IADD3 R6, P4, R188, R5, RZ ;  /* 0x00000005bc067210 */ /* 0x000fe20007f9e0ff */
[----:B------:R0:W-:Y:S04]  /*12b80*/  STL [R1+0x1140], R7 ;  /* 0x0011400701007387 */ /* 0x0001e80000100800 */
[----:B------:R1:W-:Y:S04]  /*12b90*/  STL [R1+0x110c], R8 ;  /* 0x00110c0801007387 */ /* 0x0003e80000100800 */
[----:B------:R2:W-:Y:S01]  /*12ba0*/  STL [R1+0x1148], R6 ;  /* 0x0011480601007387 */ /* 0x0005e20000100800 */
[----:B0-----:R-:W-:-:S02]  /*12bb0*/  LEA.HI.X.SX32 R7, R75, R4, 0x1, P5 ;  /* 0x000000044b077211 */ /* 0x001fc400028f0eff */
[----:B-1----:R-:W-:-:S03]  /*12bc0*/  IADD3 R8, P5, R0, R5, RZ ;  /* 0x0000000500087210 */ /* 0x002fc60007fbe0ff */
[----:B------:R0:W-:Y:S01]  /*12bd0*/  STL [R1+0x1114], R7 ;  /* 0x0011140701007387 */ /* 0x0001e20000100800 */
[----:B--2---:R-:W-:-:S03]  /*12be0*/  LEA.HI.X.SX32 R6, R76, R4, 0x1, P6 ;  /* 0x000000044c067211 */ /* 0x004fc600030f0eff */
[----:B------:R1:W-:Y:S04]  /*12bf0*/  STL [R1+0x1150], R8 ;  /* 0x0011500801007387 */ /* 0x0003e80000100800 */
[----:B------:R2:W-:Y:S01]  /*12c00*/  STL [R1+0x111c], R6 ;  /* 0x00111c0601007387 */ /* 0x0005e20000100800 */
[----:B0-----:R-:W-:Y:S02]  /*12c10*/  IADD3 R7, P6, R3, R5, RZ ;  /* 0x0000000503077210 */ /* 0x001fe40007fde0ff */
[----:B-1----:R-:W-:-:S03]  /*12c20*/  LEA.HI.X.SX32 R8, R77, R4, 0x1, P0 ;  /* 0x000000044d087211 */ /* 0x002fc600000f0eff */
[----:B------:R0:W-:Y:S01]  /*12c30*/  STL [R1+0x1158], R7 ;  /* 0x0011580701007387 */ /* 0x0001e20000100800 */
[----:B--2---:R-:W-:-:S03]  /*12c40*/  IADD3 R6, P0, R2, R5, RZ ;  /* 0x0000000502067210 */ /* 0x004fc60007f1e0ff */
[----:B------:R1:W-:Y:S04]  /*12c50*/  STL [R1+0x1124], R8 ;  /* 0x0011240801007387 */ /* 0x0003e80000100800 */
[----:B------:R2:W-:Y:S01]  /*12c60*/  STL [R1+0x1160], R6 ;  /* 0x0011600601007387 */ /* 0x0005e20000100800 */
[----:B0-----:R-:W-:Y:S02]  /*12c70*/  LEA.HI.X.SX32 R7, R78, R4, 0x1, P1 ;  /* 0x000000044e077211 */ /* 0x001fe400008f0eff */
        /* <DEDUP_REMOVED lines=9> */
[----:B------:R1:W-:Y:S01]  /*12d10*/  STL [R1+0x113c], R8 ;  /* 0x00113c0801007387 */ /* 0x0003e20000100800 */
[----:B0-----:R-:W-:-:S03]  /*12d20*/  LEA.HI.X.SX32 R7, R188, R4, 0x1, P4 ;  /* 0x00000004bc077211 */ /* 0x001fc600020f0eff */
[----:B------:R-:W2:Y:S04]  /*12d30*/  LDL.LU R188, [R1+0x1ad4] ;  /* 0x001ad40001bc7983 */ /* 0x000ea80000300800 */
[----:B------:R0:W-:Y:S01]  /*12d40*/  STL [R1+0x1178], R6 ;  /* 0x0011780601007387 */ /* 0x0001e20000100800 */
[----:B-1----:R-:W-:-:S03]  /*12d50*/  LEA.HI.X.SX32 R8, R0, R4, 0x1, P5 ;  /* 0x0000000400087211 */ /* 0x002fc600028f0eff */
[----:B------:R1:W-:Y:S04]  /*12d60*/  STL [R1+0x1144], R7 ;  /* 0x0011440701007387 */ /* 0x0003e80000100800 */
[----:B------:R-:W3:Y:S01]  /*12d70*/  LDL.LU R0, [R1+0x1ad0] ;  /* 0x001ad00001007983 */ /* 0x000ee20000300800 */
[----:B0-----:R-:W-:-:S05]  /*12d80*/  IADD3 R6, P4, R87, R5, RZ ;  /* 0x0000000557067210 */ /* 0x001fca0007f9e0ff */
[----:B------:R0:W-:Y:S01]  /*12d90*/  STL [R1+0x1180], R6 ;  /* 0x0011800601007387 */ /* 0x0001e20000100800 */
[----:B-1----:R-:W-:-:S03]  /*12da0*/  LEA.HI.X.SX32 R7, R3, R4, 0x1, P6 ;  /* 0x0000000403077211 */ /* 0x002fc600030f0eff */
[----:B------:R1:W-:Y:S04]  /*12db0*/  STL [R1+0x114c], R8 ;  /* 0x00114c0801007387 */ /* 0x0003e80000100800 */
[----:B------:R4:W5:Y:S01]  /*12dc0*/  LDL.LU R3, [R1+0x1acc] ;  /* 0x001acc0001037983 */ /* 0x0009620000300800 */
[----:B0-----:R-:W-:-:S05]  /*12dd0*/  IADD3 R6, P5, R88, R5, RZ ;  /* 0x0000000558067210 */ /* 0x001fca0007fbe0ff */
[----:B------:R0:W-:Y:S01]  /*12de0*/  STL [R1+0x1188], R6 ;  /* 0x0011880601007387 */ /* 0x0001e20000100800 */
[----:B-1----:R-:W-:-:S03]  /*12df0*/  LEA.HI.X.SX32 R8, R2, R4, 0x1, P0 ;  /* 0x0000000402087211 */ /* 0x002fc600000f0eff */
[----:B------:R1:W-:Y:S04]  /*12e00*/  STL [R1+0x1154], R7 ;  /* 0x0011540701007387 */ /* 0x0003e80000100800 */
[----:B------:R4:W5:Y:S01]  /*12e10*/  LDL.LU R2, [R1+0x1ac8] ;  /* 0x001ac80001027983 */ /* 0x0009620000300800 */
[-C--:B0-----:R-:W-:Y:S02]  /*12e20*/  IADD3 R6, P6, R89, R5.reuse, RZ ;  /* 0x0000000559067210 */ /* 0x081fe40007fde0ff */
[----:B-1----:R-:W-:-:S03]  /*12e30*/  IADD3 R7, P0, R90, R5, RZ ;  /* 0x000000055a077210 */ /* 0x002fc60007f1e0ff */
[----:B------:R0:W-:Y:S04]  /*12e40*/  STL [R1+0x1190], R6 ;  /* 0x0011900601007387 */ /* 0x0001e80000100800 */
[----:B------:R1:W-:Y:S01]  /*12e50*/  STL [R1+0x115c], R8 ;  /* 0x00115c0801007387 */ /* 0x0003e20000100800 */
[----:B0-----:R-:W-:-:S03]  /*12e60*/  LEA.HI.X.SX32 R6, R252, R4, 0x1, P1 ;  /* 0x00000004fc067211 */ /* 0x001fc600008f0eff */
[----:B------:R0:W-:Y:S01]  /*12e70*/  STL [R1+0x1198], R7 ;  /* 0x0011980701007387 */ /* 0x0001e20000100800 */
[----:B-1----:R-:W-:-:S03]  /*12e80*/  IADD3 R8, P1, R91, R5, RZ ;  /* 0x000000055b087210 */ /* 0x002fc60007f3e0ff */
[----:B------:R1:W-:Y:S01]  /*12e90*/  STL [R1+0x1164], R6 ;  /* 0x0011640601007387 */ /* 0x0003e20000100800 */
[----:B0-----:R-:W-:-:S03]  /*12ea0*/  LEA.HI.X.SX32 R7, R85, R4, 0x1, P2 ;  /* 0x0000000455077211 */ /* 0x001fc600010f0eff */
[----:B------:R0:W-:Y:S01]  /*12eb0*/  STL [R1+0x11a0], R8 ;  /* 0x0011a00801007387 */ /* 0x0001e20000100800 */
[----:B-1----:R-:W-:-:S03]  /*12ec0*/  IADD3 R6, P2, R92, R5, RZ ;  /* 0x000000055c067210 */ /* 0x002fc60007f5e0ff */
[----:B------:R1:W-:Y:S04]  /*12ed0*/  STL [R1+0x116c], R7 ;  /* 0x00116c0701007387 */ /* 0x0003e80000100800 */
[----:B------:R4:W-:Y:S01]  /*12ee0*/  STL [R1+0x11a8], R6 ;  /* 0x0011a80601007387 */ /* 0x0009e20000100800 */
[----:B0-----:R-:W-:Y:S02]  /*12ef0*/  LEA.HI.X.SX32 R8, R86, R4, 0x1, P3 ;  /* 0x0000000456087211 */ /* 0x001fe400018f0eff */
[----:B-1----:R-:W-:-:S03]  /*12f00*/  IADD3 R7, P3, R93, R5, RZ ;  /* 0x000000055d077210 */ /* 0x002fc60007f7e0ff */
[----:B------:R0:W-:Y:S01]  /*12f10*/  STL [R1+0x1174], R8 ;  /* 0x0011740801007387 */ /* 0x0001e20000100800 */
[----:B----4-:R-:W-:-:S03]  /*12f20*/  LEA.HI.X.SX32 R6, R87, R4, 0x1, P4 ;  /* 0x0000000457067211 */ /* 0x010fc600020f0eff */
[----:B------:R1:W-:Y:S04]  /*12f30*/  STL [R1+0x11b0], R7 ;  /* 0x0011b00701007387 */ /* 0x0003e80000100800 */
[----:B------:R4:W-:Y:S01]  /*12f40*/  STL [R1+0x117c], R6 ;  /* 0x00117c0601007387 */ /* 0x0009e20000100800 */
[----:B0-----:R-:W-:Y:S02]  /*12f50*/  IADD3 R8, P4, R94, R5, RZ ;  /* 0x000000055e087210 */ /* 0x001fe40007f9e0ff */
[----:B-1----:R-:W-:-:S03]  /*12f60*/  LEA.HI.X.SX32 R7, R88, R4, 0x1, P5 ;  /* 0x0000000458077211 */ /* 0x002fc600028f0eff */
[----:B------:R0:W-:Y:S01]  /*12f70*/  STL [R1+0x11b8], R8 ;  /* 0x0011b80801007387 */ /* 0x0001e20000100800 */
[----:B----4-:R-:W-:-:S03]  /*12f80*/  IADD3 R6, P5, R95, R5, RZ ;  /* 0x000000055f067210 */ /* 0x010fc60007fbe0ff */
[----:B------:R1:W-:Y:S04]  /*12f90*/  STL [R1+0x1184], R7 ;  /* 0x0011840701007387 */ /* 0x0003e80000100800 */
[----:B------:R4:W-:Y:S01]  /*12fa0*/  STL [R1+0x11c0], R6 ;  /* 0x0011c00601007387 */ /* 0x0009e20000100800 */
[----:B0-----:R-:W-:Y:S02]  /*12fb0*/  LEA.HI.X.SX32 R8, R89, R4, 0x1, P6 ;  /* 0x0000000459087211 */ /* 0x001fe400030f0eff */
[----:B-1----:R-:W-:-:S03]  /*12fc0*/  IADD3 R7, P6, R96, R5, RZ ;  /* 0x0000000560077210 */ /* 0x002fc60007fde0ff */
[----:B------:R0:W-:Y:S01]  /*12fd0*/  STL [R1+0x118c], R8 ;  /* 0x00118c0801007387 */ /* 0x0001e20000100800 */
[----:B----4-:R-:W-:-:S03]  /*12fe0*/  LEA.HI.X.SX32 R6, R90, R4, 0x1, P0 ;  /* 0x000000045a067211 */ /* 0x010fc600000f0eff */
[----:B------:R1:W-:Y:S01]  /*12ff0*/  STL [R1+0x11c8], R7 ;  /* 0x0011c80701007387 */ /* 0x0003e20000100800 */
[----:B------:R-:W-:-:S03]  /*13000*/  IMAD R99, R99, UR5, RZ ;  /* 0x0000000563637c24 */ /* 0x000fc6000f8e02ff */
[----:B------:R4:W-:Y:S01]  /*13010*/  STL [R1+0x1194], R6 ;  /* 0x0011940601007387 */ /* 0x0009e20000100800 */
[----:B0-----:R-:W-:Y:S02]  /*13020*/  IADD3 R8, P0, R97, R5, RZ ;  /* 0x0000000561087210 */ /* 0x001fe40007f1e0ff */
[----:B-1----:R-:W-:-:S03]  /*13030*/  LEA.HI.X.SX32 R7, R91, R4, 0x1, P1 ;  /* 0x000000045b077211 */ /* 0x002fc600008f0eff */
[----:B------:R0:W-:Y:S01]  /*13040*/  STL [R1+0x11d0], R8 ;  /* 0x0011d00801007387 */ /* 0x0001e20000100800 */
[----:B----4-:R-:W-:-:S03]  /*13050*/  IADD3 R6, P1, R98, R5, RZ ;  /* 0x0000000562067210 */ /* 0x010fc60007f3e0ff */
[----:B------:R1:W-:Y:S01]  /*13060*/  STL [R1+0x119c], R7 ;  /* 0x00119c0701007387 */ /* 0x0003e20000100800 */
[----:B------:R-:W-:-:S03]  /*13070*/  IMAD R100, R100, UR5, RZ ;  /* 0x0000000564647c24 */ /* 0x000fc6000f8e02ff */
[----:B------:R4:W-:Y:S01]  /*13080*/  STL [R1+0x11d8], R6 ;  /* 0x0011d80601007387 */ /* 0x0009e20000100800 */
[----:B0-----:R-:W-:Y:S01]  /*13090*/  LEA.HI.X.SX32 R8, R92, R4, 0x1, P2 ;  /* 0x000000045c087211 */ /* 0x001fe200010f0eff */
[----:B------:R-:W-:Y:S01]  /*130a0*/  IMAD R101, R101, UR5, RZ ;  /* 0x0000000565657c24 */ /* 0x000fe2000f8e02ff */
        /* <DEDUP_REMOVED lines=756> */
[-C--:B0-----:R-:W-:Y:S01]  /*15ff0*/  IADD3 R8, P6, R251, R5.reuse, RZ ;  /* 0x00000005fb087210 */ /* 0x081fe20007fde0ff */
[----:B------:R-:W0:Y:S01]  /*16000*/  S2R R80, SR_TID.X ;  /* 0x0000000000507919 */ /* 0x000e220000002100 */
[----:B-1----:R-:W-:Y:S02]  /*16010*/  LEA.HI.X.SX32 R7, R245, R4, 0x1, P0 ;  /* 0x00000004f5077211 */ /* 0x002fe400000f0eff */
[----:B----4-:R-:W-:Y:S01]  /*16020*/  IADD3 R6, P0, R81, R5, RZ ;  /* 0x0000000551067210 */ /* 0x010fe20007f1e0ff */
[----:B------:R1:W-:Y:S01]  /*16030*/  STL [R1+0x1a94], R8 ;  /* 0x001a940801007387 */ /* 0x0003e20000100800 */
[----:B------:R-:W-:-:S03]  /*16040*/  IMAD R83, R83, UR5, RZ ;  /* 0x0000000553537c24 */ /* 0x000fc6000f8e02ff */
[----:B------:R4:W-:Y:S01]  /*16050*/  STL [R1+0x1a6c], R7 ;  /* 0x001a6c0701007387 */ /* 0x0009e20000100800 */
[----:B------:R-:W-:-:S03]  /*16060*/  IMAD R84, R84, UR5, RZ ;  /* 0x0000000554547c24 */ /* 0x000fc6000f8e02ff */
[----:B------:R2:W-:Y:S01]  /*16070*/  STL [R1+0x1a98], R6 ;  /* 0x001a980601007387 */ /* 0x0005e20000100800 */
[----:B-1----:R-:W-:Y:S02]  /*16080*/  LEA.HI.X.SX32 R8, R246, R4, 0x1, P1 ;  /* 0x00000004f6087211 */ /* 0x002fe400008f0eff */
[----:B----4-:R-:W-:-:S03]  /*16090*/  IADD3 R7, P1, R82, R5, RZ ;  /* 0x0000000552077210 */ /* 0x010fc60007f3e0ff */
[----:B------:R1:W-:Y:S01]  /*160a0*/  STL [R1+0x1a74], R8 ;  /* 0x001a740801007387 */ /* 0x0003e20000100800 */
[----:B--2---:R-:W-:-:S03]  /*160b0*/  LEA.HI.X.SX32 R6, R247, R4, 0x1, P2 ;  /* 0x00000004f7067211 */ /* 0x004fc600010f0eff */
[----:B------:R2:W-:Y:S04]  /*160c0*/  STL [R1+0x1a9c], R7 ;  /* 0x001a9c0701007387 */ /* 0x0005e80000100800 */
[----:B------:R4:W-:Y:S01]  /*160d0*/  STL [R1+0x1a7c], R6 ;  /* 0x001a7c0601007387 */ /* 0x0009e20000100800 */
[----:B-1----:R-:W-:Y:S02]  /*160e0*/  IADD3 R8, P2, R83, R5, RZ ;  /* 0x0000000553087210 */ /* 0x002fe40007f5e0ff */
[----:B--2---:R-:W-:-:S03]  /*160f0*/  LEA.HI.X.SX32 R7, R248, R4, 0x1, P3 ;  /* 0x00000004f8077211 */ /* 0x004fc600018f0eff */
[----:B------:R-:W-:Y:S01]  /*16100*/  STL [R1+0x1aa0], R8 ;  /* 0x001aa00801007387 */ /* 0x000fe20000100800 */
[----:B----4-:R-:W-:Y:S02]  /*16110*/  IADD3 R6, P3, R84, R5, RZ ;  /* 0x0000000554067210 */ /* 0x010fe40007f7e0ff */
[-C--:B------:R-:W-:Y:S01]  /*16120*/  LEA.HI.X.SX32 R5, R249, R4.reuse, 0x1, P4 ;  /* 0x00000004f9057211 */ /* 0x080fe200020f0eff */
[----:B------:R-:W-:Y:S04]  /*16130*/  STL [R1+0x1a84], R7 ;  /* 0x001a840701007387 */ /* 0x000fe80000100800 */
[----:B------:R1:W-:Y:S04]  /*16140*/  STL [R1+0x16a0], R6 ;  /* 0x0016a00601007387 */ /* 0x0003e80000100800 */
[----:B------:R2:W-:Y:S01]  /*16150*/  STL [R1+0x1688], R5 ;  /* 0x0016880501007387 */ /* 0x0005e20000100800 */
[----:B-1----:R-:W-:-:S02]  /*16160*/  LEA.HI.X.SX32 R6, R250, R4, 0x1, P5 ;  /* 0x00000004fa067211 */ /* 0x002fc400028f0eff */
[----:B--2---:R-:W-:-:S03]  /*16170*/  LEA.HI.X.SX32 R5, R251, R4, 0x1, P6 ;  /* 0x00000004fb057211 */ /* 0x004fc600030f0eff */
[----:B------:R1:W-:Y:S01]  /*16180*/  STL [R1+0x168c], R6 ;  /* 0x00168c0601007387 */ /* 0x0003e20000100800 */
[----:B------:R-:W-:-:S03]  /*16190*/  LEA.HI.X.SX32 R7, R81, R4, 0x1, P0 ;  /* 0x0000000451077211 */ /* 0x000fc600000f0eff */
[----:B------:R2:W-:Y:S01]  /*161a0*/  STL [R1+0x1690], R5 ;  /* 0x0016900501007387 */ /* 0x0005e20000100800 */
[----:B-1----:R-:W-:-:S03]  /*161b0*/  LEA.HI.X.SX32 R6, R82, R4, 0x1, P1 ;  /* 0x0000000452067211 */ /* 0x002fc600008f0eff */
[----:B------:R-:W-:Y:S01]  /*161c0*/  STL [R1+0x1694], R7 ;  /* 0x0016940701007387 */ /* 0x000fe20000100800 */
[-C--:B--2---:R-:W-:Y:S02]  /*161d0*/  LEA.HI.X.SX32 R5, R83, R4.reuse, 0x1, P2 ;  /* 0x0000000453057211 */ /* 0x084fe400010f0eff */
[----:B------:R-:W-:Y:S01]  /*161e0*/  LEA.HI.X.SX32 R4, R84, R4, 0x1, P3 ;  /* 0x0000000454047211 */ /* 0x000fe200018f0eff */
[----:B------:R-:W-:Y:S01]  /*161f0*/  STL [R1+0x1698], R6 ;  /* 0x0016980601007387 */ /* 0x000fe20000100800 */
[----:B---3--:R-:W-:-:S03]  /*16200*/  IADD3 R13, P4, R0, UR8, RZ ;  /* 0x00000008000d7c10 */ /* 0x008fc6000ff9e0ff */
[----:B------:R-:W-:Y:S04]  /*16210*/  STL [R1+0x169c], R5 ;  /* 0x00169c0501007387 */ /* 0x000fe80000100800 */
[----:B------:R0:W-:Y:S01]  /*16220*/  STL [R1+0x1290], R4 ;  /* 0x0012900401007387 */ /* 0x0001e20000100800 */
[----:B------:R-:W-:-:S03]  /*16230*/  LEA.HI.X.SX32 R12, R0, UR9, 0x1, P4 ;  /* 0x00000009000c7c11 */ /* 0x000fc6000a0f0eff */
[----:B------:R1:W5:Y:S01]  /*16240*/  LDL.LU R0, [R1+0x1ac4] ;  /* 0x001ac40001007983 */ /* 0x0003620000300800 */
[----:B0-----:R-:W-:-:S05]  /*16250*/  IMAD.SHL.U32 R4, R80, 0x8, RZ ;  /* 0x0000000850047824 */ /* 0x001fca00078e00ff */
[----:B------:R-:W-:Y:S04]  /*16260*/  STL [R1+0x1ac0], R4 ;  /* 0x001ac00401007387 */ /* 0x000fe80000100800 */
[----:B------:R-:W-:Y:S04]  /*16270*/  STL [R1+0xeb8], RZ ;  /* 0x000eb8ff01007387 */ /* 0x000fe80000100800 */
        /* <DEDUP_REMOVED lines=768> */
[----:B------:R-:W-:Y:S04]  /*19280*/  STL [R1], RZ ;  /* 0x000000ff01007387 */ /* 0x000fe80000100800 */
        /* <DEDUP_REMOVED lines=112> */
[----:B------:R-:W-:Y:S01]  /*19990*/  STL [R1+0x1c4], RZ ;  /* 0x0001c4ff01007387 */ /* 0x000fe20000100800 */
[----:B------:R-:W-:-:S03]  /*199a0*/  UIMAD UR24, UR14, 0x3f, URZ ;  /* 0x0000003f0e1878a4 */ /* 0x000fc6000f8e023f */
[----:B------:R-:W-:Y:S04]  /*199b0*/  STL [R1+0x1c8], RZ ;  /* 0x0001c8ff01007387 */ /* 0x000fe80000100800 */
[----:B------:R-:W-:Y:S01]  /*199c0*/  STL [R1+0x1cc], RZ ;  /* 0x0001ccff01007387 */ /* 0x000fe20000100800 */
[----:B------:R-:W-:-:S03]  /*199d0*/  IADD3 R15, P5, R188, UR8, RZ ;  /* 0x00000008bc0f7c10 */ /* 0x000fc6000ffbe0ff */
[----:B------:R-:W-:Y:S04]  /*199e0*/  STL [R1+0x1d0], RZ ;  /* 0x0001d0ff01007387 */ /* 0x000fe80000100800 */
[----:B------:R-:W-:Y:S04]  /*199f0*/  STL [R1+0x1d4], RZ ;  /* 0x0001d4ff01007387 */ /* 0x000fe80000100800 */
[----:B------:R-:W-:Y:S04]  /*19a00*/  STL [R1+0x1d8], RZ ;  /* 0x0001d8ff01007387 */ /* 0x000fe80000100800 */
[----:B------:R-:W-:Y:S01]  /*19a10*/  STL [R1+0x1dc], RZ ;  /* 0x0001dcff01007387 */ /* 0x000fe20000100800 */
[----:B------:R-:W-:-:S03]  /*19a20*/  USHF.R.S32.HI UR20, URZ, 0x1f, UR24 ;  /* 0x0000001f3f147899 */ /* 0x000fc60008011418 */
[----:B------:R-:W-:Y:S01]  /*19a30*/  STL [R1+0x1e0], RZ ;  /* 0x0001e0ff01007387 */ /* 0x000fe20000100800 */
[----:B------:R-:W-:-:S03]  /*19a40*/  IADD3 R6, P0, R15, UR24, RZ ;  /* 0x000000180f067c10 */ /* 0x000fc6000ff1e0ff */
[----:B------:R-:W-:Y:S01]  /*19a50*/  STL [R1+0x1e4], RZ ;  /* 0x0001e4ff01007387 */ /* 0x000fe20000100800 */
[----:B------:R-:W-:-:S03]  /*19a60*/  IADD3 R5, P1, R13, UR24, RZ ;  /* 0x000000180d057c10 */ /* 0x000fc6000ff3e0ff */
[----:B------:R-:W-:Y:S01]  /*19a70*/  STL [R1+0x1e8], RZ ;  /* 0x0001e8ff01007387 */ /* 0x000fe20000100800 */
[----:B------:R-:W-:-:S03]  /*19a80*/  LEA.HI.X.SX32 R14, R188, UR9, 0x1, P5 ;  /* 0x00000009bc0e7c11 */ /* 0x000fc6000a8f0eff */
[----:B------:R-:W-:Y:S04]  /*19a90*/  STL [R1+0x1ec], RZ ;  /* 0x0001ecff01007387 */ /* 0x000fe80000100800 */
[----:B------:R-:W-:Y:S04]  /*19aa0*/  STL [R1+0x1f0], RZ ;  /* 0x0001f0ff01007387 */ /* 0x000fe80000100800 */
[----:B------:R-:W-:Y:S01]  /*19ab0*/  STL [R1+0x1f4], RZ ;  /* 0x0001f4ff01007387 */ /* 0x000fe20000100800 */
[----:B------:R-:W-:-:S03]  /*19ac0*/  UIMAD UR15, UR14, 0x3e, URZ ;  /* 0x0000003e0e0f78a4 */ /* 0x000fc6000f8e023f */
[----:B------:R-:W-:Y:S04]  /*19ad0*/  STL [R1+0x1f8], RZ ;  /* 0x0001f8ff01007387 */ /* 0x000fe80000100800 */
[----:B------:R-:W-:Y:S04]  /*19ae0*/  STL [R1+0x1fc], RZ ;  /* 0x0001fcff01007387 */ /* 0x000fe80000100800 */
[----:B------:R0:W-:Y:S04]  /*19af0*/  STL [R1+0x1298], R6 ;  /* 0x0012980601007387 */ /* 0x0001e80000100800 */
[----:B------:R2:W-:Y:S01]  /*19b00*/  STL [R1+0x12a0], R5 ;  /* 0x0012a00501007387 */ /* 0x0005e20000100800 */
[----:B0-----:R-:W-:-:S02]  /*19b10*/  IADD3.X R6, R14, UR20, RZ, P0, !PT ;  /* 0x000000140e067c10 */ /* 0x001fc400087fe4ff */
[----:B--2---:R-:W-:-:S03]  /*19b20*/  IADD3.X R5, R12, UR20, RZ, P1, !PT ;  /* 0x000000140c057c10 */ /* 0x004fc60008ffe4ff */
[----:B------:R0:W-:Y:S01]  /*19b30*/  STL [R1+0x1294], R6 ;  /* 0x0012940601007387 */ /* 0x0001e20000100800 */
[----:B------:R-:W-:-:S03]  /*19b40*/  USHF.R.S32.HI UR24, URZ, 0x1f, UR15 ;  /* 0x0000001f3f187899 */ /* 0x000fc6000801140f */
[----:B------:R2:W-:Y:S01]  /*19b50*/  STL [R1+0x129c], R5 ;  /* 0x00129c0501007387 */ /* 0x0005e20000100800 */
[----:B0-----:R-:W-:Y:S02]  /*19b60*/  IADD3 R6, P0, R15, UR15, RZ ;  /* 0x0000000f0f067c10 */ /* 0x001fe4000ff1e0ff */
[----:B--2---:R-:W-:-:S03]  /*19b70*/  IADD3 R5, P1, R13, UR15, RZ ;  /* 0x0000000f0d057c10 */ /* 0x004fc6000ff3e0ff */
[----:B------:R0:W-:Y:S01]  /*19b80*/  STL [R1+0x12a8], R6 ;  /* 0x0012a80601007387 */ /* 0x0001e20000100800 */
[----:B------:R-:W-:-:S03]  /*19b90*/  UIMAD UR18, UR14, 0x3d, URZ ;  /* 0x0000003d0e1278a4 */ /* 0x000fc6000f8e023f */
[----:B------:R2:W-:Y:S01]  /*19ba0*/  STL [R1+0x12b0], R5 ;  /* 0x0012b00501007387 */ /* 0x0005e20000100800 */
[----:B0-----:R-:W-:Y:S02]  /*19bb0*/  IADD3.X R6, R14, UR24, RZ, P0, !PT ;  /* 0x000000180e067c10 */ /* 0x001fe400087fe4ff */
        /* <DEDUP_REMOVED lines=287> */
[----:B------:R-:W-:-:S03]  /*1adb0*/  USHF.L.U32 UR40, UR14, 0x5, URZ ;  /* 0x000000050e287899 */ /* 0x000fc6000800063f */
        /* <DEDUP_REMOVED lines=56> */
[----:B0-----:R-:W-:Y:S01]  /*1b140*/  IADD3 R6, P0, R15, UR57, RZ ;  /* 0x000000390f067c10 */ /* 0x001fe2000ff1e0ff */
[----:B------:R-:W0:Y:S01]  /*1b150*/  S2R R188, SR_TID.X ;  /* 0x0000000000bc7919 */ /* 0x000e220000002100 */
[----:B--2---:R-:W-:-:S03]  /*1b160*/  IADD3 R5, P1, R13, UR57, RZ ;  /* 0x000000390d057c10 */ /* 0x004fc6000ff3e0ff */
[----:B------:R2:W-:Y:S01]  /*1b170*/  STL [R1+0x14d8], R6 ;  /* 0x0014d80601007387 */ /* 0x0005e20000100800 */
[----:B------:R-:W-:-:S03]  /*1b180*/  UIMAD UR59, UR14, 0x1a, URZ ;  /* 0x0000001a0e3b78a4 */ /* 0x000fc6000f8e023f */
[----:B------:R3:W-:Y:S01]  /*1b190*/  STL [R1+0x14e0], R5 ;  /* 0x0014e00501007387 */ /* 0x0007e20000100800 */
[----:B--2---:R-:W-:Y:S02]  /*1b1a0*/  IADD3.X R6, R14, UR58, RZ, P0, !PT ;  /* 0x0000003a0e067c10 */ /* 0x004fe400087fe4ff */
[----:B---3--:R-:W-:-:S03]  /*1b1b0*/  IADD3.X R5, R12, UR58, RZ, P1, !PT ;  /* 0x0000003a0c057c10 */ /* 0x008fc60008ffe4ff */
[----:B------:R2:W-:Y:S04]  /*1b1c0*/  STL [R1+0x14d4], R6 ;  /* 0x0014d40601007387 */ /* 0x0005e80000100800 */
[----:B------:R3:W-:Y:S01]  /*1b1d0*/  STL [R1+0x14dc], R5 ;  /* 0x0014dc0501007387 */ /* 0x0007e20000100800 */
[----:B--2---:R-:W-:Y:S02]  /*1b1e0*/  IADD3 R6, P0, R15, UR59, RZ ;  /* 0x0000003b0f067c10 */ /* 0x004fe4000ff1e0ff */
[----:B---3--:R-:W-:-:S05]  /*1b1f0*/  IADD3 R5, P1, R13, UR59, RZ ;  /* 0x0000003b0d057c10 */ /* 0x008fca000ff3e0ff */
[----:B------:R-:W-:Y:S04]  /*1b200*/  STL [R1+0x14f0], R5 ;  /* 0x0014f00501007387 */ /* 0x000fe80000100800 */
[----:B------:R2:W-:Y:S01]  /*1b210*/  STL [R1+0x14e8], R6 ;  /* 0x0014e80601007387 */ /* 0x0005e20000100800 */
[----:B0-----:R-:W-:Y:S01]  /*1b220*/  LOP3.LUT R188, R188, 0x7f, RZ, 0xc0, !PT ;  /* 0x0000007fbcbc7812 */ /* 0x001fe200078ec0ff */
[----:B------:R-:W-:Y:S01]  /*1b230*/  UIADD3 UR28, UR46, 0x8000, URZ ;  /* 0x000080002e1c7890 */ /* 0x000fe2000fffe03f */
[----:B------:R-:W-:Y:S01]  /*1b240*/  CS2R R24, SRZ ;  /* 0x0000000000187805 */ /* 0x000fe2000001ff00 */
[----:B------:R-:W-:Y:S01]  /*1b250*/  USHF.R.U32.HI UR30, URZ, 0x4, UR46 ;  /* 0x000000043f1e7899 */ /* 0x000fe2000801162e */
[C---:B------:R-:W-:Y:S01]  /*1b260*/  LOP3.LUT R18, R188.reuse, 0x10, RZ, 0x3c, !PT ;  /* 0x00000010bc127812 */ /* 0x040fe200078e3cff */
[----:B------:R-:W-:Y:S01]  /*1b270*/  UIMAD UR61, UR14, 0x19, URZ ;  /* 0x000000190e3d78a4 */ /* 0x000fe2000f8e023f */
[C---:B------:R-:W-:Y:S01]  /*1b280*/  LOP3.LUT R17, R188.reuse, 0x20, RZ, 0x3c, !PT ;  /* 0x00000020bc117812 */ /* 0x040fe200078e3cff */
[----:B------:R-:W-:Y:S01]  /*1b290*/  UIMAD UR8, UR14, 0x18, URZ ;  /* 0x000000180e0878a4 */ /* 0x000fe2000f8e023f */
[----:B------:R-:W-:Y:S01]  /*1b2a0*/  LOP3.LUT R16, R188, 0x30, RZ, 0x3c, !PT ;  /* 0x00000030bc107812 */ /* 0x000fe200078e3cff */
[----:B------:R-:W-:Y:S01]  /*1b2b0*/  UIMAD UR5, UR14, 0x17, URZ ;  /* 0x000000170e0578a4 */ /* 0x000fe2000f8e023f */
[----:B------:R-:W-:Y:S01]  /*1b2c0*/  CS2R R26, SRZ ;  /* 0x00000000001a7805 */ /* 0x000fe2000001ff00 */
        /* <DEDUP_REMOVED lines=12> */
[----:B------:R-:W-:Y:S01]  /*1b390*/  USHF.L.U32 UR52, UR14, 0x4, URZ ;  /* 0x000000040e347899 */ /* 0x000fe2000800063f */
        /* <DEDUP_REMOVED lines=22> */
[----:B------:R-:W-:-:S02]  /*1b500*/  CS2R R62, SRZ ;  /* 0x00000000003e7805 */ /* 0x000fc4000001ff00 */
[----:B------:R-:W-:Y:S02]  /*1b510*/  CS2R R64, SRZ ;  /* 0x0000000000407805 */ /* 0x000fe4000001ff00 */
[----:B------:R-:W-:Y:S02]  /*1b520*/  CS2R R66, SRZ ;  /* 0x0000000000427805 */ /* 0x000fe4000001ff00 */
[----:B------:R-:W-:Y:S02]  /*1b530*/  CS2R R68, SRZ ;  /* 0x0000000000447805 */ /* 0x000fe4000001ff00 */
[----:B------:R-:W-:Y:S02]  /*1b540*/  CS2R R70, SRZ ;  /* 0x0000000000467805 */ /* 0x000fe4000001ff00 */
[----:B------:R-:W-:Y:S02]  /*1b550*/  CS2R R72, SRZ ;  /* 0x0000000000487805 */ /* 0x000fe4000001ff00 */
        /* <DEDUP_REMOVED lines=15> */
[----:B------:R-:W-:Y:S01]  /*1b650*/  CS2R R104, SRZ ;  /* 0x0000000000687805 */ /* 0x000fe2000001ff00 */
[----:B------:R-:W-:Y:S01]  /*1b660*/  UMOV UR9, URZ ;  /* 0x0000003f00097c82 */ /* 0x000fe20008000000 */
[----:B------:R-:W-:Y:S01]  /*1b670*/  UMOV UR11, URZ ;  /* 0x0000003f000b7c82 */ /* 0x000fe20008000000 */
[----:B------:R-:W-:Y:S02]  /*1b680*/  USHF.L.U32 UR7, UR7, 0x6, URZ ;  /* 0x0000000607077899 */ /* 0x000fe4000800063f */
[----:B------:R-:W-:Y:S02]  /*1b690*/  USHF.L.U32 UR32, UR14, 0x2, URZ ;  /* 0x000000020e207899 */ /* 0x000fe4000800063f */
[----:B------:R-:W-:-:S02]  /*1b6a0*/  UIMAD UR33, UR14, 0x3, URZ ;  /* 0x000000030e2178a4 */ /* 0x000fc4000f8e023f */
[----:B------:R-:W-:Y:S02]  /*1b6b0*/  USHF.L.U32 UR36, UR14, 0x1, URZ ;  /* 0x000000010e247899 */ /* 0x000fe4000800063f */
[----:B------:R-:W-:Y:S02]  /*1b6c0*/  USHF.R.S32.HI UR37, URZ, 0x1f, UR14 ;  /* 0x0000001f3f257899 */ /* 0x000fe4000801140e */
[----:B------:R-:W-:Y:S02]  /*1b6d0*/  USHF.L.U32 UR6, UR14, 0x6, URZ ;  /* 0x000000060e067899 */ /* 0x000fe4000800063f */
[----:B------:R-:W-:Y:S02]  /*1b6e0*/  USHF.R.U32.HI UR28, URZ, 0x4, UR28 ;  /* 0x000000043f1c7899 */ /* 0x000fe4000801161c */
[----:B------:R-:W-:Y:S02]  /*1b6f0*/  USGXT.U32 UR30, UR30, 0xe ;  /* 0x0000000e1e1e789a */ /* 0x000fe40008000000 */
[----:B------:R-:W-:-:S02]  /*1b700*/  USHF.R.S32.HI UR60, URZ, 0x1f, UR59 ;  /* 0x0000001f3f3c7899 */ /* 0x000fc4000801143b */
[----:B------:R-:W-:Y:S02]  /*1b710*/  USHF.R.S32.HI UR10, URZ, 0x1f, UR61 ;  /* 0x0000001f3f0a7899 */ /* 0x000fe4000801143d */
[----:B------:R-:W-:Y:S02]  /*1b720*/  USHF.R.S32.HI UR39, URZ, 0x1f, UR8 ;  /* 0x0000001f3f277899 */ /* 0x000fe40008011408 */
[----:B------:R-:W-:Y:S02]  /*1b730*/  USHF.R.S32.HI UR35, URZ, 0x1f, UR5 ;  /* 0x0000001f3f237899 */ /* 0x000fe40008011405 */
[----:B------:R-:W-:Y:S02]  /*1b740*/  USHF.R.S32.HI UR49, URZ, 0x1f, UR4 ;  /* 0x0000001f3f317899 */ /* 0x000fe40008011404 */
[----:B------:R-:W-:Y:S02]  /*1b750*/  USHF.R.S32.HI UR13, URZ, 0x1f, UR38 ;  /* 0x0000001f3f0d7899 */ /* 0x000fe40008011426 */
        /* <DEDUP_REMOVED lines=15> */
[----:B------:R-:W-:Y:S01]  /*1b850*/  USHF.R.S32.HI UR58, URZ, 0x1f, UR31 ;  /* 0x0000001f3f3a7899 */ /* 0x000fe2000801141f */
[----:B------:R-:W3:Y:S01]  /*1b860*/  LDL.LU R23, [R1+0xe00] ;  /* 0x000e000001177983 */ /* 0x000ee20000300800 */
[----:B--2---:R-:W-:Y:S01]  /*1b870*/  IADD3.X R6, R14, UR60, RZ, P0, !PT ;  /* 0x0000003c0e067c10 */ /* 0x004fe200087fe4ff */
[----:B------:R-:W-:Y:S01]  /*1b880*/  USHF.R.S32.HI UR59, URZ, 0x1f, UR32 ;  /* 0x0000001f3f3b7899 */ /* 0x000fe20008011420 */
[----:B------:R-:W-:Y:S01]  /*1b890*/  IADD3.X R5, R12, UR60, RZ, P1, !PT ;  /* 0x0000003c0c057c10 */ /* 0x000fe20008ffe4ff */
[----:B------:R-:W-:Y:S01]  /*1b8a0*/  USHF.R.S32.HI UR60, URZ, 0x1f, UR33 ;  /* 0x0000001f3f3c7899 */ /* 0x000fe20008011421 */
[----:B------:R-:W-:Y:S01]  /*1b8b0*/  LOP3.LUT R4, R4, 0x30, RZ, 0xc0, !PT ;  /* 0x0000003004047812 */ /* 0x000fe200078ec0ff */
[----:B------:R0:W-:Y:S01]  /*1b8c0*/  STL [R1+0x14e4], R6 ;  /* 0x0014e40601007387 */ /* 0x0001e20000100800 */
[----:B------:R-:W-:Y:S01]  /*1b8d0*/  USGXT.U32 UR28, UR28, 0xe ;  /* 0x0000000e1c1c789a */ /* 0x000fe20008000000 */
[----:B------:R-:W-:-:S02]  /*1b8e0*/  CS2R R106, SRZ ;  /* 0x00000000006a7805 */ /* 0x000fc4000001ff00 */
[----:B------:R-:W-:Y:S01]  /*1b8f0*/  CS2R R108, SRZ ;  /* 0x00000000006c7805 */ /* 0x000fe2000001ff00 */
[----:B------:R2:W-:Y:S01]  /*1b900*/  STL [R1+0x14ec], R5 ;  /* 0x0014ec0501007387 */ /* 0x0005e20000100800 */
[----:B------:R-:W-:Y:S01]  /*1b910*/  IMAD R4, R188, 0x40, R4 ;  /* 0x00000040bc047824 */ /* 0x000fe200078e0204 */
[----:B------:R-:W-:Y:S02]  /*1b920*/  CS2R R110, SRZ ;  /* 0x00000000006e7805 */ /* 0x000fe4000001ff00 */
[----:B------:R-:W-:Y:S02]  /*1b930*/  CS2R R112, SRZ ;  /* 0x0000000000707805 */ /* 0x000fe4000001ff00 */
[----:B------:R-:W-:Y:S02]  /*1b940*/  CS2R R114, SRZ ;  /* 0x0000000000727805 */ /* 0x000fe4000001ff00 */
[----:B------:R-:W-:Y:S02]  /*1b950*/  CS2R R116, SRZ ;  /* 0x0000000000747805 */ /* 0x000fe4000001ff00 */
[----:B0-----:R-:W-:-:S02]  /*1b960*/  IADD3 R6, P0, R15, UR61, RZ ;  /* 0x0000003d0f067c10 */ /* 0x001fc4000ff1e0ff */
[----:B------:R-:W-:Y:S02]  /*1b970*/  CS2R R118, SRZ ;  /* 0x0000000000767805 */ /* 0x000fe4000001ff00 */
[----:B------:R-:W-:Y:S02]  /*1b980*/  CS2R R120, SRZ ;  /* 0x0000000000787805 */ /* 0x000fe4000001ff00 */
[----:B------:R-:W-:Y:S02]  /*1b990*/  CS2R R122, SRZ ;  /* 0x00000000007a7805 */ /* 0x000fe4000001ff00 */
[----:B--2---:R-:W-:Y:S01]  /*1b9a0*/  IADD3 R5, P1, R13, UR61, RZ ;  /* 0x0000003d0d057c10 */ /* 0x004fe2000ff3e0ff */
[----:B------:R0:W-:Y:S01]  /*1b9b0*/  STL [R1+0x14f8], R6 ;  /* 0x0014f80601007387 */ /* 0x0001e20000100800 */
[----:B------:R-:W-:Y:S01]  /*1b9c0*/  USHF.R.S32.HI UR61, URZ, 0x1f, UR36 ;  /* 0x0000001f3f3d7899 */ /* 0x000fe20008011424 */
[----:B------:R-:W-:Y:S02]  /*1b9d0*/  CS2R R124, SRZ ;  /* 0x00000000007c7805 */ /* 0x000fe4000001ff00 */
[----:B------:R-:W-:Y:S01]  /*1b9e0*/  CS2R R126, SRZ ;  /* 0x00000000007e7805 */ /* 0x000fe2000001ff00 */
[----:B------:R2:W-:Y:S01]  /*1b9f0*/  STL [R1+0x1500], R5 ;  /* 0x0015000501007387 */ /* 0x0005e20000100800 */
[----:B------:R-:W-:-:S02]  /*1ba00*/  CS2R R128, SRZ ;  /* 0x0000000000807805 */ /* 0x000fc4000001ff00 */
[----:B------:R-:W-:Y:S02]  /*1ba10*/  CS2R R130, SRZ ;  /* 0x0000000000827805 */ /* 0x000fe4000001ff00 */
[----:B------:R-:W-:Y:S02]  /*1ba20*/  CS2R R132, SRZ ;  /* 0x0000000000847805 */ /* 0x000fe4000001ff00 */
[----:B------:R-:W-:Y:S02]  /*1ba30*/  CS2R R134, SRZ ;  /* 0x0000000000867805 */ /* 0x000fe4000001ff00 */
[----:B------:R-:W-:Y:S02]  /*1ba40*/  CS2R R136, SRZ ;  /* 0x0000000000887805 */ /* 0x000fe4000001ff00 */
[----:B0-----:R-:W-:Y:S02]  /*1ba50*/  IADD3.X R6, R12, UR10, RZ, P1, !PT ;  /* 0x0000000a0c067c10 */ /* 0x001fe40008ffe4ff */
[----:B------:R-:W-:-:S02]  /*1ba60*/  CS2R R138, SRZ ;  /* 0x00000000008a7805 */ /* 0x000fc4000001ff00 */
[----:B------:R-:W-:Y:S02]  /*1ba70*/  CS2R R140, SRZ ;  /* 0x00000000008c7805 */ /* 0x000fe4000001ff00 */
[----:B------:R-:W-:Y:S02]  /*1ba80*/  CS2R R142, SRZ ;  /* 0x00000000008e7805 */ /* 0x000fe4000001ff00 */
[----:B--2---:R-:W-:Y:S01]  /*1ba90*/  IADD3.X R5, R14, UR10, RZ, P0, !PT ;  /* 0x0000000a0e057c10 */ /* 0x004fe200087fe4ff */
[----:B------:R-:W-:Y:S01]  /*1baa0*/  UIADD3 UR10, UP1, UR30, 0x2, URZ ;  /* 0x000000021e0a7890 */ /* 0x000fe2000ff3e03f */
[----:B------:R-:W-:Y:S02]  /*1bab0*/  CS2R R144, SRZ ;  /* 0x0000000000907805 */ /* 0x000fe4000001ff00 */
[----:B------:R-:W-:Y:S02]  /*1bac0*/  CS2R R146, SRZ ;  /* 0x0000000000927805 */ /* 0x000fe4000001ff00 */
[----:B------:R-:W-:Y:S01]  /*1bad0*/  CS2R R148, SRZ ;  /* 0x0000000000947805 */ /* 0x000fe2000001ff00 */
[----:B------:R0:W-:Y:S01]  /*1bae0*/  STL [R1+0x14f4], R5 ;  /* 0x0014f40501007387 */ /* 0x0001e20000100800 */
[----:B------:R-:W-:Y:S01]  /*1baf0*/  UIADD3.X UR11, UR11, -0x7fffffe0, URZ, UP1, !UPT ;  /* 0x800000200b0b7890 */ /* 0x000fe20008ffe43f */
[----:B------:R-:W-:-:S02]  /*1bb00*/  CS2R R150, SRZ ;  /* 0x0000000000967805 */ /* 0x000fc4000001ff00 */
[----:B------:R2:W-:Y:S01]  /*1bb10*/  STL [R1+0x14fc], R6 ;  /* 0x0014fc0601007387 */ /* 0x0005e20000100800 */
[----:B0-----:R-:W-:Y:S02]  /*1bb20*/  IADD3 R5, P5, R15, UR8, RZ ;  /* 0x000000080f057c10 */ /* 0x001fe4000ffbe0ff */
[----:B--2---:R-:W-:-:S03]  /*1bb30*/  IADD3 R6, P1, R13, UR8, RZ ;  /* 0x000000080d067c10 */ /* 0x004fc6000ff3e0ff */
[----:B------:R-:W-:Y:S01]  /*1bb40*/  STL [R1+0x1508], R5 ;  /* 0x0015080501007387 */ /* 0x000fe20000100800 */
[----:B------:R-:W-:Y:S01]  /*1bb50*/  IADD3.X R7, R14, UR39, RZ, P5, !PT ;  /* 0x000000270e077c10 */ /* 0x000fe2000affe4ff */
[----:B------:R-:W-:Y:S02]  /*1bb60*/  UIADD3 UR8, UP0, UR28, 0x2, URZ ;  /* 0x000000021c087890 */ /* 0x000fe4000ff1e03f */
[----:B------:R0:W-:Y:S02]  /*1bb70*/  STL [R1+0x1510], R6 ;  /* 0x0015100601007387 */ /* 0x0001e40000100800 */
[----:B------:R-:W-:Y:S01]  /*1bb80*/  UIADD3.X UR9, UR9, -0x7fffffe0, URZ, UP0, !UPT ;  /* 0x8000002009097890 */ /* 0x000fe200087fe43f */
[----:B0-----:R-:W-:Y:S02]  /*1bb90*/  IADD3 R6, P0, R15, UR5, RZ ;  /* 0x000000050f067c10 */ /* 0x001fe4000ff1e0ff */
[----:B---3--:R-:W-:-:S05]  /*1bba0*/  SHF.R.S32.HI R5, RZ, 0x6, R23 ;  /* 0x00000006ff057819 */ /* 0x008fca0000011417 */
[----:B------:R0:W-:Y:S04]  /*1bbb0*/  STL [R1+0x1abc], R5 ;  /* 0x001abc0501007387 */ /* 0x0001e80000100800 */
[----:B------:R-:W-:Y:S04]  /*1bbc0*/  STL [R1+0x1aac], R4 ;  /* 0x001aac0401007387 */ /* 0x000fe80000100800 */
[----:B------:R2:W-:Y:S01]  /*1bbd0*/  STL [R1+0x1518], R6 ;  /* 0x0015180601007387 */ /* 0x0005e20000100800 */
[----:B0-----:R-:W-:Y:S01]  /*1bbe0*/  IADD3 R5, P4, R13, UR5, RZ ;  /* 0x000000050d057c10 */ /* 0x001fe2000ff9e0ff */
[----:B------:R-:W-:-:S04]  /*1bbf0*/  USHF.R.S32.HI UR5, URZ, 0x1f, UR6 ;  /* 0x0000001f3f057899 */ /* 0x000fc80008011406 */
[----:B------:R0:W-:Y:S01]  /*1bc00*/  STL [R1+0x1520], R5 ;  /* 0x0015200501007387 */ /* 0x0001e20000100800 */
[----:B--2---:R-:W-:-:S05]  /*1bc10*/  IADD3 R6, P3, R15, UR4, RZ ;  /* 0x000000040f067c10 */ /* 0x004fca000ff7e0ff */
[----:B------:R2:W-:Y:S01]  /*1bc20*/  STL [R1+0x1528], R6 ;  /* 0x0015280601007387 */ /* 0x0005e20000100800 */
[----:B0-----:R-:W-:Y:S01]  /*1bc30*/  IADD3 R5, P2, R13, UR4, RZ ;  /* 0x000000040d057c10 */ /* 0x001fe2000ff5e0ff */
[----:B------:R-:W-:-:S04]  /*1bc40*/  USHF.R.S32.HI UR4, URZ, 0x1f, UR7 ;  /* 0x0000001f3f047899 */ /* 0x000fc80008011407 */
[----:B------:R0:W-:Y:S01]  /*1bc50*/  STL [R1+0x1530], R5 ;  /* 0x0015300501007387 */ /* 0x0001e20000100800 */
[----:B--2---:R-:W-:-:S05]  /*1bc60*/  IADD3 R6, P6, R15, UR38, RZ ;  /* 0x000000260f067c10 */ /* 0x004fca000ffde0ff */
[----:B------:R2:W-:Y:S01]  /*1bc70*/  STL [R1+0x1538], R6 ;  /* 0x0015380601007387 */ /* 0x0005e20000100800 */
[----:B0-----:R-:W-:-:S03]  /*1bc80*/  IADD3 R5, P5, R13, UR38, RZ ;  /* 0x000000260d057c10 */ /* 0x001fc6000ffbe0ff */
[----:B------:R0:W-:Y:S04]  /*1bc90*/  STL [R1+0x1504], R7 ;  /* 0x0015040701007387 */ /* 0x0001e80000100800 */
[----:B------:R3:W-:Y:S01]  /*1bca0*/  STL [R1+0x1540], R5 ;  /* 0x0015400501007387 */ /* 0x0007e20000100800 */
[----:B--2---:R-:W-:Y:S01]  /*1bcb0*/  IADD3.X R6, R12, UR39, RZ, P1, !PT ;  /* 0x000000270c067c10 */ /* 0x004fe20008ffe4ff */
[----:B------:R-:W-:Y:S01]  /*1bcc0*/  UIADD3.64 UR38, UR10, 0x3fe, URZ ;  /* 0x000003fe0a267897 */ /* 0x000fe2000fffe03f */
[----:B0-----:R-:W-:-:S03]  /*1bcd0*/  IADD3.X R7, R14, UR35, RZ, P0, !PT ;  /* 0x000000230e077c10 */ /* 0x001fc600087fe4ff */
[----:B------:R0:W-:Y:S01]  /*1bce0*/  STL [R1+0x150c], R6 ;  /* 0x00150c0601007387 */ /* 0x0001e20000100800 */
[----:B---3--:R-:W-:-:S05]  /*1bcf0*/  IADD3 R5, P1, R15, UR34, RZ ;  /* 0x000000220f057c10 */ /* 0x008fca000ff3e0ff */
        /* <DEDUP_REMOVED lines=60> */
[----:B0-----:R-:W-:-:S03]  /*1c0c0*/  LOP3.LUT R7, R4, 0x10, RZ, 0x3c, !PT ;  /* 0x0000001004077812 */ /* 0x001fc600078e3cff */
[----:B------:R0:W-:Y:S01]  /*1c0d0*/  STL [R1+0x157c], R5 ;  /* 0x00157c0501007387 */ /* 0x0001e20000100800 */
[----:B---3--:R-:W-:-:S03]  /*1c0e0*/  LOP3.LUT R6, R4, 0x20, RZ, 0x3c, !PT ;  /* 0x0000002004067812 */ /* 0x008fc600078e3cff */
[----:B------:R-:W-:Y:S04]  /*1c0f0*/  STL [R1+0x1ab8], R7 ;  /* 0x001ab80701007387 */ /* 0x000fe80000100800 */
[----:B------:R2:W-:Y:S01]  /*1c100*/  STL [R1+0x1ab4], R6 ;  /* 0x001ab40601007387 */ /* 0x0005e20000100800 */
[----:B0-----:R-:W-:Y:S02]  /*1c110*/  LOP3.LUT R5, R4, 0x30, RZ, 0x3c, !PT ;  /* 0x0000003004057812 */ /* 0x001fe400078e3cff */
[----:B------:R-:W-:-:S03]  /*1c120*/  IADD3 R4, P1, R15, UR15, RZ ;  /* 0x0000000f0f047c10 */ /* 0x000fc6000ff3e0ff */
[----:B------:R0:W-:Y:S01]  /*1c130*/  STL [R1+0x1ab0], R5 ;  /* 0x001ab00501007387 */ /* 0x0001e20000100800 */
[----:B--2---:R-:W-:-:S03]  /*1c140*/  IADD3.X R6, R14, UR40, RZ, P0, !PT ;  /* 0x000000280e067c10 */ /* 0x004fc600087fe4ff */
[----:B------:R2:W-:Y:S04]  /*1c150*/  STL [R1+0x15b8], R4 ;  /* 0x0015b80401007387 */ /* 0x0005e80000100800 */
[----:B------:R3:W-:Y:S01]  /*1c160*/  STL [R1+0x1584], R6 ;  /* 0x0015840601007387 */ /* 0x0007e20000100800 */
[----:B0-----:R-:W-:Y:S02]  /*1c170*/  IADD3 R5, P0, R13, UR15, RZ ;  /* 0x0000000f0d057c10 */ /* 0x001fe4000ff1e0ff */
[----:B--2---:R-:W-:-:S03]  /*1c180*/  IADD3.X R4, R12, UR40, RZ, P4, !PT ;  /* 0x000000280c047c10 */ /* 0x004fc6000a7fe4ff */
[----:B------:R0:W-:Y:S01]  /*1c190*/  STL [R1+0x15c0], R5 ;  /* 0x0015c00501007387 */ /* 0x0001e20000100800 */
[----:B---3--:R-:W-:-:S03]  /*1c1a0*/  IADD3 R6, P4, R15, UR18, RZ ;  /* 0x000000120f067c10 */ /* 0x008fc6000ff9e0ff */
[----:B------:R2:W-:Y:S04]  /*1c1b0*/  STL [R1+0x158c], R4 ;  /* 0x00158c0401007387 */ /* 0x0005e80000100800 */
[----:B------:R3:W-:Y:S01]  /*1c1c0*/  STL [R1+0x15c8], R6 ;  /* 0x0015c80601007387 */ /* 0x0007e20000100800 */
[----:B0-----:R-:W-:Y:S02]  /*1c1d0*/  IADD3.X R5, R14, UR41, RZ, P3, !PT ;  /* 0x000000290e057c10 */ /* 0x001fe40009ffe4ff */
[----:B--2---:R-:W-:-:S03]  /*1c1e0*/  IADD3 R4, P3, R13, UR18, RZ ;  /* 0x000000120d047c10 */ /* 0x004fc6000ff7e0ff */
[----:B------:R0:W-:Y:S01]  /*1c1f0*/  STL [R1+0x1594], R5 ;  /* 0x0015940501007387 */ /* 0x0001e20000100800 */
[----:B---3--:R-:W-:-:S03]  /*1c200*/  IADD3.X R6, R12, UR41, RZ, P2, !PT ;  /* 0x000000290c067c10 */ /* 0x008fc600097fe4ff */
        /* <DEDUP_REMOVED lines=47> */
[----:B------:R-:W-:Y:S01]  /*1c500*/  UMOV UR29, 0x80000020 ;  /* 0x80000020001d7882 */ /* 0x000fe20000000000 */
[----:B---3--:R-:W-:Y:S02]  /*1c510*/  IADD3.X R6, R12, UR54, RZ, P4, !PT ;  /* 0x000000360c067c10 */ /* 0x008fe4000a7fe4ff */
[----:B------:R2:W-:Y:S04]  /*1c520*/  STL [R1+0x1630], R4 ;  /* 0x0016300401007387 */ /* 0x0005e80000100800 */
[----:B------:R3:W-:Y:S01]  /*1c530*/  STL [R1+0x15fc], R6 ;  /* 0x0015fc0601007387 */ /* 0x0007e20000100800 */
[----:B0-----:R-:W-:Y:S02]  /*1c540*/  IADD3 R5, P4, R15, UR31, RZ ;  /* 0x0000001f0f057c10 */ /* 0x001fe4000ff9e0ff */
[----:B--2---:R-:W-:-:S03]  /*1c550*/  IADD3.X R4, R14, UR55, RZ, P3, !PT ;  /* 0x000000370e047c10 */ /* 0x004fc60009ffe4ff */
[----:B------:R0:W-:Y:S01]  /*1c560*/  STL [R1+0x1638], R5 ;  /* 0x0016380501007387 */ /* 0x0001e20000100800 */
[----:B---3--:R-:W-:-:S03]  /*1c570*/  IADD3 R6, P3, R13, UR31, RZ ;  /* 0x0000001f0d067c10 */ /* 0x008fc6000ff7e0ff */
[----:B------:R2:W-:Y:S01]  /*1c580*/  STL [R1+0x1604], R4 ;  /* 0x0016040401007387 */ /* 0x0005e20000100800 */
[----:B------:R-:W-:-:S03]  /*1c590*/  UMOV UR31, 0x80000020 ;  /* 0x80000020001f7882 */ /* 0x000fc60000000000 */
        /* <DEDUP_REMOVED lines=34> */
[----:B---3--:R-:W-:-:S03]  /*1c7c0*/  IADD3.X R6, R14, UR60, RZ, P5, !PT ;  /* 0x0000003c0e067c10 */ /* 0x008fc6000affe4ff */
[----:B------:R2:W-:Y:S04]  /*1c7d0*/  STL [R1+0x164c], R4 ;  /* 0x00164c0401007387 */ /* 0x0005e80000100800 */
[----:B------:R3:W-:Y:S01]  /*1c7e0*/  STL [R1+0x1654], R6 ;  /* 0x0016540601007387 */ /* 0x0007e20000100800 */
[----:B0-----:R-:W-:Y:S02]  /*1c7f0*/  IADD3.X R5, R12, UR60, RZ, P1, !PT ;  /* 0x0000003c0c057c10 */ /* 0x001fe40008ffe4ff */
[----:B--2---:R-:W-:-:S03]  /*1c800*/  IADD3.X R4, R14, UR61, RZ, P0, !PT ;  /* 0x0000003d0e047c10 */ /* 0x004fc600087fe4ff */
[----:B------:R0:W-:Y:S01]  /*1c810*/  STL [R1+0x165c], R5 ;  /* 0x00165c0501007387 */ /* 0x0001e20000100800 */
[----:B---3--:R-:W-:-:S03]  /*1c820*/  IADD3.X R6, R12, UR61, RZ, P4, !PT ;  /* 0x0000003d0c067c10 */ /* 0x008fc6000a7fe4ff */
[----:B------:R2:W-:Y:S04]  /*1c830*/  STL [R1+0x1664], R4 ;  /* 0x0016640401007387 */ /* 0x0005e80000100800 */
[----:B------:R1:W-:Y:S01]  /*1c840*/  STL [R1+0x166c], R6 ;  /* 0x00166c0601007387 */ /* 0x0003e20000100800 */
[----:B0-----:R-:W-:Y:S02]  /*1c850*/  IADD3.X R5, R14, UR37, RZ, P3, !PT ;  /* 0x000000250e057c10 */ /* 0x001fe40009ffe4ff */
[----:B--2---:R-:W-:-:S03]  /*1c860*/  IADD3.X R4, R12, UR37, RZ, P2, !PT ;  /* 0x000000250c047c10 */ /* 0x004fc600097fe4ff */
[----:B------:R1:W-:Y:S04]  /*1c870*/  STL [R1+0x1674], R5 ;  /* 0x0016740501007387 */ /* 0x0003e80000100800 */
[----:B------:R1:W-:Y:S02]  /*1c880*/  STL [R1+0x167c], R4 ;  /* 0x00167c0401007387 */ /* 0x0003e40000100800 */
.L_x_2:
[----:B-1----:R-:W2:Y:S01]  /*1c890*/  LDL R6, [R1+0xeb8] ;  /* 0x000eb80001067983 */ /* 0x002ea20000100800 */
[----:B------:R-:W2:Y:S03]  /*1c8a0*/  LDC R4, c[0x0][0x230] ;  /* 0x00008c00ff047b82 */ /* 0x000ea60000000800 */
[----:B------:R-:W-:Y:S04]  /*1c8b0*/  STL [R1+0x2048], R81 ;  /* 0x0020485101007387 */ /* 0x000fe80000100800 */
        /* <DEDUP_REMOVED lines=32> */
[----:B0-----:R0:W-:Y:S04]  /*1cac0*/  STL [R1+0x1fc4], R46 ;  /* 0x001fc42e01007387 */ /* 0x0011e80000100800 */
[----:B0-----:R-:W3:Y:S04]  /*1cad0*/  LDL R46, [R1+0x1678] ;  /* 0x00167800012e7983 */ /* 0x001ee80000100800 */
[----:B------:R-:W-:Y:S04]  /*1cae0*/  STL [R1+0x1fc0], R47 ;  /* 0x001fc02f01007387 */ /* 0x000fe80000100800 */
[----:B------:R-:W-:Y:S04]  /*1caf0*/  STL [R1+0x1fbc], R44 ;  /* 0x001fbc2c01007387 */ /* 0x000fe80000100800 */
[----:B------:R-:W-:Y:S04]  /*1cb00*/  STL [R1+0x1fb8], R45 ;  /* 0x001fb82d01007387 */ /* 0x000fe80000100800 */
[----:B------:R-:W-:Y:S04]  /*1cb10*/  STL [R1+0x1fb4], R42 ;  /* 0x001fb42a01007387 */ /* 0x000fe80000100800 */
[----:B------:R-:W-:Y:S04]  /*1cb20*/  STL [R1+0x1fb0], R43 ;  /* 0x001fb02b01007387 */ /* 0x000fe80000100800 */
[----:B------:R0:W-:Y:S04]  /*1cb30*/  STL [R1+0x1fac], R40 ;  /* 0x001fac2801007387 */ /* 0x0001e80000100800 */
[----:B0-----:R-:W4:Y:S04]  /*1cb40*/  LDL R40, [R1+0x167c] ;  /* 0x00167c0001287983 */ /* 0x001f280000100800 */
[----:B------:R-:W-:Y:S04]  /*1cb50*/  STL [R1+0x1fa8], R41 ;  /* 0x001fa82901007387 */ /* 0x000fe80000100800 */
[----:B------:R-:W-:Y:S04]  /*1cb60*/  STL [R1+0x1fa4], R38 ;  /* 0x001fa42601007387 */ /* 0x000fe80000100800 */
[----:B------:R-:W-:Y:S04]  /*1cb70*/  STL [R1+0x1fa0], R39 ;  /* 0x001fa02701007387 */ /* 0x000fe80000100800 */
[----:B------:R-:W-:Y:S04]  /*1cb80*/  STL [R1+0x1f9c], R36 ;  /* 0x001f9c2401007387 */ /* 0x000fe80000100800 */
[----:B------:R-:W-:Y:S04]  /*1cb90*/  STL [R1+0x1f98], R37 ;  /* 0x001f982501007387 */ /* 0x000fe80000100800 */
[----:B------:R0:W-:Y:S04]  /*1cba0*/  STL [R1+0x1f94], R34 ;  /* 0x001f942201007387 */ /* 0x0001e80000100800 */
[----:B0-----:R-:W3:Y:S04]  /*1cbb0*/  LDL R34, [R1+0x1674] ;  /* 0x0016740001227983 */ /* 0x001ee80000100800 */
        /* <DEDUP_REMOVED lines=11> */
[----:B------:R-:W3:Y:S04]  /*1cc70*/  LDL.LU R17, [R1+0x1680] ;  /* 0x0016800001117983 */ /* 0x000ee80000300800 */
[----:B------:R-:W3:Y:S04]  /*1cc80*/  LDL.LU R16, [R1+0x1660] ;  /* 0x0016600001107983 */ /* 0x000ee80000300800 */
[----:B------:R0:W-:Y:S04]  /*1cc90*/  STL [R1+0x1b50], R125 ;  /* 0x001b507d01007387 */ /* 0x0001e80000100800 */
[----:B------:R-:W-:Y:S04]  /*1cca0*/  STL [R1+0x1b4c], R126 ;  /* 0x001b4c7e01007387 */ /* 0x000fe80000100800 */
[----:B------:R-:W-:Y:S04]  /*1ccb0*/  STL [R1+0x1b48], R127 ;  /* 0x001b487f01007387 */ /* 0x000fe80000100800 */
[----:B------:R-:W-:Y:S04]  /*1ccc0*/  STL [R1+0x1b44], R128 ;  /* 0x001b448001007387 */ /* 0x000fe80000100800 */
[----:B------:R-:W-:Y:S04]  /*1ccd0*/  STL [R1+0x1b40], R129 ;  /* 0x001b408101007387 */ /* 0x000fe80000100800 */
[----:B------:R-:W-:Y:S04]  /*1cce0*/  STL [R1+0x1b3c], R130 ;  /* 0x001b3c8201007387 */ /* 0x000fe80000100800 */
[----:B------:R-:W-:Y:S04]  /*1ccf0*/  STL [R1+0x1b38], R131 ;  /* 0x001b388301007387 */ /* 0x000fe80000100800 */
[----:B------:R-:W-:Y:S01]  /*1cd00*/  STL [R1+0x1b34], R132 ;  /* 0x001b348401007387 */ /* 0x000fe20000100800 */
[----:B--2---:R-:W-:-:S03]  /*1cd10*/  IMAD R4, R6, -0x40, R4 ;  /* 0xffffffc006047824 */ /* 0x004fc600078e0204 */
        /* <DEDUP_REMOVED lines=16> */
[----:B------:R-:W-:Y:S01]  /*1ce20*/  STL [R1+0x1af0], R149 ;  /* 0x001af09501007387 */ /* 0x000fe20000100800 */
[----:B------:R-:W-:-:S03]  /*1ce30*/  ISETP.GT.AND P0, PT, R4, RZ, PT ;  /* 0x000000ff0400720c */ /* 0x000fc60003f04270 */
[----:B------:R-:W-:Y:S04]  /*1ce40*/  STL [R1+0x1aec], R150 ;  /* 0x001aec9601007387 */ /* 0x000fe80000100800 */
[----:B------:R-:W-:Y:S04]  /*1ce50*/  STL [R1+0x1ae8], R151 ;  /* 0x001ae89701007387 */ /* 0x000fe80000100800 */
[----:B-----5:R-:W-:Y:S04]  /*1ce60*/  STL [R1+0x1acc], R3 ;  /* 0x001acc0301007387 */ /* 0x020fe80000100800 */
[----:B------:R-:W-:Y:S04]  /*1ce70*/  STL [R1+0x1ac8], R2 ;  /* 0x001ac80201007387 */ /* 0x000fe80000100800 */
[----:B------:R-:W-:Y:S04]  /*1ce80*/  STL [R1+0x1ac4], R0 ;  /* 0x001ac40001007387 */ /* 0x000fe80000100800 */
[----:B0-----:R-:W2:Y:S04]  /*1ce90*/  LDL R125, [R1+0x166c] ;  /* 0x00166c00017d7983 */ /* 0x001ea80000100800 */
[----:B------:R-:W2:Y:S04]  /*1cea0*/  LDL R45, [R1+0x1670] ;  /* 0x00167000012d7983 */ /* 0x000ea80000100800 */
[----:B------:R-:W2:Y:S01]  /*1ceb0*/  LDL R42, [R1+0x1664] ;  /* 0x00166400012a7983 */ /* 0x000ea20000100800 */
[----:B------:R-:W-:-:S03]  /*1cec0*/  @P0 IMAD.MOV.U32 R7, RZ, RZ, R12 ;  /* 0x000000ffff070224 */ /* 0x000fc600078e000c */
[----:B------:R-:W2:Y:S04]  /*1ced0*/  LDL R43, [R1+0x165c] ;  /* 0x00165c00012b7983 */ /* 0x000ea80000100800 */
[----:B------:R-:W2:Y:S04]  /*1cee0*/  LDL R44, [R1+0x1654] ;  /* 0x00165400012c7983 */ /* 0x000ea80000100800 */
[----:B------:R-:W2:Y:S01]  /*1cef0*/  LDL R41, [R1+0x1658] ;  /* 0x0016580001297983 */ /* 0x000ea20000100800 */
[----:B------:R-:W-:Y:S01]  /*1cf00*/  ISETP.GT.AND P1, PT, R4, 0x1, PT ;  /* 0x000000010400780c */ /* 0x000fe20003f24270 */
[----:B------:R-:W-:Y:S01]  /*1cf10*/  @P0 IMAD.MOV.U32 R6, RZ, RZ, R13 ;  /* 0x000000ffff060224 */ /* 0x000fe200078e000d */
[----:B------:R-:W-:Y:S01]  /*1cf20*/  PRMT R36, RZ, 0x7610, R36 ;  /* 0x00007610ff247816 */ /* 0x000fe20000000024 */
[----:B------:R-:W-:Y:S01]  /*1cf30*/  STL [R1+0x1d64], R13 ;  /* 0x001d640d01007387 */ /* 0x000fe20000100800 */
[----:B------:R-:W-:-:S03]  /*1cf40*/  PRMT R33, RZ, 0x7610, R33 ;  /* 0x00007610ff217816 */ /* 0x000fc60000000021 */
[----:B------:R0:W-:Y:S04]  /*1cf50*/  STL [R1+0x1d5c], R12 ;  /* 0x001d5c0c01007387 */ /* 0x0001e80000100800 */
[----:B------:R1:W2:Y:S04]  /*1cf60*/  @P0 LDG.E.U8 R36, desc[UR44][R6.64] ;  /* 0x0000002c06240981 */ /* 0x0002a8000c1e1100 */
[----:B0-----:R-:W2:Y:S01]  /*1cf70*/  LDL.LU R12, [R1+0x1668] ;  /* 0x00166800010c7983 */ /* 0x001ea20000300800 */
[----:B-1----:R-:W-:Y:S02]  /*1cf80*/  @P0 IMAD.MOV.U32 R6, RZ, RZ, R15 ;  /* 0x000000ffff060224 */ /* 0x002fe400078e000f */
[----:B------:R-:W-:Y:S01]  /*1cf90*/  @P0 IMAD.MOV.U32 R7, RZ, RZ, R14 ;  /* 0x000000ffff070224 */ /* 0x000fe200078e000e */
[----:B------:R-:W-:Y:S01]  /*1cfa0*/  PRMT R23, RZ, 0x7610, R23 ;  /* 0x00007610ff177816 */ /* 0x000fe20000000017 */
[----:B------:R0:W-:Y:S04]  /*1cfb0*/  STL [R1+0x1d58], R14 ;  /* 0x001d580e01007387 */ /* 0x0001e80000100800 */
[----:B------:R4:W2:Y:S04]  /*1cfc0*/  @P0 LDG.E.U8 R33, desc[UR44][R6.64] ;  /* 0x0000002c06210981 */ /* 0x0008a8000c1e1100 */
[----:B------:R-:W2:Y:S01]  /*1cfd0*/  LDL R39, [R1+0x1650] ;  /* 0x0016500001277983 */ /* 0x000ea20000100800 */
[----:B------:R-:W-:-:S03]  /*1cfe0*/  ISETP.GT.AND P0, PT, R4, 0x2, PT ;  /* 0x000000020400780c */ /* 0x000fc60003f04270 */
[----:B------:R-:W2:Y:S01]  /*1cff0*/  LDL R126, [R1+0x1644] ;  /* 0x00164400017e7983 */ /* 0x000ea20000100800 */
[----:B------:R-:W-:-:S03]  /*1d000*/  PRMT R32, RZ, 0x7610, R32 ;  /* 0x00007610ff207816 */ /* 0x000fc60000000020 */
[----:B------:R-:W2:Y:S01]  /*1d010*/  LDL R25, [R1+0x1640] ;  /* 0x0016400001197983 */ /* 0x000ea20000100800 */
[----:B------:R-:W-:Y:S01]  /*1d020*/  PRMT R37, RZ, 0x7610, R37 ;  /* 0x00007610ff257816 */ /* 0x000fe20000000025 */
[----:B----4-:R-:W-:Y:S02]  /*1d030*/  @P1 IMAD.MOV.U32 R7, RZ, RZ, R40 ;  /* 0x000000ffff071224 */ /* 0x010fe400078e0028 */
[----:B------:R-:W4:Y:S01]  /*1d040*/  LDL R40, [R1+0x164c] ;  /* 0x00164c0001287983 */ /* 0x000f220000100800 */
[----:B------:R-:W-:Y:S02]  /*1d050*/  PRMT R31, RZ, 0x7610, R31 ;  /* 0x00007610ff1f7816 */ /* 0x000fe4000000001f */
[----:B------:R-:W-:Y:S01]  /*1d060*/  PRMT R20, RZ, 0x7610, R20 ;  /* 0x00007610ff147816 */ /* 0x000fe20000000014 */
[----:B---3--:R-:W-:-:S05]  /*1d070*/  @P1 IMAD.MOV.U32 R6, RZ, RZ, R17 ;  /* 0x000000ffff061224 */ /* 0x008fca00078e0011 */
[----:B------:R1:W3:Y:S02]  /*1d080*/  @P1 LDG.E.U8 R23, desc[UR44][R6.64] ;  /* 0x0000002c06171981 */ /* 0x0002e4000c1e1100 */
[----:B-1----:R-:W-:Y:S02]  /*1d090*/  @P1 IMAD.MOV.U32 R6, RZ, RZ, R46 ;  /* 0x000000ffff061224 */ /* 0x002fe400078e002e */
[----:B------:R-:W3:Y:S01]  /*1d0a0*/  LDL R46, [R1+0x1648] ;  /* 0x00164800012e7983 */ /* 0x000ee20000100800 */
[----:B------:R-:W-:-:S03]  /*1d0b0*/  @P1 IMAD.MOV.U32 R7, RZ, RZ, R34 ;  /* 0x000000ffff071224 */ /* 0x000fc600078e0022 */
[----:B------:R-:W3:Y:S04]  /*1d0c0*/  LDL R34, [R1+0x163c] ;  /* 0x00163c0001227983 */ /* 0x000ee80000100800 */
[----:B------:R2:W3:Y:S01]  /*1d0d0*/  @P1 LDG.E.U8 R32, desc[UR44][R6.64] ;  /* 0x0000002c06201981 */ /* 0x0004e2000c1e1100 */
[----:B------:R-:W-:Y:S01]  /*1d0e0*/  ISETP.GT.AND P1, PT, R4, 0x3, PT ;  /* 0x000000030400780c */ /* 0x000fe20003f24270 */
[----:B--2---:R-:W-:Y:S02]  /*1d0f0*/  @P0 IMAD.MOV.U32 R7, RZ, RZ, R125 ;  /* 0x000000ffff070224 */ /* 0x004fe400078e007d */
[----:B------:R-:W2:Y:S01]  /*1d100*/  LDL R125, [R1+0x1634] ;  /* 0x00163400017d7983 */ /* 0x000ea20000100800 */
[----:B------:R-:W-:-:S05]  /*1d110*/  @P0 IMAD.MOV.U32 R6, RZ, RZ, R45 ;  /* 0x000000ffff060224 */ /* 0x000fca00078e002d */
[----:B------:R1:W2:Y:S02]  /*1d120*/  @P0 LDG.E.U8 R37, desc[UR44][R6.64] ;  /* 0x0000002c06250981 */ /* 0x0002a4000c1e1100 */
[----:B-1----:R-:W-:Y:S02]  /*1d130*/  @P0 IMAD.MOV.U32 R7, RZ, RZ, R42 ;  /* 0x000000ffff070224 */ /* 0x002fe400078e002a */
[----:B------:R-:W2:Y:S01]  /*1d140*/  LDL R42, [R1+0x1638] ;  /* 0x00163800012a7983 */ /* 0x000ea20000100800 */
[----:B------:R-:W-:-:S03]  /*1d150*/  @P0 IMAD.MOV.U32 R6, RZ, RZ, R12 ;  /* 0x000000ffff060224 */ /* 0x000fc600078e000c */
[----:B------:R-:W-:Y:S04]  /*1d160*/  STL [R1+0x1d60], R12 ;  /* 0x001d600c01007387 */ /* 0x000fe80000100800 */
[----:B------:R1:W2:Y:S04]  /*1d170*/  @P0 LDG.E.U8 R31, desc[UR44][R6.64] ;  /* 0x0000002c061f0981 */ /* 0x0002a8000c1e1100 */
[----:B------:R-:W2:Y:S01]  /*1d180*/  LDL R45, [R1+0x162c] ;  /* 0x00162c00012d7983 */ /* 0x000ea20000100800 */
[----:B------:R-:W-:Y:S02]  /*1d190*/  PRMT R30, RZ, 0x7610, R30 ;  /* 0x00007610ff1e7816 */ /* 0x000fe4000000001e */
[----:B------:R-:W-:Y:S01]  /*1d1a0*/  PRMT R3, RZ, 0x7610, R3 ;  /* 0x00007610ff037816 */ /* 0x000fe20000000003 */
[----:B------:R-:W2:Y:S01]  /*1d1b0*/  LDL R128, [R1+0x1618] ;  /* 0x0016180001807983 */ /* 0x000ea20000100800 */
[----:B-1----:R-:W-:-:S03]  /*1d1c0*/  @P1 IMAD.MOV.U32 R7, RZ, RZ, R43 ;  /* 0x000000ffff071224 */ /* 0x002fc600078e002b */
[----:B------:R-:W2:Y:S01]  /*1d1d0*/  LDL R43, [R1+0x1630] ;  /* 0x00163000012b7983 */ /* 0x000ea20000100800 */
[----:B------:R-:W-:-:S05]  /*1d1e0*/  @P1 IMAD.MOV.U32 R6, RZ, RZ, R16 ;  /* 0x000000ffff061224 */ /* 0x000fca00078e0010 */
[----:B------:R1:W2:Y:S02]  /*1d1f0*/  @P1 LDG.E.U8 R20, desc[UR44][R6.64] ;  /* 0x0000002c06141981 */ /* 0x0002a4000c1e1100 */
[----:B-1----:R-:W-:Y:S02]  /*1d200*/  @P1 IMAD.MOV.U32 R6, RZ, RZ, R41 ;  /* 0x000000ffff061224 */ /* 0x002fe400078e0029 */
[----:B------:R-:W2:Y:S01]  /*1d210*/  LDL R41, [R1+0x1628] ;  /* 0x0016280001297983 */ /* 0x000ea20000100800 */
[----:B------:R-:W-:-:S03]  /*1d220*/  @P1 IMAD.MOV.U32 R7, RZ, RZ, R44 ;  /* 0x000000ffff071224 */ /* 0x000fc600078e002c */
[----:B------:R-:W2:Y:S01]  /*1d230*/  LDL R44, [R1+0x1624] ;  /* 0x00162400012c7983 */ /* 0x000ea20000100800 */
[----:B------:R-:W-:-:S03]  /*1d240*/  ISETP.GT.AND P0, PT, R4, 0x4, PT ;  /* 0x000000040400780c */ /* 0x000fc60003f04270 */
[----:B------:R1:W2:Y:S01]  /*1d250*/  @P1 LDG.E.U8 R30, desc[UR44][R6.64] ;  /* 0x0000002c061e1981 */ /* 0x0002a2000c1e1100 */
[----:B------:R-:W-:Y:S02]  /*1d260*/  ISETP.GT.AND P1, PT, R4, 0x5, PT ;  /* 0x000000050400780c */ /* 0x000fe40003f24270 */
[----:B------:R-:W-:-:S07]  /*1d270*/  PRMT R29, RZ, 0x7610, R29 ;  /* 0x00007610ff1d7816 */ /* 0x000fce000000001d */
[----:B-1----:R-:W-:Y:S02]  /*1d280*/  @P0 IMAD.MOV.U32 R6, RZ, RZ, R39 ;  /* 0x000000ffff060224 */ /* 0x002fe400078e0027 */
[----:B----4-:R-:W-:Y:S01]  /*1d290*/  @P0 IMAD.MOV.U32 R7, RZ, RZ, R40 ;  /* 0x000000ffff070224 */ /* 0x010fe200078e0028 */
[----:B------:R-:W4:Y:S04]  /*1d2a0*/  LDL R39, [R1+0x1620] ;  /* 0x0016200001277983 */ /* 0x000f280000100800 */
[----:B------:R1:W4:Y:S04]  /*1d2b0*/  @P0 LDG.E.U8 R3, desc[UR44][R6.64] ;  /* 0x0000002c06030981 */ /* 0x000328000c1e1100 */
[----:B------:R-:W4:Y:S01]  /*1d2c0*/  LDL R40, [R1+0x161c] ;  /* 0x00161c0001287983 */ /* 0x000f220000100800 */
[----:B-1----:R-:W-:Y:S01]  /*1d2d0*/  @P0 IMAD.MOV.U32 R7, RZ, RZ, R126 ;  /* 0x000000ffff070224 */ /* 0x002fe200078e007e */
[----:B------:R-:W-:-:S02]  /*1d2e0*/  PRMT R21, RZ, 0x7610, R21 ;  /* 0x00007610ff157816 */ /* 0x000fc40000000015 */
[----:B------:R-:W-:Y:S02]  /*1d2f0*/  PRMT R27, RZ, 0x7610, R27 ;  /* 0x00007610ff1b7816 */ /* 0x000fe4000000001b */
[----:B------:R-:W-:Y:S01]  /*1d300*/  PRMT R35, RZ, 0x7610, R35 ;  /* 0x00007610ff237816 */ /* 0x000fe20000000023 */
[----:B---3--:R-:W-:Y:S02]  /*1d310*/  @P0 IMAD.MOV.U32 R6, RZ, RZ, R46 ;  /* 0x000000ffff060224 */ /* 0x008fe400078e002e */
[----:B------:R-:W3:Y:S04]  /*1d320*/  LDL R46, [R1+0x160c] ;  /* 0x00160c00012e7983 */ /* 0x000ee80000100800 */
[----:B------:R1:W3:Y:S02]  /*1d330*/  @P0 LDG.E.U8 R29, desc[UR44][R6.64] ;  /* 0x0000002c061d0981 */ /* 0x0002e4000c1e1100 */
[----:B-1----:R-:W-:-:S02]  /*1d340*/  @P1 IMAD.MOV.U32 R7, RZ, RZ, R34 ;  /* 0x000000ffff071224 */ /* 0x002fc400078e0022 */
[----:B------:R-:W-:Y:S01]  /*1d350*/  @P1 IMAD.MOV.U32 R6, RZ, RZ, R25 ;  /* 0x000000ffff061224 */ /* 0x000fe200078e0019 */
[----:B------:R-:W3:Y:S04]  /*1d360*/  LDL R34, [R1+0x1610] ;  /* 0x0016100001227983 */ /* 0x000ee80000100800 */
[----:B------:R-:W3:Y:S01]  /*1d370*/  LDL.LU R25, [R1+0x1614] ;  /* 0x0016140001197983 */ /* 0x000ee20000300800 */
[----:B------:R-:W-:-:S03]  /*1d380*/  ISETP.GT.AND P0, PT, R4, 0x6, PT ;  /* 0x000000060400780c */ /* 0x000fc60003f04270 */
[----:B------:R2:W3:Y:S04]  /*1d390*/  @P1 LDG.E.U8 R21, desc[UR44][R6.64] ;  /* 0x0000002c06151981 */ /* 0x0004e8000c1e1100 */
[----:B------:R-:W3:Y:S04]  /*1d3a0*/  LDL R127, [R1+0x1604] ;  /* 0x00160400017f7983 */ /* 0x000ee80000100800 */
[----:B------:R-:W3:Y:S01]  /*1d3b0*/  LDL R126, [R1+0x15f4] ;  /* 0x0015f400017e7983 */ /* 0x000ee20000100800 */
[----:B--2---:R-:W-:-:S03]  /*1d3c0*/  @P1 IMAD.MOV.U32 R7, RZ, RZ, R125 ;  /* 0x000000ffff071224 */ /* 0x004fc600078e007d */
[----:B------:R-:W2:Y:S01]  /*1d3d0*/  LDL R125, [R1+0x15fc] ;  /* 0x0015fc00017d7983 */ /* 0x000ea20000100800 */
[----:B------:R-:W-:-:S03]  /*1d3e0*/  @P1 IMAD.MOV.U32 R6, RZ, RZ, R42 ;  /* 0x000000ffff061224 */ /* 0x000fc600078e002a */
[----:B------:R-:W2:Y:S04]  /*1d3f0*/  LDL R42, [R1+0x1608] ;  /* 0x00160800012a7983 */ /* 0x000ea80000100800 */
[----:B------:R1:W2:Y:S02]  /*1d400*/  @P1 LDG.E.U8 R27, desc[UR44][R6.64] ;  /* 0x0000002c061b1981 */ /* 0x0002a4000c1e1100 */
[----:B-1----:R-:W-:Y:S02]  /*1d410*/  @P0 IMAD.MOV.U32 R7, RZ, RZ, R45 ;  /* 0x000000ffff070224 */ /* 0x002fe400078e002d */
[----:B------:R-:W-:Y:S01]  /*1d420*/  @P0 IMAD.MOV.U32 R6, RZ, RZ, R43 ;  /* 0x000000ffff060224 */ /* 0x000fe200078e002b */
[----:B------:R-:W-:Y:S01]  /*1d430*/  ISETP.GT.AND P1, PT, R4, 0x7, PT ;  /* 0x000000070400780c */ /* 0x000fe20003f24270 */
[----:B------:R-:W2:Y:S04]  /*1d440*/  LDL R43, [R1+0x1600] ;  /* 0x00160000012b7983 */ /* 0x000ea80000100800 */
[----:B------:R1:W2:Y:S01]  /*1d450*/  @P0 LDG.E.U8 R35, desc[UR44][R6.64] ;  /* 0x0000002c06230981 */ /* 0x0002a2000c1e1100 */
[----:B------:R-:W-:-:S02]  /*1d460*/  PRMT R26, RZ, 0x7610, R26 ;  /* 0x00007610ff1a7816 */ /* 0x000fc4000000001a */
[----:B------:R-:W-:Y:S01]  /*1d470*/  PRMT R5, RZ, 0x7610, R5 ;  /* 0x00007610ff057816 */ /* 0x000fe20000000005 */
[----:B------:R-:W2:Y:S01]  /*1d480*/  LDL R45, [R1+0x15e4] ;  /* 0x0015e400012d7983 */ /* 0x000ea20000100800 */
[----:B-1----:R-:W-:-:S03]  /*1d490*/  @P0 IMAD.MOV.U32 R6, RZ, RZ, R41 ;  /* 0x000000ffff060224 */ /* 0x002fc600078e0029 */
[----:B------:R-:W2:Y:S01]  /*1d4a0*/  LDL R41, [R1+0x15f8] ;  /* 0x0015f80001297983 */ /* 0x000ea20000100800 */
[----:B------:R-:W-:-:S03]  /*1d4b0*/  @P0 IMAD.MOV.U32 R7, RZ, RZ, R44 ;  /* 0x000000ffff070224 */ /* 0x000fc600078e002c */
[----:B------:R-:W2:Y:S04]  /*1d4c0*/  LDL R44, [R1+0x15ec] ;  /* 0x0015ec00012c7983 */ /* 0x000ea80000100800 */
[----:B------:R4:W2:Y:S01]  /*1d4d0*/  @P0 LDG.E.U8 R26, desc[UR44][R6.64] ;  /* 0x0000002c061a0981 */ /* 0x0008a2000c1e1100 */
[----:B------:R-:W-:Y:S01]  /*1d4e0*/  ISETP.GT.AND P0, PT, R4, 0x8, PT ;  /* 0x000000080400780c */ /* 0x000fe20003f04270 */
[----:B----4-:R-:W-:Y:S02]  /*1d4f0*/  @P1 IMAD.MOV.U32 R6, RZ, RZ, R39 ;  /* 0x000000ffff061224 */ /* 0x010fe400078e0027 */
[----:B------:R-:W4:Y:S01]  /*1d500*/  LDL R39, [R1+0x15f0] ;  /* 0x0015f00001277983 */ /* 0x000f220000100800 */
[----:B0-----:R-:W-:Y:S01]  /*1d510*/  PRMT R14, RZ, 0x7610, R14 ;  /* 0x00007610ff0e7816 */ /* 0x001fe2000000000e */
[----:B------:R-:W-:-:S02]  /*1d520*/  @P1 IMAD.MOV.U32 R7, RZ, RZ, R40 ;  /* 0x000000ffff071224 */ /* 0x000fc400078e0028 */
[----:B------:R-:W4:Y:S04]  /*1d530*/  LDL R40, [R1+0x15e8] ;  /* 0x0015e80001287983 */ /* 0x000f280000100800 */
[----:B------:R0:W4:Y:S01]  /*1d540*/  @P1 LDG.E.U8 R5, desc[UR44][R6.64] ;  /* 0x0000002c06051981 */ /* 0x000122000c1e1100 */
[----:B------:R-:W-:Y:S01]  /*1d550*/  PRMT R251, RZ, 0x7610, R251 ;  /* 0x00007610fffb7816 */ /* 0x000fe200000000fb */
[----:B0-----:R-:W-:Y:S01]  /*1d560*/  @P1 IMAD.MOV.U32 R6, RZ, RZ, R128 ;  /* 0x000000ffff061224 */ /* 0x001fe200078e0080 */
[----:B------:R-:W-:Y:S02]  /*1d570*/  PRMT R0, RZ, 0x7610, R0 ;  /* 0x00007610ff007816 */ /* 0x000fe40000000000 */
[----:B------:R-:W-:Y:S02]  /*1d580*/  PRMT R19, RZ, 0x7610, R19 ;  /* 0x00007610ff137816 */ /* 0x000fe40000000013 */
[----:B------:R-:W-:Y:S01]  /*1d590*/  PRMT R252, RZ, 0x7610, R252 ;  /* 0x00007610fffc7816 */ /* 0x000fe200000000fc */
[----:B---3--:R-:W-:-:S05]  /*1d5a0*/  @P1 IMAD.MOV.U32 R7, RZ, RZ, R25 ;  /* 0x000000ffff071224 */ /* 0x008fca00078e0019 */
[----:B------:R0:W3:Y:S01]  /*1d5b0*/  @P1 LDG.E.U8 R14, desc[UR44][R6.64] ;  /* 0x0000002c060e1981 */ /* 0x0000e2000c1e1100 */
[----:B------:R-:W-:Y:S01]  /*1d5c0*/  ISETP.GT.AND P1, PT, R4, 0x9, PT ;  /* 0x000000090400780c */ /* 0x000fe20003f24270 */
[----:B0-----:R-:W-:Y:S02]  /*1d5d0*/  @P0 IMAD.MOV.U32 R6, RZ, RZ, R34 ;  /* 0x000000ffff060224 */ /* 0x001fe400078e0022 */
[----:B------:R-:W-:Y:S01]  /*1d5e0*/  @P0 IMAD.MOV.U32 R7, RZ, RZ, R46 ;  /* 0x000000ffff070224 */ /* 0x000fe200078e002e */
[----:B------:R-:W3:Y:S04]  /*1d5f0*/  LDL R34, [R1+0x15e0] ;  /* 0x0015e00001227983 */ /* 0x000ee80000100800 */
[----:B------:R-:W3:Y:S04]  /*1d600*/  LDL R46, [R1+0x15dc] ;  /* 0x0015dc00012e7983 */ /* 0x000ee80000100800 */
[----:B------:R0:W3:Y:S02]  /*1d610*/  @P0 LDG.E.U8 R251, desc[UR44][R6.64] ;  /* 0x0000002c06fb0981 */ /* 0x0000e4000c1e1100 */
[----:B0-----:R-:W-:Y:S01]  /*1d620*/  @P0 IMAD.MOV.U32 R7, RZ, RZ, R127 ;  /* 0x000000ffff070224 */ /* 0x001fe200078e007f */
[----:B------:R-:W-:Y:S01]  /*1d630*/  PRMT R249, RZ, 0x7610, R249 ;  /* 0x00007610fff97816 */ /* 0x000fe200000000f9 */
[----:B------:R-:W3:Y:S01]  /*1d640*/  LDL R127, [R1+0x15b4] ;  /* 0x0015b400017f7983 */ /* 0x000ee20000100800 */
[----:B--2---:R-:W-:-:S03]  /*1d650*/  @P0 IMAD.MOV.U32 R6, RZ, RZ, R42 ;  /* 0x000000ffff060224 */ /* 0x004fc600078e002a */
[----:B------:R-:W2:Y:S04]  /*1d660*/  LDL R42, [R1+0x15d8] ;  /* 0x0015d800012a7983 */ /* 0x000ea80000100800 */
[----:B------:R0:W2:Y:S02]  /*1d670*/  @P0 LDG.E.U8 R0, desc[UR44][R6.64] ;  /* 0x0000002c06000981 */ /* 0x0000a4000c1e1100 */
[----:B0-----:R-:W-:Y:S02]  /*1d680*/  @P1 IMAD.MOV.U32 R7, RZ, RZ, R125 ;  /* 0x000000ffff071224 */ /* 0x001fe400078e007d */
[----:B------:R-:W2:Y:S01]  /*1d690*/  LDL R125, [R1+0x15d4] ;  /* 0x0015d400017d7983 */ /* 0x000ea20000100800 */
[----:B------:R-:W-:Y:S01]  /*1d6a0*/  ISETP.GT.AND P0, PT, R4, 0xa, PT ;  /* 0x0000000a0400780c */ /* 0x000fe20003f04270 */
[----:B------:R-:W-:-:S02]  /*1d6b0*/  @P1 IMAD.MOV.U32 R6, RZ, RZ, R43 ;  /* 0x000000ffff061224 */ /* 0x000fc400078e002b */
[----:B------:R-:W2:Y:S04]  /*1d6c0*/  LDL R43, [R1+0x15d0] ;  /* 0x0015d000012b7983 */ /* 0x000ea80000100800 */
[----:B------:R0:W2:Y:S02]  /*1d6d0*/  @P1 LDG.E.U8 R19, desc[UR44][R6.64] ;  /* 0x0000002c06131981 */ /* 0x0000a4000c1e1100 */
[----:B0-----:R-:W-:Y:S02]  /*1d6e0*/  @P1 IMAD.MOV.U32 R7, RZ, RZ, R126 ;  /* 0x000000ffff071224 */ /* 0x001fe400078e007e */
[----:B------:R-:W2:Y:S01]  /*1d6f0*/  LDL R126, [R1+0x15cc] ;  /* 0x0015cc00017e7983 */ /* 0x000ea20000100800 */
[----:B------:R-:W-:-:S03]  /*1d700*/  @P1 IMAD.MOV.U32 R6, RZ, RZ, R41 ;  /* 0x000000ffff061224 */ /* 0x000fc600078e0029 */
[----:B------:R-:W2:Y:S04]  /*1d710*/  LDL R41, [R1+0x15c8] ;  /* 0x0015c80001297983 */ /* 0x000ea80000100800 */
[----:B------:R0:W2:Y:S02]  /*1d720*/  @P1 LDG.E.U8 R252, desc[UR44][R6.64] ;  /* 0x0000002c06fc1981 */ /* 0x0000a4000c1e1100 */
[----:B0-----:R-:W-:Y:S02]  /*1d730*/  @P0 IMAD.MOV.U32 R7, RZ, RZ, R44 ;  /* 0x000000ffff070224 */ /* 0x001fe400078e002c */
[----:B------:R-:W2:Y:S01]  /*1d740*/  LDL R44, [R1+0x15c4] ;  /* 0x0015c400012c7983 */ /* 0x000ea20000100800 */
[----:B----4-:R-:W-:Y:S01]  /*1d750*/  @P0 IMAD.MOV.U32 R6, RZ, RZ, R39 ;  /* 0x000000ffff060224 */ /* 0x010fe200078e0027 */
[----:B------:R-:W-:-:S02]  /*1d760*/  ISETP.GT.AND P1, PT, R4, 0xb, PT ;  /* 0x0000000b0400780c */ /* 0x000fc40003f24270 */
[----:B------:R-:W4:Y:S04]  /*1d770*/  LDL R39, [R1+0x15c0] ;  /* 0x0015c00001277983 */ /* 0x000f280000100800 */
[----:B------:R0:W4:Y:S01]  /*1d780*/  @P0 LDG.E.U8 R249, desc[UR44][R6.64] ;  /* 0x0000002c06f90981 */ /* 0x000122000c1e1100 */
[----:B------:R-:W-:Y:S01]  /*1d790*/  PRMT R250, RZ, 0x7610, R250 ;  /* 0x00007610fffa7816 */ /* 0x000fe200000000fa */
[----:B0-----:R-:W-:Y:S02]  /*1d7a0*/  @P0 IMAD.MOV.U32 R7, RZ, RZ, R45 ;  /* 0x000000ffff070224 */ /* 0x001fe400078e002d */
[----:B------:R-:W4:Y:S01]  /*1d7b0*/  LDL R45, [R1+0x15bc] ;  /* 0x0015bc00012d7983 */ /* 0x000f220000100800 */
[----:B------:R-:W-:-:S03]  /*1d7c0*/  @P0 IMAD.MOV.U32 R6, RZ, RZ, R40 ;  /* 0x000000ffff060224 */ /* 0x000fc600078e0028 */
[----:B------:R-:W4:Y:S04]  /*1d7d0*/  LDL R40, [R1+0x15b8] ;  /* 0x0015b80001287983 */ /* 0x000f280000100800 */
[----:B------:R3:W4:Y:S01]  /*1d7e0*/  @P0 LDG.E.U8 R250, desc[UR44][R6.64] ;  /* 0x0000002c06fa0981 */ /* 0x000722000c1e1100 */
[----:B------:R-:W-:Y:S02]  /*1d7f0*/  PRMT R247, RZ, 0x7610, R247 ;  /* 0x00007610fff77816 */ /* 0x000fe400000000f7 */
[----:B------:R-:W-:Y:S02]  /*1d800*/  ISETP.GT.AND P0, PT, R4, 0xc, PT ;  /* 0x0000000c0400780c */ /* 0x000fe40003f04270 */
[----:B------:R-:W-:Y:S02]  /*1d810*/  PRMT R248, RZ, 0x7610, R248 ;  /* 0x00007610fff87816 */ /* 0x000fe400000000f8 */
[----:B------:R-:W-:Y:S01]  /*1d820*/  PRMT R11, RZ, 0x7610, R11 ;  /* 0x00007610ff0b7816 */ /* 0x000fe2000000000b */
[----:B---3--:R-:W-:-:S02]  /*1d830*/  @P1 IMAD.MOV.U32 R7, RZ, RZ, R46 ;  /* 0x000000ffff071224 */ /* 0x008fc400078e002e */
[----:B------:R-:W3:Y:S01]  /*1d840*/  LDL R46, [R1+0x15ac] ;  /* 0x0015ac00012e7983 */ /* 0x000ee20000100800 */
[----:B------:R-:W-:-:S03]  /*1d850*/  @P1 IMAD.MOV.U32 R6, RZ, RZ, R34 ;  /* 0x000000ffff061224 */ /* 0x000fc600078e0022 */
[----:B------:R-:W3:Y:S04]  /*1d860*/  LDL R34, [R1+0x15b0] ;  /* 0x0015b00001227983 */ /* 0x000ee80000100800 */
[----:B------:R2:W3:Y:S02]  /*1d870*/  @P1 LDG.E.U8 R247, desc[UR44][R6.64] ;  /* 0x0000002c06f71981 */ /* 0x0004e4000c1e1100 */
[----:B--2---:R-:W-:Y:S02]  /*1d880*/  @P1 IMAD.MOV.U32 R6, RZ, RZ, R42 ;  /* 0x000000ffff061224 */ /* 0x004fe400078e002a */
[----:B------:R-:W2:Y:S01]  /*1d890*/  LDL R42, [R1+0x15a8] ;  /* 0x0015a800012a7983 */ /* 0x000ea20000100800 */
[----:B------:R-:W-:-:S03]  /*1d8a0*/  @P1 IMAD.MOV.U32 R7, RZ, RZ, R125 ;  /* 0x000000ffff071224 */ /* 0x000fc600078e007d */
        /* <DEDUP_REMOVED lines=9> */
[----:B------:R-:W-:Y:S01]  /*1d940*/  ISETP.GT.AND P1, PT, R4, 0xd, PT ;  /* 0x0000000d0400780c */ /* 0x000fe20003f24270 */
[----:B------:R-:W-:Y:S01]  /*1d950*/  @P0 IMAD.MOV.U32 R6, RZ, RZ, R41 ;  /* 0x000000ffff060224 */ /* 0x000fe200078e0029 */
[----:B------:R-:W-:Y:S01]  /*1d960*/  PRMT R246, RZ, 0x7610, R246 ;  /* 0x00007610fff67816 */ /* 0x000fe200000000f6 */
[----:B------:R-:W2:Y:S01]  /*1d970*/  LDL R41, [R1+0x1598] ;  /* 0x0015980001297983 */ /* 0x000ea20000100800 */
[----:B------:R-:W-:-:S04]  /*1d980*/  PRMT R10, RZ, 0x7610, R10 ;  /* 0x00007610ff0a7816 */ /* 0x000fc8000000000a */
[----:B------:R4:W2:Y:S01]  /*1d990*/  @P0 LDG.E.U8 R246, desc[UR44][R6.64] ;  /* 0x0000002c06f60981 */ /* 0x0008a2000c1e1100 */
[----:B------:R-:W-:Y:S02]  /*1d9a0*/  ISETP.GT.AND P0, PT, R4, 0xe, PT ;  /* 0x0000000e0400780c */ /* 0x000fe40003f04270 */
[----:B------:R-:W-:Y:S02]  /*1d9b0*/  PRMT R245, RZ, 0x7610, R245 ;  /* 0x00007610fff57816 */ /* 0x000fe400000000f5 */
[----:B----4-:R-:W-:Y:S02]  /*1d9c0*/  @P1 IMAD.MOV.U32 R6, RZ, RZ, R39 ;  /* 0x000000ffff061224 */ /* 0x010fe400078e0027 */
[----:B------:R-:W-:Y:S01]  /*1d9d0*/  @P1 IMAD.MOV.U32 R7, RZ, RZ, R45 ;  /* 0x000000ffff071224 */ /* 0x000fe200078e002d */
[----:B------:R-:W4:Y:S04]  /*1d9e0*/  LDL R39, [R1+0x1590] ;  /* 0x0015900001277983 */ /* 0x000f280000100800 */
[----:B------:R0:W4:Y:S04]  /*1d9f0*/  @P1 LDG.E.U8 R10, desc[UR44][R6.64] ;  /* 0x0000002c060a1981 */ /* 0x000128000c1e1100 */
[----:B------:R-:W4:Y:S01]  /*1da00*/  LDL R45, [R1+0x158c] ;  /* 0x00158c00012d7983 */ /* 0x000f220000100800 */
[----:B0-----:R-:W-:-:S02]  /*1da10*/  @P1 IMAD.MOV.U32 R6, RZ, RZ, R40 ;  /* 0x000000ffff061224 */ /* 0x001fc400078e0028 */
[----:B------:R-:W-:Y:S01]  /*1da20*/  @P1 IMAD.MOV.U32 R7, RZ, RZ, R127 ;  /* 0x000000ffff071224 */ /* 0x000fe200078e007f */
[----:B------:R-:W-:Y:S01]  /*1da30*/  PRMT R9, RZ, 0x7610, R9 ;  /* 0x00007610ff097816 */ /* 0x000fe20000000009 */
[----:B------:R-:W4:Y:S04]  /*1da40*/  LDL R40, [R1+0x1588] ;  /* 0x0015880001287983 */ /* 0x000f280000100800 */
[----:B------:R3:W4:Y:S01]  /*1da50*/  @P1 LDG.E.U8 R245, desc[UR44][R6.64] ;  /* 0x0000002c06f51981 */ /* 0x000722000c1e1100 */
[----:B------:R-:W-:Y:S02]  /*1da60*/  ISETP.GT.AND P1, PT, R4, 0xf, PT ;  /* 0x0000000f0400780c */ /* 0x000fe40003f24270 */
[----:B------:R-:W-:Y:S01]  /*1da70*/  PRMT R244, RZ, 0x7610, R244 ;  /* 0x00007610fff47816 */ /* 0x000fe200000000f4 */
[----:B------:R-:W4:Y:S01]  /*1da80*/  LDL R127, [R1+0x1564] ;  /* 0x00156400017f7983 */ /* 0x000f220000100800 */
        /* <DEDUP_REMOVED lines=12> */
[----:B------:R-:W-:Y:S01]  /*1db50*/  @P1 IMAD.MOV.U32 R7, RZ, RZ, R126 ;  /* 0x000000ffff071224 */ /* 0x000fe200078e007e */
[----:B------:R-:W-:Y:S01]  /*1db60*/  ISETP.GT.AND P0, PT, R4, 0x10, PT ;  /* 0x000000100400780c */ /* 0x000fe20003f04270 */
[----:B------:R-:W2:Y:S04]  /*1db70*/  LDL R126, [R1+0x1574] ;  /* 0x00157400017e7983 */ /* 0x000ea80000100800 */
[----:B------:R0:W2:Y:S04]  /*1db80*/  @P1 LDG.E.U8 R8, desc[UR44][R6.64] ;  /* 0x0000002c06081981 */ /* 0x0000a8000c1e1100 */
[----:B------:R-:W2:Y:S01]  /*1db90*/  LDL R43, [R1+0x1570] ;  /* 0x00157000012b7983 */ /* 0x000ea20000100800 */
[----:B0-----:R-:W-:-:S03]  /*1dba0*/  @P1 IMAD.MOV.U32 R7, RZ, RZ, R44 ;  /* 0x000000ffff071224 */ /* 0x001fc600078e002c */
[----:B------:R-:W2:Y:S01]  /*1dbb0*/  LDL R44, [R1+0x156c] ;  /* 0x00156c00012c7983 */ /* 0x000ea20000100800 */
[----:B------:R-:W-:Y:S01]  /*1dbc0*/  PRMT R241, RZ, 0x7610, R241 ;  /* 0x00007610fff17816 */ /* 0x000fe200000000f1 */
[----:B------:R-:W-:Y:S02]  /*1dbd0*/  @P1 IMAD.MOV.U32 R6, RZ, RZ, R41 ;  /* 0x000000ffff061224 */ /* 0x000fe400078e0029 */
[----:B------:R-:W2:Y:S01]  /*1dbe0*/  LDL R41, [R1+0x1568] ;  /* 0x0015680001297983 */ /* 0x000ea20000100800 */
[----:B------:R-:W-:-:S03]  /*1dbf0*/  PRMT R242, RZ, 0x7610, R242 ;  /* 0x00007610fff27816 */ /* 0x000fc600000000f2 */
[----:B------:R4:W2:Y:S01]  /*1dc00*/  @P1 LDG.E.U8 R241, desc[UR44][R6.64] ;  /* 0x0000002c06f11981 */ /* 0x0008a2000c1e1100 */
[----:B------:R-:W-:Y:S01]  /*1dc10*/  ISETP.GT.AND P1, PT, R4, 0x11, PT ;  /* 0x000000110400780c */ /* 0x000fe20003f24270 */
[----:B----4-:R-:W-:Y:S02]  /*1dc20*/  @P0 IMAD.MOV.U32 R6, RZ, RZ, R39 ;  /* 0x000000ffff060224 */ /* 0x010fe400078e0027 */
[----:B------:R-:W4:Y:S01]  /*1dc30*/  LDL R39, [R1+0x1560] ;  /* 0x0015600001277983 */ /* 0x000f220000100800 */
[----:B------:R-:W-:-:S03]  /*1dc40*/  @P0 IMAD.MOV.U32 R7, RZ, RZ, R45 ;  /* 0x000000ffff070224 */ /* 0x000fc600078e002d */
[----:B------:R-:W4:Y:S04]  /*1dc50*/  LDL R45, [R1+0x155c] ;  /* 0x00155c00012d7983 */ /* 0x000f280000100800 */
[----:B------:R0:W4:Y:S01]  /*1dc60*/  @P0 LDG.E.U8 R242, desc[UR44][R6.64] ;  /* 0x0000002c06f20981 */ /* 0x000122000c1e1100 */
[----:B------:R-:W-:Y:S01]  /*1dc70*/  PRMT R243, RZ, 0x7610, R243 ;  /* 0x00007610fff37816 */ /* 0x000fe200000000f3 */
[----:B0-----:R-:W-:Y:S02]  /*1dc80*/  @P0 IMAD.MOV.U32 R6, RZ, RZ, R40 ;  /* 0x000000ffff060224 */ /* 0x001fe400078e0028 */
[----:B------:R-:W4:Y:S01]  /*1dc90*/  LDL R40, [R1+0x1558] ;  /* 0x0015580001287983 */ /* 0x000f220000100800 */
[----:B------:R-:W-:Y:S02]  /*1dca0*/  PRMT R239, RZ, 0x7610, R239 ;  /* 0x00007610ffef7816 */ /* 0x000fe400000000ef */
[----:B------:R-:W-:Y:S01]  /*1dcb0*/  PRMT R240, RZ, 0x7610, R240 ;  /* 0x00007610fff07816 */ /* 0x000fe200000000f0 */
[----:B---3--:R-:W-:-:S02]  /*1dcc0*/  @P0 IMAD.MOV.U32 R7, RZ, RZ, R46 ;  /* 0x000000ffff070224 */ /* 0x008fc400078e002e */
[----:B------:R-:W3:Y:S04]  /*1dcd0*/  LDL R46, [R1+0x1554] ;  /* 0x00155400012e7983 */ /* 0x000ee80000100800 */
[----:B------:R0:W3:Y:S01]  /*1dce0*/  @P0 LDG.E.U8 R243, desc[UR44][R6.64] ;  /* 0x0000002c06f30981 */ /* 0x0000e2000c1e1100 */
[----:B------:R-:W-:Y:S01]  /*1dcf0*/  ISETP.GT.AND P0, PT, R4, 0x12, PT ;  /* 0x000000120400780c */ /* 0x000fe20003f04270 */
[----:B0-----:R-:W-:Y:S02]  /*1dd00*/  @P1 IMAD.MOV.U32 R6, RZ, RZ, R34 ;  /* 0x000000ffff061224 */ /* 0x001fe400078e0022 */
[----:B------:R-:W3:Y:S01]  /*1dd10*/  LDL R34, [R1+0x1550] ;  /* 0x0015500001227983 */ /* 0x000ee20000100800 */
[----:B--2---:R-:W-:-:S03]  /*1dd20*/  @P1 IMAD.MOV.U32 R7, RZ, RZ, R125 ;  /* 0x000000ffff071224 */ /* 0x004fc600078e007d */
        /* <DEDUP_REMOVED lines=9> */
[----:B------:R-:W-:Y:S01]  /*1ddc0*/  PRMT R237, RZ, 0x7610, R237 ;  /* 0x00007610ffed7816 */ /* 0x000fe200000000ed */
[----:B------:R-:W-:Y:S01]  /*1ddd0*/  @P0 IMAD.MOV.U32 R6, RZ, RZ, R43 ;  /* 0x000000ffff060224 */ /* 0x000fe200078e002b */
[----:B------:R-:W-:Y:S01]  /*1dde0*/  ISETP.GT.AND P1, PT, R4, 0x13, PT ;  /* 0x000000130400780c */ /* 0x000fe20003f24270 */
[----:B------:R-:W2:Y:S01]  /*1ddf0*/  LDL R43, [R1+0x1540] ;  /* 0x00154000012b7983 */ /* 0x000ea20000100800 */
[----:B------:R-:W-:-:S03]  /*1de00*/  PRMT R238, RZ, 0x7610, R238 ;  /* 0x00007610ffee7816 */ /* 0x000fc600000000ee */
[----:B------:R0:W2:Y:S01]  /*1de10*/  @P0 LDG.E.U8 R237, desc[UR44][R6.64] ;  /* 0x0000002c06ed0981 */ /* 0x0000a2000c1e1100 */
[----:B------:R-:W-:Y:S01]  /*1de20*/  PRMT R235, RZ, 0x7610, R235 ;  /* 0x00007610ffeb7816 */ /* 0x000fe200000000eb */
[----:B0-----:R-:W-:Y:S02]  /*1de30*/  @P0 IMAD.MOV.U32 R6, RZ, RZ, R41 ;  /* 0x000000ffff060224 */ /* 0x001fe400078e0029 */
[----:B------:R-:W-:Y:S01]  /*1de40*/  @P0 IMAD.MOV.U32 R7, RZ, RZ, R127 ;  /* 0x000000ffff070224 */ /* 0x000fe200078e007f */
[----:B------:R-:W2:Y:S04]  /*1de50*/  LDL R41, [R1+0x1538] ;  /* 0x0015380001297983 */ /* 0x000ea80000100800 */
[----:B------:R4:W2:Y:S01]  /*1de60*/  @P0 LDG.E.U8 R238, desc[UR44][R6.64] ;  /* 0x0000002c06ee0981 */ /* 0x0008a2000c1e1100 */
[----:B------:R-:W-:-:S02]  /*1de70*/  ISETP.GT.AND P0, PT, R4, 0x14, PT ;  /* 0x000000140400780c */ /* 0x000fc40003f04270 */
[----:B------:R-:W-:Y:S01]  /*1de80*/  PRMT R236, RZ, 0x7610, R236 ;  /* 0x00007610ffec7816 */ /* 0x000fe200000000ec */
[----:B------:R-:W2:Y:S01]  /*1de90*/  LDL R127, [R1+0x1514] ;  /* 0x00151400017f7983 */ /* 0x000ea20000100800 */
[----:B----4-:R-:W-:Y:S02]  /*1dea0*/  @P1 IMAD.MOV.U32 R7, RZ, RZ, R45 ;  /* 0x000000ffff071224 */ /* 0x010fe400078e002d */
[----:B------:R-:W-:Y:S01]  /*1deb0*/  @P1 IMAD.MOV.U32 R6, RZ, RZ, R39 ;  /* 0x000000ffff061224 */ /* 0x000fe200078e0027 */
[----:B------:R-:W4:Y:S04]  /*1dec0*/  LDL R45, [R1+0x1534] ;  /* 0x00153400012d7983 */ /* 0x000f280000100800 */
[----:B------:R0:W4:Y:S04]  /*1ded0*/  @P1 LDG.E.U8 R235, desc[UR44][R6.64] ;  /* 0x0000002c06eb1981 */ /* 0x000128000c1e1100 */
[----:B------:R-:W4:Y:S01]  /*1dee0*/  LDL R39, [R1+0x1530] ;  /* 0x0015300001277983 */ /* 0x000f220000100800 */
[----:B0-----:R-:W-:Y:S01]  /*1def0*/  @P1 IMAD.MOV.U32 R6, RZ, RZ, R40 ;  /* 0x000000ffff061224 */ /* 0x001fe200078e0028 */
[----:B------:R-:W-:-:S02]  /*1df00*/  PRMT R233, RZ, 0x7610, R233 ;  /* 0x00007610ffe97816 */ /* 0x000fc400000000e9 */
[----:B------:R-:W4:Y:S01]  /*1df10*/  LDL R40, [R1+0x1528] ;  /* 0x0015280001287983 */ /* 0x000f220000100800 */
[----:B------:R-:W-:Y:S01]  /*1df20*/  PRMT R234, RZ, 0x7610, R234 ;  /* 0x00007610ffea7816 */ /* 0x000fe200000000ea */
[----:B---3--:R-:W-:Y:S02]  /*1df30*/  @P1 IMAD.MOV.U32 R7, RZ, RZ, R46 ;  /* 0x000000ffff071224 */ /* 0x008fe400078e002e */
[----:B------:R-:W3:Y:S04]  /*1df40*/  LDL R46, [R1+0x152c] ;  /* 0x00152c00012e7983 */ /* 0x000ee80000100800 */
[----:B------:R0:W3:Y:S01]  /*1df50*/  @P1 LDG.E.U8 R236, desc[UR44][R6.64] ;  /* 0x0000002c06ec1981 */ /* 0x0000e2000c1e1100 */
[----:B------:R-:W-:Y:S01]  /*1df60*/  ISETP.GT.AND P1, PT, R4, 0x15, PT ;  /* 0x000000150400780c */ /* 0x000fe20003f24270 */
[----:B0-----:R-:W-:-:S02]  /*1df70*/  @P0 IMAD.MOV.U32 R6, RZ, RZ, R34 ;  /* 0x000000ffff060224 */ /* 0x001fc400078e0022 */
        /* <DEDUP_REMOVED lines=16> */
[----:B------:R0:W2:Y:S02]  /*1e080*/  @P1 LDG.E.U8 R231, desc[UR44][R6.64] ;  /* 0x0000002c06e71981 */ /* 0x0000a4000c1e1100 */
[----:B0-----:R-:W-:Y:S02]  /*1e090*/  @P1 IMAD.MOV.U32 R6, RZ, RZ, R41 ;  /* 0x000000ffff061224 */ /* 0x001fe400078e0029 */
[----:B------:R-:W2:Y:S01]  /*1e0a0*/  LDL R41, [R1+0x1508] ;  /* 0x0015080001297983 */ /* 0x000ea20000100800 */
[----:B------:R-:W-:Y:S01]  /*1e0b0*/  PRMT R229, RZ, 0x7610, R229 ;  /* 0x00007610ffe57816 */ /* 0x000fe200000000e5 */
[----:B----4-:R-:W-:Y:S02]  /*1e0c0*/  @P1 IMAD.MOV.U32 R7, RZ, RZ, R45 ;  /* 0x000000ffff071224 */ /* 0x010fe400078e002d */
[----:B------:R-:W4:Y:S04]  /*1e0d0*/  LDL R45, [R1+0x1504] ;  /* 0x00150400012d7983 */ /* 0x000f280000100800 */
[----:B------:R0:W4:Y:S01]  /*1e0e0*/  @P1 LDG.E.U8 R232, desc[UR44][R6.64] ;  /* 0x0000002c06e81981 */ /* 0x000122000c1e1100 */
[----:B------:R-:W-:Y:S01]  /*1e0f0*/  ISETP.GT.AND P1, PT, R4, 0x17, PT ;  /* 0x000000170400780c */ /* 0x000fe20003f24270 */
[----:B0-----:R-:W-:-:S02]  /*1e100*/  @P0 IMAD.MOV.U32 R6, RZ, RZ, R39 ;  /* 0x000000ffff060224 */ /* 0x001fc400078e0027 */
[----:B------:R-:W4:Y:S01]  /*1e110*/  LDL R39, [R1+0x1500] ;  /* 0x0015000001277983 */ /* 0x000f220000100800 */
[----:B------:R-:W-:Y:S02]  /*1e120*/  PRMT R230, RZ, 0x7610, R230 ;  /* 0x00007610ffe67816 */ /* 0x000fe400000000e6 */
[----:B------:R-:W-:Y:S02]  /*1e130*/  PRMT R227, RZ, 0x7610, R227 ;  /* 0x00007610ffe37816 */ /* 0x000fe400000000e3 */
[----:B------:R-:W-:Y:S01]  /*1e140*/  PRMT R228, RZ, 0x7610, R228 ;  /* 0x00007610ffe47816 */ /* 0x000fe200000000e4 */
[----:B---3--:R-:W-:Y:S02]  /*1e150*/  @P0 IMAD.MOV.U32 R7, RZ, RZ, R46 ;  /* 0x000000ffff070224 */ /* 0x008fe400078e002e */
[----:B------:R-:W3:Y:S04]  /*1e160*/  LDL R46, [R1+0x14fc] ;  /* 0x0014fc00012e7983 */ /* 0x000ee80000100800 */
[----:B------:R0:W3:Y:S02]  /*1e170*/  @P0 LDG.E.U8 R229, desc[UR44][R6.64] ;  /* 0x0000002c06e50981 */ /* 0x0000e4000c1e1100 */
[----:B0-----:R-:W-:-:S02]  /*1e180*/  @P0 IMAD.MOV.U32 R6, RZ, RZ, R40 ;  /* 0x000000ffff060224 */ /* 0x001fc400078e0028 */
[----:B------:R-:W3:Y:S01]  /*1e190*/  LDL R40, [R1+0x14f8] ;  /* 0x0014f80001287983 */ /* 0x000ee20000100800 */
[----:B--2---:R-:W-:-:S03]  /*1e1a0*/  @P0 IMAD.MOV.U32 R7, RZ, RZ, R125 ;  /* 0x000000ffff070224 */ /* 0x004fc600078e007d */
[----:B------:R-:W2:Y:S04]  /*1e1b0*/  LDL R125, [R1+0x14f4] ;  /* 0x0014f400017d7983 */ /* 0x000ea80000100800 */
[----:B------:R0:W2:Y:S01]  /*1e1c0*/  @P0 LDG.E.U8 R230, desc[UR44][R6.64] ;  /* 0x0000002c06e60981 */ /* 0x0000a2000c1e1100 */
[----:B------:R-:W-:Y:S01]  /*1e1d0*/  ISETP.GT.AND P0, PT, R4, 0x18, PT ;  /* 0x000000180400780c */ /* 0x000fe20003f04270 */
[----:B0-----:R-:W-:Y:S02]  /*1e1e0*/  @P1 IMAD.MOV.U32 R6, RZ, RZ, R34 ;  /* 0x000000ffff061224 */ /* 0x001fe400078e0022 */
[----:B------:R-:W2:Y:S01]  /*1e1f0*/  LDL R34, [R1+0x14f0] ;  /* 0x0014f00001227983 */ /* 0x000ea20000100800 */
[----:B------:R-:W-:-:S03]  /*1e200*/  @P1 IMAD.MOV.U32 R7, RZ, RZ, R126 ;  /* 0x000000ffff071224 */ /* 0x000fc600078e007e */
[----:B------:R-:W2:Y:S04]  /*1e210*/  LDL R126, [R1+0x14ec] ;  /* 0x0014ec00017e7983 */ /* 0x000ea80000100800 */
[----:B------:R0:W2:Y:S02]  /*1e220*/  @P1 LDG.E.U8 R227, desc[UR44][R6.64] ;  /* 0x0000002c06e31981 */ /* 0x0000a4000c1e1100 */
[----:B0-----:R-:W-:Y:S02]  /*1e230*/  @P1 IMAD.MOV.U32 R6, RZ, RZ, R42 ;  /* 0x000000ffff061224 */ /* 0x001fe400078e002a */
[----:B------:R-:W-:Y:S01]  /*1e240*/  @P1 IMAD.MOV.U32 R7, RZ, RZ, R127 ;  /* 0x000000ffff071224 */ /* 0x000fe200078e007f */
[----:B------:R-:W2:Y:S04]  /*1e250*/  LDL R42, [R1+0x14e8] ;  /* 0x0014e800012a7983 */ /* 0x000ea80000100800 */
[----:B------:R0:W2:Y:S01]  /*1e260*/  @P1 LDG.E.U8 R228, desc[UR44][R6.64] ;  /* 0x0000002c06e41981 */ /* 0x0000a2000c1e1100 */
[----:B------:R-:W-:-:S02]  /*1e270*/  PRMT R225, RZ, 0x7610, R225 ;  /* 0x00007610ffe17816 */ /* 0x000fc400000000e1 */
[----:B------:R-:W-:Y:S01]  /*1e280*/  PRMT R226, RZ, 0x7610, R226 ;  /* 0x00007610ffe27816 */ /* 0x000fe200000000e2 */
[----:B------:R-:W2:Y:S01]  /*1e290*/  LDL R127, [R1+0x14c4] ;  /* 0x0014c400017f7983 */ /* 0x000ea20000100800 */
[----:B0-----:R-:W-:-:S03]  /*1e2a0*/  @P0 IMAD.MOV.U32 R7, RZ, RZ, R44 ;  /* 0x000000ffff070224 */ /* 0x001fc600078e002c */
[----:B------:R-:W2:Y:S01]  /*1e2b0*/  LDL R44, [R1+0x14e4] ;  /* 0x0014e400012c7983 */ /* 0x000ea20000100800 */
[----:B------:R-:W-:Y:S01]  /*1e2c0*/  @P0 IMAD.MOV.U32 R6, RZ, RZ, R43 ;  /* 0x000000ffff060224 */ /* 0x000fe200078e002b */
[----:B------:R-:W-:Y:S02]  /*1e2d0*/  ISETP.GT.AND P1, PT, R4, 0x19, PT ;  /* 0x000000190400780c */ /* 0x000fe40003f24270 */
[----:B------:R-:W2:Y:S04]  /*1e2e0*/  LDL R43, [R1+0x14e0] ;  /* 0x0014e000012b7983 */ /* 0x000ea80000100800 */
[----:B------:R0:W2:Y:S02]  /*1e2f0*/  @P0 LDG.E.U8 R225, desc[UR44][R6.64] ;  /* 0x0000002c06e10981 */ /* 0x0000a4000c1e1100 */
[----:B0-----:R-:W-:Y:S01]  /*1e300*/  @P0 IMAD.MOV.U32 R6, RZ, RZ, R41 ;  /* 0x000000ffff060224 */ /* 0x001fe200078e0029 */
[----:B------:R-:W-:Y:S01]  /*1e310*/  PRMT R223, RZ, 0x7610, R223 ;  /* 0x00007610ffdf7816 */ /* 0x000fe200000000df */
[----:B------:R-:W2:Y:S01]  /*1e320*/  LDL R41, [R1+0x14d8] ;  /* 0x0014d80001297983 */ /* 0x000ea20000100800 */
[----:B----4-:R-:W-:-:S03]  /*1e330*/  @P0 IMAD.MOV.U32 R7, RZ, RZ, R45 ;  /* 0x000000ffff070224 */ /* 0x010fc600078e002d */
[----:B------:R-:W4:Y:S04]  /*1e340*/  LDL R45, [R1+0x14dc] ;  /* 0x0014dc00012d7983 */ /* 0x000f280000100800 */
[----:B------:R0:W4:Y:S01]  /*1e350*/  @P0 LDG.E.U8 R226, desc[UR44][R6.64] ;  /* 0x0000002c06e20981 */ /* 0x000122000c1e1100 */
[----:B------:R-:W-:Y:S01]  /*1e360*/  ISETP.GT.AND P0, PT, R4, 0x1a, PT ;  /* 0x0000001a0400780c */ /* 0x000fe20003f04270 */
[----:B0-----:R-:W-:Y:S02]  /*1e370*/  @P1 IMAD.MOV.U32 R6, RZ, RZ, R39 ;  /* 0x000000ffff061224 */ /* 0x001fe400078e0027 */
[----:B------:R-:W4:Y:S01]  /*1e380*/  LDL R39, [R1+0x14d0] ;  /* 0x0014d00001277983 */ /* 0x000f220000100800 */
[----:B------:R-:W-:Y:S02]  /*1e390*/  PRMT R224, RZ, 0x7610, R224 ;  /* 0x00007610ffe07816 */ /* 0x000fe400000000e0 */
[----:B------:R-:W-:Y:S01]  /*1e3a0*/  PRMT R221, RZ, 0x7610, R221 ;  /* 0x00007610ffdd7816 */ /* 0x000fe200000000dd */
[----:B---3--:R-:W-:-:S02]  /*1e3b0*/  @P1 IMAD.MOV.U32 R7, RZ, RZ, R46 ;  /* 0x000000ffff071224 */ /* 0x008fc400078e002e */
[----:B------:R-:W3:Y:S04]  /*1e3c0*/  LDL R46, [R1+0x14d4] ;  /* 0x0014d400012e7983 */ /* 0x000ee80000100800 */
[----:B------:R0:W3:Y:S02]  /*1e3d0*/  @P1 LDG.E.U8 R223, desc[UR44][R6.64] ;  /* 0x0000002c06df1981 */ /* 0x0000e4000c1e1100 */
        /* <DEDUP_REMOVED lines=12> */
[----:B------:R-:W-:-:S03]  /*1e4a0*/  @P0 IMAD.MOV.U32 R6, RZ, RZ, R42 ;  /* 0x000000ffff060224 */ /* 0x000fc600078e002a */
[----:B------:R-:W2:Y:S01]  /*1e4b0*/  LDL R42, [R1+0x14b8] ;  /* 0x0014b800012a7983 */ /* 0x000ea20000100800 */
[----:B------:R-:W-:Y:S02]  /*1e4c0*/  ISETP.GT.AND P1, PT, R4, 0x1b, PT ;  /* 0x0000001b0400780c */ /* 0x000fe40003f24270 */
[----:B------:R-:W-:Y:S02]  /*1e4d0*/  PRMT R222, RZ, 0x7610, R222 ;  /* 0x00007610ffde7816 */ /* 0x000fe400000000de */
[----:B------:R-:W-:-:S04]  /*1e4e0*/  PRMT R219, RZ, 0x7610, R219 ;  /* 0x00007610ffdb7816 */ /* 0x000fc800000000db */
[----:B------:R4:W2:Y:S01]  /*1e4f0*/  @P0 LDG.E.U8 R222, desc[UR44][R6.64] ;  /* 0x0000002c06de0981 */ /* 0x0008a2000c1e1100 */
[----:B------:R-:W-:-:S04]  /*1e500*/  ISETP.GT.AND P0, PT, R4, 0x1c, PT ;  /* 0x0000001c0400780c */ /* 0x000fc80003f04270 */
[----:B----4-:R-:W-:Y:S02]  /*1e510*/  @P1 IMAD.MOV.U32 R7, RZ, RZ, R45 ;  /* 0x000000ffff071224 */ /* 0x010fe400078e002d */
[----:B------:R-:W-:Y:S01]  /*1e520*/  @P1 IMAD.MOV.U32 R6, RZ, RZ, R43 ;  /* 0x000000ffff061224 */ /* 0x000fe200078e002b */
[----:B------:R-:W4:Y:S04]  /*1e530*/  LDL R45, [R1+0x14ac] ;  /* 0x0014ac00012d7983 */ /* 0x000f280000100800 */
[----:B------:R-:W4:Y:S04]  /*1e540*/  LDL R43, [R1+0x14b0] ;  /* 0x0014b000012b7983 */ /* 0x000f280000100800 */
[----:B------:R0:W4:Y:S01]  /*1e550*/  @P1 LDG.E.U8 R219, desc[UR44][R6.64] ;  /* 0x0000002c06db1981 */ /* 0x000122000c1e1100 */
[----:B------:R-:W-:-:S02]  /*1e560*/  PRMT R220, RZ, 0x7610, R220 ;  /* 0x00007610ffdc7816 */ /* 0x000fc400000000dc */
[----:B------:R-:W-:Y:S01]  /*1e570*/  PRMT R217, RZ, 0x7610, R217 ;  /* 0x00007610ffd97816 */ /* 0x000fe200000000d9 */
[----:B0-----:R-:W-:Y:S02]  /*1e580*/  @P1 IMAD.MOV.U32 R6, RZ, RZ, R41 ;  /* 0x000000ffff061224 */ /* 0x001fe400078e0029 */
[----:B------:R-:W4:Y:S01]  /*1e590*/  LDL R41, [R1+0x14a8] ;  /* 0x0014a80001297983 */ /* 0x000f220000100800 */
[----:B------:R-:W-:Y:S02]  /*1e5a0*/  PRMT R218, RZ, 0x7610, R218 ;  /* 0x00007610ffda7816 */ /* 0x000fe400000000da */
        /* <DEDUP_REMOVED lines=26> */
[----:B------:R-:W-:-:S03]  /*1e750*/  ISETP.GT.AND P0, PT, R4, 0x1e, PT ;  /* 0x0000001e0400780c */ /* 0x000fc60003f04270 */
[----:B------:R4:W2:Y:S01]  /*1e760*/  @P1 LDG.E.U8 R216, desc[UR44][R6.64] ;  /* 0x0000002c06d81981 */ /* 0x0008a2000c1e1100 */
[----:B------:R-:W-:Y:S02]  /*1e770*/  ISETP.GT.AND P1, PT, R4, 0x1f, PT ;  /* 0x0000001f0400780c */ /* 0x000fe40003f24270 */
[----:B------:R-:W-:-:S07]  /*1e780*/  PRMT R214, RZ, 0x7610, R214 ;  /* 0x00007610ffd67816 */ /* 0x000fce00000000d6 */
[----:B----4-:R-:W-:Y:S02]  /*1e790*/  @P0 IMAD.MOV.U32 R7, RZ, RZ, R45 ;  /* 0x000000ffff070224 */ /* 0x010fe400078e002d */
[----:B------:R-:W4:Y:S01]  /*1e7a0*/  LDL R45, [R1+0x1484] ;  /* 0x00148400012d7983 */ /* 0x000f220000100800 */
[----:B------:R-:W-:-:S03]  /*1e7b0*/  @P0 IMAD.MOV.U32 R6, RZ, RZ, R43 ;  /* 0x000000ffff060224 */ /* 0x000fc600078e002b */
[----:B------:R-:W4:Y:S04]  /*1e7c0*/  LDL R43, [R1+0x1480] ;  /* 0x00148000012b7983 */ /* 0x000f280000100800 */
[----:B------:R0:W4:Y:S02]  /*1e7d0*/  @P0 LDG.E.U8 R212, desc[UR44][R6.64] ;  /* 0x0000002c06d40981 */ /* 0x000124000c1e1100 */
[----:B0-----:R-:W-:Y:S02]  /*1e7e0*/  @P0 IMAD.MOV.U32 R6, RZ, RZ, R41 ;  /* 0x000000ffff060224 */ /* 0x001fe400078e0029 */
[----:B------:R-:W4:Y:S01]  /*1e7f0*/  LDL R41, [R1+0x1478] ;  /* 0x0014780001297983 */ /* 0x000f220000100800 */
[----:B------:R-:W-:Y:S02]  /*1e800*/  PRMT R208, RZ, 0x7610, R208 ;  /* 0x00007610ffd07816 */ /* 0x000fe400000000d0 */
[----:B------:R-:W-:-:S02]  /*1e810*/  PRMT R210, RZ, 0x7610, R210 ;  /* 0x00007610ffd27816 */ /* 0x000fc400000000d2 */
[----:B------:R-:W-:Y:S01]  /*1e820*/  PRMT R211, RZ, 0x7610, R211 ;  /* 0x00007610ffd37816 */ /* 0x000fe200000000d3 */
[----:B---3--:R-:W-:Y:S02]  /*1e830*/  @P0 IMAD.MOV.U32 R7, RZ, RZ, R46 ;  /* 0x000000ffff070224 */ /* 0x008fe400078e002e */
        /* <DEDUP_REMOVED lines=20> */
[C---:B------:R-:W-:Y:S02]  /*1e980*/  ISETP.GT.AND P1, PT, R4.reuse, 0x21, PT ;  /* 0x000000210400780c */ /* 0x040fe40003f24270 */
[----:B------:R-:W-:Y:S01]  /*1e990*/  PRMT R213, RZ, 0x7610, R213 ;  /* 0x00007610ffd57816 */ /* 0x000fe200000000d5 */
[----:B----4-:R-:W-:Y:S01]  /*1e9a0*/  @P0 IMAD.MOV.U32 R7, RZ, RZ, R45 ;  /* 0x000000ffff070224 */ /* 0x010fe200078e002d */
[----:B------:R-:W-:Y:S01]  /*1e9b0*/  PRMT R207, RZ, 0x7610, R207 ;  /* 0x00007610ffcf7816 */ /* 0x000fe200000000cf */
[----:B------:R-:W4:Y:S04]  /*1e9c0*/  LDL R45, [R1+0x1454] ;  /* 0x00145400012d7983 */ /* 0x000f280000100800 */
[----:B------:R0:W4:Y:S01]  /*1e9d0*/  @P0 LDG.E.U8 R213, desc[UR44][R6.64] ;  /* 0x0000002c06d50981 */ /* 0x000122000c1e1100 */
[----:B------:R-:W-:-:S02]  /*1e9e0*/  ISETP.GT.AND P0, PT, R4, 0x22, PT ;  /* 0x000000220400780c */ /* 0x000fc40003f04270 */
[----:B------:R-:W-:Y:S01]  /*1e9f0*/  PRMT R209, RZ, 0x7610, R209 ;  /* 0x00007610ffd17816 */ /* 0x000fe200000000d1 */
[----:B0-----:R-:W-:Y:S02]  /*1ea00*/  @P1 IMAD.MOV.U32 R6, RZ, RZ, R43 ;  /* 0x000000ffff061224 */ /* 0x001fe400078e002b */
        /* <DEDUP_REMOVED lines=8> */
[----:B------:R-:W-:Y:S01]  /*1ea90*/  @P1 IMAD.MOV.U32 R7, RZ, RZ, R127 ;  /* 0x000000ffff071224 */ /* 0x000fe200078e007f */
[----:B------:R-:W3:Y:S04]  /*1eaa0*/  LDL R41, [R1+0x1448] ;  /* 0x0014480001297983 */ /* 0x000ee80000100800 */
[----:B------:R0:W3:Y:S01]  /*1eab0*/  @P1 LDG.E.U8 R209, desc[UR44][R6.64] ;  /* 0x0000002c06d11981 */ /* 0x0000e2000c1e1100 */
[----:B------:R-:W-:Y:S02]  /*1eac0*/  ISETP.GT.AND P1, PT, R4, 0x23, PT ;  /* 0x000000230400780c */ /* 0x000fe40003f24270 */
[----:B------:R-:W-:Y:S01]  /*1ead0*/  PRMT R204, RZ, 0x7610, R204 ;  /* 0x00007610ffcc7816 */ /* 0x000fe200000000cc */
[----:B------:R-:W3:Y:S01]  /*1eae0*/  LDL R127, [R1+0x1424] ;  /* 0x00142400017f7983 */ /* 0x000ee20000100800 */
[----:B0-----:R-:W-:-:S03]  /*1eaf0*/  @P0 IMAD.MOV.U32 R6, RZ, RZ, R39 ;  /* 0x000000ffff060224 */ /* 0x001fc600078e0027 */
        /* <DEDUP_REMOVED lines=55> */
[----:B----4-:R-:W-:Y:S02]  /*1ee70*/  @P0 IMAD.MOV.U32 R6, RZ, RZ, R45 ;  /* 0x000000ffff060224 */ /* 0x010fe400078e002d */
[----:B------:R-:W-:Y:S01]  /*1ee80*/  @P0 IMAD.MOV.U32 R7, RZ, RZ, R127 ;  /* 0x000000ffff070224 */ /* 0x000fe200078e007f */
[----:B------:R-:W4:Y:S04]  /*1ee90*/  LDL R45, [R1+0x13f8] ;  /* 0x0013f800012d7983 */ /* 0x000f280000100800 */
[----:B------:R0:W4:Y:S01]  /*1eea0*/  @P0 LDG.E.U8 R198, desc[UR44][R6.64] ;  /* 0x0000002c06c60981 */ /* 0x000122000c1e1100 */
[----:B------:R-:W-:-:S02]  /*1eeb0*/  ISETP.GT.AND P0, PT, R4, 0x28, PT ;  /* 0x000000280400780c */ /* 0x000fc40003f04270 */
[----:B------:R-:W-:Y:S01]  /*1eec0*/  PRMT R196, RZ, 0x7610, R196 ;  /* 0x00007610ffc47816 */ /* 0x000fe200000000c4 */
[----:B------:R-:W4:Y:S01]  /*1eed0*/  LDL R127, [R1+0x13d4] ;  /* 0x0013d400017f7983 */ /* 0x000f220000100800 */
[----:B0-----:R-:W-:-:S03]  /*1eee0*/  @P1 IMAD.MOV.U32 R6, RZ, RZ, R43 ;  /* 0x000000ffff061224 */ /* 0x001fc600078e002b */
[----:B------:R-:W4:Y:S01]  /*1eef0*/  LDL R43, [R1+0x13f0] ;  /* 0x0013f000012b7983 */ /* 0x000f220000100800 */
        /* <DEDUP_REMOVED lines=29> */
[----:B----4-:R-:W-:Y:S02]  /*1f0d0*/  @P1 IMAD.MOV.U32 R6, RZ, RZ, R45 ;  /* 0x000000ffff061224 */ /* 0x010fe400078e002d */
[----:B------:R-:W4:Y:S01]  /*1f0e0*/  LDL R45, [R1+0x13c8] ;  /* 0x0013c800012d7983 */ /* 0x000f220000100800 */
[----:B------:R-:W-:Y:S02]  /*1f0f0*/  PRMT R189, RZ, 0x7610, R189 ;  /* 0x00007610ffbd7816 */ /* 0x000fe400000000bd */
[----:B------:R-:W-:Y:S02]  /*1f100*/  PRMT R190, RZ, 0x7610, R190 ;  /* 0x00007610ffbe7816 */ /* 0x000fe400000000be */
        /* <DEDUP_REMOVED lines=31> */
[----:B------:R-:W-:Y:S01]  /*1f300*/  ISETP.GT.AND P1, PT, R4, 0x2d, PT ;  /* 0x0000002d0400780c */ /* 0x000fe20003f24270 */
[----:B------:R-:W-:Y:S02]  /*1f310*/  @P0 IMAD.MOV.U32 R6, RZ, RZ, R34 ;  /* 0x000000ffff060224 */ /* 0x000fe400078e0022 */
[----:B------:R-:W2:Y:S04]  /*1f320*/  LDL R34, [R1+0x13a0] ;  /* 0x0013a00001227983 */ /* 0x000ea80000100800 */
[----:B------:R4:W2:Y:S02]  /*1f330*/  @P0 LDG.E.U8 R184, desc[UR44][R6.64] ;  /* 0x0000002c06b80981 */ /* 0x0008a4000c1e1100 */
[----:B----4-:R-:W-:Y:S01]  /*1f340*/  @P0 IMAD.MOV.U32 R6, RZ, RZ, R45 ;  /* 0x000000ffff060224 */ /* 0x010fe200078e002d */
[----:B------:R-:W-:Y:S01]  /*1f350*/  PRMT R182, RZ, 0x7610, R182 ;  /* 0x00007610ffb67816 */ /* 0x000fe200000000b6 */
[----:B------:R-:W4:Y:S01]  /*1f360*/  LDL R45, [R1+0x1398] ;  /* 0x00139800012d7983 */ /* 0x000f220000100800 */
[----:B------:R-:W-:-:S02]  /*1f370*/  PRMT R183, RZ, 0x7610, R183 ;  /* 0x00007610ffb77816 */ /* 0x000fc400000000b7 */
[----:B------:R-:W-:Y:S01]  /*1f380*/  PRMT R179, RZ, 0x7610, R179 ;  /* 0x00007610ffb37816 */ /* 0x000fe200000000b3 */
[----:B---3--:R-:W-:Y:S02]  /*1f390*/  @P0 IMAD.MOV.U32 R7, RZ, RZ, R46 ;  /* 0x000000ffff070224 */ /* 0x008fe400078e002e */
[----:B------:R-:W3:Y:S04]  /*1f3a0*/  LDL R46, [R1+0x139c] ;  /* 0x00139c00012e7983 */ /* 0x000ee80000100800 */
[----:B------:R0:W4:Y:S01]  /*1f3b0*/  @P0 LDG.E.U8 R185, desc[UR44][R6.64] ;  /* 0x0000002c06b90981 */ /* 0x000122000c1e1100 */
[----:B------:R-:W-:Y:S01]  /*1f3c0*/  ISETP.GT.AND P0, PT, R4, 0x2e, PT ;  /* 0x0000002e0400780c */ /* 0x000fe20003f04270 */
[----:B0-----:R-:W-:Y:S02]  /*1f3d0*/  @P1 IMAD.MOV.U32 R6, RZ, RZ, R43 ;  /* 0x000000ffff061224 */ /* 0x001fe400078e002b */
[----:B------:R-:W4:Y:S01]  /*1f3e0*/  LDL R43, [R1+0x1390] ;  /* 0x00139000012b7983 */ /* 0x000f220000100800 */
        /* <DEDUP_REMOVED lines=22> */
[----:B0-----:R-:W-:Y:S02]  /*1f550*/  @P1 IMAD.MOV.U32 R6, RZ, RZ, R34 ;  /* 0x000000ffff061224 */ /* 0x001fe400078e0022 */
[----:B------:R-:W2:Y:S01]  /*1f560*/  LDL R34, [R1+0x1370] ;  /* 0x0013700001227983 */ /* 0x000ea20000100800 */
[----:B------:R-:W-:Y:S02]  /*1f570*/  PRMT R177, RZ, 0x7610, R177 ;  /* 0x00007610ffb17816 */ /* 0x000fe400000000b1 */
[----:B------:R-:W-:Y:S02]  /*1f580*/  PRMT R178, RZ, 0x7610, R178 ;  /* 0x00007610ffb27816 */ /* 0x000fe400000000b2 */
[----:B------:R-:W-:Y:S02]  /*1f590*/  PRMT R180, RZ, 0x7610, R180 ;  /* 0x00007610ffb47816 */ /* 0x000fe400000000b4 */
[----:B------:R-:W-:Y:S01]  /*1f5a0*/  PRMT R174, RZ, 0x7610, R174 ;  /* 0x00007610ffae7816 */ /* 0x000fe200000000ae */
[----:B---3--:R-:W-:-:S02]  /*1f5b0*/  @P1 IMAD.MOV.U32 R7, RZ, RZ, R46 ;  /* 0x000000ffff071224 */ /* 0x008fc400078e002e */
[----:B------:R-:W3:Y:S04]  /*1f5c0*/  LDL R46, [R1+0x136c] ;  /* 0x00136c00012e7983 */ /* 0x000ee80000100800 */
[----:B------:R4:W3:Y:S02]  /*1f5d0*/  @P1 LDG.E.U8 R175, desc[UR44][R6.64] ;  /* 0x0000002c06af1981 */ /* 0x0008e4000c1e1100 */
[----:B----4-:R-:W-:Y:S02]  /*1f5e0*/  @P1 IMAD.MOV.U32 R6, RZ, RZ, R45 ;  /* 0x000000ffff061224 */ /* 0x010fe400078e002d */
[----:B------:R-:W4:Y:S01]  /*1f5f0*/  LDL R45, [R1+0x1368] ;  /* 0x00136800012d7983 */ /* 0x000f220000100800 */
        /* <DEDUP_REMOVED lines=27> */
[----:B------:R-:W-:-:S09]  /*1f7b0*/  ISETP.GT.AND P1, PT, R4, 0x33, PT ;  /* 0x000000330400780c */ /* 0x000fd20003f24270 */
        /* <DEDUP_REMOVED lines=13> */
[----:B------:R0:W4:Y:S02]  /*1f890*/  @P0 LDG.E.U8 R173, desc[UR44][R6.64] ;  /* 0x0000002c06ad0981 */ /* 0x000124000c1e1100 */
[----:B0-----:R-:W-:Y:S02]  /*1f8a0*/  @P1 IMAD.MOV.U32 R6, RZ, RZ, R43 ;  /* 0x000000ffff061224 */ /* 0x001fe400078e002b */
[----:B------:R-:W4:Y:S01]  /*1f8b0*/  LDL R43, [R1+0x1330] ;  /* 0x00133000012b7983 */ /* 0x000f220000100800 */
[----:B------:R-:W-:Y:S01]  /*1f8c0*/  ISETP.GT.AND P0, PT, R4, 0x34, PT ;  /* 0x000000340400780c */ /* 0x000fe20003f04270 */
[----:B------:R-:W-:-:S02]  /*1f8d0*/  @P1 IMAD.MOV.U32 R7, RZ, RZ, R126 ;  /* 0x000000ffff071224 */ /* 0x000fc400078e007e */
[----:B------:R-:W4:Y:S04]  /*1f8e0*/  LDL R126, [R1+0x132c] ;  /* 0x00132c00017e7983 */ /* 0x000f280000100800 */
[----:B------:R0:W4:Y:S02]  /*1f8f0*/  @P1 LDG.E.U8 R170, desc[UR44][R6.64] ;  /* 0x0000002c06aa1981 */ /* 0x000124000c1e1100 */
[----:B0-----:R-:W-:Y:S02]  /*1f900*/  @P1 IMAD.MOV.U32 R6, RZ, RZ, R41 ;  /* 0x000000ffff061224 */ /* 0x001fe400078e0029 */
[----:B------:R-:W4:Y:S01]  /*1f910*/  LDL R41, [R1+0x1328] ;  /* 0x0013280001297983 */ /* 0x000f220000100800 */
[----:B------:R-:W-:-:S03]  /*1f920*/  @P1 IMAD.MOV.U32 R7, RZ, RZ, R44 ;  /* 0x000000ffff071224 */ /* 0x000fc600078e002c */
        /* <DEDUP_REMOVED lines=9> */
[----:B------:R-:W-:Y:S02]  /*1f9c0*/  ISETP.GT.AND P1, PT, R4, 0x35, PT ;  /* 0x000000350400780c */ /* 0x000fe40003f24270 */
[----:B------:R-:W-:-:S02]  /*1f9d0*/  PRMT R169, RZ, 0x7610, R169 ;  /* 0x00007610ffa97816 */ /* 0x000fc400000000a9 */
[----:B------:R-:W-:Y:S02]  /*1f9e0*/  PRMT R166, RZ, 0x7610, R166 ;  /* 0x00007610ffa67816 */ /* 0x000fe400000000a6 */
[----:B------:R-:W-:Y:S02]  /*1f9f0*/  PRMT R167, RZ, 0x7610, R167 ;  /* 0x00007610ffa77816 */ /* 0x000fe400000000a7 */
[----:B------:R-:W-:Y:S02]  /*1fa00*/  PRMT R164, RZ, 0x7610, R164 ;  /* 0x00007610ffa47816 */ /* 0x000fe400000000a4 */
        /* <DEDUP_REMOVED lines=11> */
[----:B----4-:R-:W-:Y:S02]  /*1fac0*/  @P1 IMAD.MOV.U32 R6, RZ, RZ, R45 ;  /* 0x000000ffff061224 */ /* 0x010fe400078e002d */
[----:B------:R-:W-:Y:S01]  /*1fad0*/  @P1 IMAD.MOV.U32 R7, RZ, RZ, R127 ;  /* 0x000000ffff071224 */ /* 0x000fe200078e007f */
[----:B------:R-:W4:Y:S04]  /*1fae0*/  LDL R45, [R1+0x1308] ;  /* 0x00130800012d7983 */ /* 0x000f280000100800 */
[----:B------:R0:W4:Y:S01]  /*1faf0*/  @P1 LDG.E.U8 R167, desc[UR44][R6.64] ;  /* 0x0000002c06a71981 */ /* 0x000122000c1e1100 */
[----:B------:R-:W-:-:S03]  /*1fb00*/  PRMT R163, RZ, 0x7610, R163 ;  /* 0x00007610ffa37816 */ /* 0x000fc600000000a3 */
[----:B------:R-:W4:Y:S01]  /*1fb10*/  LDL R127, [R1+0x12e4] ;  /* 0x0012e400017f7983 */ /* 0x000f220000100800 */
[----:B0-----:R-:W-:Y:S02]  /*1fb20*/  @P0 IMAD.MOV.U32 R6, RZ, RZ, R43 ;  /* 0x000000ffff060224 */ /* 0x001fe400078e002b */
[----:B------:R-:W-:Y:S01]  /*1fb30*/  @P0 IMAD.MOV.U32 R7, RZ, RZ, R126 ;  /* 0x000000ffff070224 */ /* 0x000fe200078e007e */
[----:B------:R-:W4:Y:S04]  /*1fb40*/  LDL R43, [R1+0x1300] ;  /* 0x00130000012b7983 */ /* 0x000f280000100800 */
[----:B------:R-:W4:Y:S04]  /*1fb50*/  LDL R126, [R1+0x1304] ;  /* 0x00130400017e7983 */ /* 0x000f280000100800 */
[----:B------:R0:W4:Y:S01]  /*1fb60*/  @P0 LDG.E.U8 R164, desc[UR44][R6.64] ;  /* 0x0000002c06a40981 */ /* 0x000122000c1e1100 */
[----:B------:R-:W-:Y:S01]  /*1fb70*/  ISETP.GT.AND P1, PT, R4, 0x37, PT ;  /* 0x000000370400780c */ /* 0x000fe20003f24270 */
[----:B0-----:R-:W-:-:S02]  /*1fb80*/  @P0 IMAD.MOV.U32 R6, RZ, RZ, R41 ;  /* 0x000000ffff060224 */ /* 0x001fc400078e0029 */
        /* <DEDUP_REMOVED lines=26> */
[----:B------:R-:W4:Y:S01]  /*1fd30*/  LDL R45, [R1+0x12d8] ;  /* 0x0012d800012d7983 */ /* 0x000f220000100800 */
[----:B------:R-:W-:-:S03]  /*1fd40*/  @P0 IMAD.MOV.U32 R7, RZ, RZ, R126 ;  /* 0x000000ffff070224 */ /* 0x000fc600078e007e */
[----:B------:R-:W4:Y:S04]  /*1fd50*/  LDL R126, [R1+0x12d4] ;  /* 0x0012d400017e7983 */ /* 0x000f280000100800 */
[----:B------:R0:W4:Y:S02]  /*1fd60*/  @P0 LDG.E.U8 R161, desc[UR44][R6.64] ;  /* 0x0000002c06a10981 */ /* 0x000124000c1e1100 */
[----:B0-----:R-:W-:Y:S02]  /*1fd70*/  @P1 IMAD.MOV.U32 R6, RZ, RZ, R43 ;  /* 0x000000ffff061224 */ /* 0x001fe400078e002b */
[----:B------:R-:W4:Y:S01]  /*1fd80*/  LDL R43, [R1+0x12d0] ;  /* 0x0012d000012b7983 */ /* 0x000f220000100800 */
[----:B------:R-:W-:-:S03]  /*1fd90*/  @P1 IMAD.MOV.U32 R7, RZ, RZ, R44 ;  /* 0x000000ffff071224 */ /* 0x000fc600078e002c */
[----:B------:R-:W4:Y:S01]  /*1fda0*/  LDL R44, [R1+0x12cc] ;  /* 0x0012cc00012c7983 */ /* 0x000f220000100800 */
[----:B------:R-:W-:-:S03]  /*1fdb0*/  ISETP.GT.AND P0, PT, R4, 0x3a, PT ;  /* 0x0000003a0400780c */ /* 0x000fc60003f04270 */
[----:B------:R0:W4:Y:S02]  /*1fdc0*/  @P1 LDG.E.U8 R158, desc[UR44][R6.64] ;  /* 0x0000002c069e1981 */ /* 0x000124000c1e1100 */
[----:B0-----:R-:W-:Y:S02]  /*1fdd0*/  @P1 IMAD.MOV.U32 R6, RZ, RZ, R41 ;  /* 0x000000ffff061224 */ /* 0x001fe400078e0029 */
[----:B------:R-:W4:Y:S01]  /*1fde0*/  LDL R41, [R1+0x12c8] ;  /* 0x0012c80001297983 */ /* 0x000f220000100800 */
[----:B------:R-:W-:-:S03]  /*1fdf0*/  @P1 IMAD.MOV.U32 R7, RZ, RZ, R42 ;  /* 0x000000ffff071224 */ /* 0x000fc600078e002a */
[----:B------:R-:W4:Y:S04]  /*1fe00*/  LDL R42, [R1+0x12c4] ;  /* 0x0012c400012a7983 */ /* 0x000f280000100800 */
[----:B------:R0:W4:Y:S02]  /*1fe10*/  @P1 LDG.E.U8 R159, desc[UR44][R6.64] ;  /* 0x0000002c069f1981 */ /* 0x000124000c1e1100 */
[----:B0-----:R-:W-:Y:S02]  /*1fe20*/  @P0 IMAD.MOV.U32 R6, RZ, RZ, R39 ;  /* 0x000000ffff060224 */ /* 0x001fe400078e0027 */
[----:B------:R-:W-:Y:S01]  /*1fe30*/  @P0 IMAD.MOV.U32 R7, RZ, RZ, R40 ;  /* 0x000000ffff070224 */ /* 0x000fe200078e0028 */
[----:B------:R-:W4:Y:S04]  /*1fe40*/  LDL R39, [R1+0x12c0] ;  /* 0x0012c00001277983 */ /* 0x000f280000100800 */
[----:B------:R-:W4:Y:S01]  /*1fe50*/  LDL R40, [R1+0x12bc] ;  /* 0x0012bc0001287983 */ /* 0x000f220000100800 */
[----:B------:R-:W-:-:S02]  /*1fe60*/  PRMT R156, RZ, 0x7610, R156 ;  /* 0x00007610ff9c7816 */ /* 0x000fc4000000009c */
[----:B------:R-:W-:Y:S02]  /*1fe70*/  ISETP.GT.AND P1, PT, R4, 0x3b, PT ;  /* 0x0000003b0400780c */ /* 0x000fe40003f24270 */
[----:B------:R-:W-:Y:S02]  /*1fe80*/  PRMT R157, RZ, 0x7610, R157 ;  /* 0x00007610ff9d7816 */ /* 0x000fe4000000009d */
[----:B------:R0:W4:Y:S02]  /*1fe90*/  @P0 LDG.E.U8 R156, desc[UR44][R6.64] ;  /* 0x0000002c069c0981 */ /* 0x000124000c1e1100 */
[----:B0-----:R-:W-:Y:S01]  /*1fea0*/  @P0 IMAD.MOV.U32 R7, RZ, RZ, R127 ;  /* 0x000000ffff070224 */ /* 0x001fe200078e007f */
[----:B------:R-:W-:Y:S02]  /*1feb0*/  PRMT R154, RZ, 0x7610, R154 ;  /* 0x00007610ff9a7816 */ /* 0x000fe4000000009a */
        /* <DEDUP_REMOVED lines=12> */
[----:B----4-:R-:W-:Y:S02]  /*1ff80*/  @P1 IMAD.MOV.U32 R6, RZ, RZ, R45 ;  /* 0x000000ffff061224 */ /* 0x010fe400078e002d */
[----:B------:R-:W4:Y:S01]  /*1ff90*/  LDL R45, [R1+0x12ac] ;  /* 0x0012ac00012d7983 */ /* 0x000f220000100800 */
[----:B------:R-:W-:-:S05]  /*1ffa0*/  @P1 IMAD.MOV.U32 R7, RZ, RZ, R126 ;  /* 0x000000ffff071224 */ /* 0x000fca00078e007e */
        /* <DEDUP_REMOVED lines=16> */
[----:B------:R-:W-:Y:S02]  /*200b0*/  PRMT R22, RZ, 0x7610, R22 ;  /* 0x00007610ff167816 */ /* 0x000fe40000000016 */
[----:B------:R-:W-:-:S04]  /*200c0*/  LOP3.LUT R23, R23, 0xffff, RZ, 0xc0, !PT ;  /* 0x0000ffff17177812 */ /* 0x000fc800078ec0ff */
[----:B------:R0:W4:Y:S01]  /*200d0*/  @P1 LDG.E.U8 R22, desc[UR44][R6.64] ;  /* 0x0000002c06161981 */ /* 0x000122000c1e1100 */
[----:B------:R-:W-:Y:S02]  /*200e0*/  ISETP.GT.AND P0, PT, R4, 0x3e, PT ;  /* 0x0000003e0400780c */ /* 0x000fe40003f04270 */
[----:B0-----:R-:W-:-:S04]  /*200f0*/  LOP3.LUT R6, R36, 0xffff, RZ, 0xc0, !PT ;  /* 0x0000ffff24067812 */ /* 0x001fc800078ec0ff */
[--C-:B------:R-:W-:Y:S02]  /*20100*/  PRMT R36, R6, 0x3340, R23.reuse ;  /* 0x0000334006247816 */ /* 0x100fe40000000017 */
[----:B------:R-:W-:Y:S02]  /*20110*/  PRMT R23, RZ, 0x7610, R23 ;  /* 0x00007610ff177816 */ /* 0x000fe40000000017 */
[----:B------:R-:W-:Y:S02]  /*20120*/  LOP3.LUT R20, R20, 0xffff, RZ, 0xc0, !PT ;  /* 0x0000ffff14147812 */ /* 0x000fe400078ec0ff */
[----:B------:R-:W-:Y:S02]  /*20130*/  LOP3.LUT R21, R21, 0xffff, RZ, 0xc0, !PT ;  /* 0x0000ffff15157812 */ /* 0x000fe400078ec0ff */
[----:B------:R-:W-:Y:S01]  /*20140*/  LOP3.LUT R5, R5, 0xffff, RZ, 0xc0, !PT ;  /* 0x0000ffff05057812 */ /* 0x000fe200078ec0ff */
[----:B---3--:R-:W-:Y:S01]  /*20150*/  @P1 IMAD.MOV.U32 R6, RZ, RZ, R46 ;  /* 0x000000ffff061224 */ /* 0x008fe200078e002e */
[----:B------:R-:W-:-:S02]  /*20160*/  LOP3.LUT R251, R251, 0xffff, RZ, 0xc0, !PT ;  /* 0x0000fffffbfb7812 */ /* 0x000fc400078ec0ff */
[----:B------:R-:W-:-:S04]  /*20170*/  LOP3.LUT R19, R19, 0xffff, RZ, 0xc0, !PT ;  /* 0x0000ffff13137812 */ /* 0x000fc800078ec0ff */
[--C-:B------:R-:W-:Y:S02]  /*20180*/  PRMT R251, R251, 0x3340, R19.reuse ;  /* 0x00003340fbfb7816 */ /* 0x100fe40000000013 */
[----:B------:R-:W-:Y:S02]  /*20190*/  PRMT R19, RZ, 0x7610, R19 ;  /* 0x00007610ff137816 */ /* 0x000fe40000000013 */
[----:B------:R-:W-:Y:S02]  /*201a0*/  LOP3.LUT R11, R11, 0xffff, RZ, 0xc0, !PT ;  /* 0x0000ffff0b0b7812 */ /* 0x000fe400078ec0ff */
[----:B------:R-:W-:Y:S02]  /*201b0*/  LOP3.LUT R10, R10, 0xffff, RZ, 0xc0, !PT ;  /* 0x0000ffff0a0a7812 */ /* 0x000fe400078ec0ff */
[----:B------:R-:W-:Y:S02]  /*201c0*/  LOP3.LUT R9, R9, 0xffff, RZ, 0xc0, !PT ;  /* 0x0000ffff09097812 */ /* 0x000fe400078ec0ff */
[----:B------:R-:W-:-:S02]  /*201d0*/  LOP3.LUT R8, R8, 0xffff, RZ, 0xc0, !PT ;  /* 0x0000ffff08087812 */ /* 0x000fc400078ec0ff */
[----:B------:R-:W-:Y:S02]  /*201e0*/  LOP3.LUT R249, R249, 0xffff, RZ, 0xc0, !PT ;  /* 0x0000fffff9f97812 */ /* 0x000fe400078ec0ff */
[----:B------:R-:W-:-:S04]  /*201f0*/  LOP3.LUT R247, R247, 0xffff, RZ, 0xc0, !PT ;  /* 0x0000fffff7f77812 */ /* 0x000fc800078ec0ff */
[----:B------:R-:W-:Y:S01]  /*20200*/  PRMT R247, R249, 0x3340, R247 ;  /* 0x00003340f9f77816 */ /* 0x000fe200000000f7 */
[----:B--2---:R-:W-:-:S05]  /*20210*/  @P1 IMAD.MOV.U32 R7, RZ, RZ, R125 ;  /* 0x000000ffff071224 */ /* 0x004fca00078e007d */
[----:B------:R0:W2:Y:S02]  /*20220*/  @P1 LDG.E.U8 R23, desc[UR44][R6.64] ;  /* 0x0000002c06171981 */ /* 0x0000a4000c1e1100 */
[----:B0-----:R-:W-:Y:S01]  /*20230*/  LOP3.LUT R6, R37, 0xffff, RZ, 0xc0, !PT ;  /* 0x0000ffff25067812 */ /* 0x001fe200078ec0ff */
[----:B----4-:R-:W-:-:S03]  /*20240*/  @P0 IMAD.MOV.U32 R7, RZ, RZ, R45 ;  /* 0x000000ffff070224 */ /* 0x010fc600078e002d */
[----:B------:R-:W-:Y:S01]  /*20250*/  PRMT R37, R6, 0x3340, R20 ;  /* 0x0000334006257816 */ /* 0x000fe20000000014 */
[----:B------:R-:W-:Y:S01]  /*20260*/  @P0 IMAD.MOV.U32 R6, RZ, RZ, R34 ;  /* 0x000000ffff060224 */ /* 0x000fe200078e0022 */
[----:B------:R-:W-:-:S06]  /*20270*/  PRMT R20, RZ, 0x7610, R20 ;  /* 0x00007610ff147816 */ /* 0x000fcc0000000014 */
[----:B------:R0:W3:Y:S02]  /*20280*/  @P0 LDG.E.U8 R20, desc[UR44][R6.64] ;  /* 0x0000002c06140981 */ /* 0x0000e4000c1e1100 */
[----:B0-----:R-:W-:Y:S02]  /*20290*/  LOP3.LUT R6, R3, 0xffff, RZ, 0xc0, !PT ;  /* 0x0000ffff03067812 */ /* 0x001fe400078ec0ff */
[----:B------:R-:W4:Y:S02]  /*202a0*/  LDL R3, [R1+0x1aac] ;  /* 0x001aac0001037983 */ /* 0x000f240000100800 */
[--C-:B------:R-:W-:Y:S02]  /*202b0*/  PRMT R34, R6, 0x3340, R21.reuse ;  /* 0x0000334006227816 */ /* 0x100fe40000000015 */
[----:B------:R-:W-:Y:S01]  /*202c0*/  PRMT R21, RZ, 0x7610, R21 ;  /* 0x00007610ff157816 */ /* 0x000fe20000000015 */
[----:B------:R-:W-:Y:S02]  /*202d0*/  @P0 IMAD.MOV.U32 R6, RZ, RZ, R43 ;  /* 0x000000ffff060224 */ /* 0x000fe400078e002b */
[----:B------:R-:W-:-:S05]  /*202e0*/  @P0 IMAD.MOV.U32 R7, RZ, RZ, R44 ;  /* 0x000000ffff070224 */ /* 0x000fca00078e002c */
[----:B------:R0:W2:Y:S01]  /*202f0*/  @P0 LDG.E.U8 R21, desc[UR44][R6.64] ;  /* 0x0000002c06150981 */ /* 0x0000a2000c1e1100 */
[----:B------:R-:W-:Y:S02]  /*20300*/  ISETP.GT.AND P0, PT, R4, 0x3f, PT ;  /* 0x0000003f0400780c */ /* 0x000fe40003f04270 */
[----:B0-----:R-:W-:-:S04]  /*20310*/  LOP3.LUT R6, R35, 0xffff, RZ, 0xc0, !PT ;  /* 0x0000ffff23067812 */ /* 0x001fc800078ec0ff */
[----:B------:R-:W-:-:S07]  /*20320*/  PRMT R35, R6, 0x3340, R5 ;  /* 0x0000334006237816 */ /* 0x000fce0000000005 */
[----:B------:R-:W-:Y:S01]  /*20330*/  @P0 IMAD.MOV.U32 R6, RZ, RZ, R41 ;  /* 0x000000ffff060224 */ /* 0x000fe200078e0029 */
[----:B------:R-:W-:Y:S01]  /*20340*/  PRMT R5, RZ, 0x7610, R5 ;  /* 0x00007610ff057816 */ /* 0x000fe20000000005 */
[----:B------:R-:W-:-:S05]  /*20350*/  @P0 IMAD.MOV.U32 R7, RZ, RZ, R42 ;  /* 0x000000ffff070224 */ /* 0x000fca00078e002a */
[----:B------:R0:W2:Y:S02]  /*20360*/  @P0 LDG.E.U8 R5, desc[UR44][R6.64] ;  /* 0x0000002c06050981 */ /* 0x0000a4000c1e1100 */
[----:B0-----:R-:W-:Y:S01]  /*20370*/  @P0 IMAD.MOV.U32 R6, RZ, RZ, R39 ;  /* 0x000000ffff060224 */ /* 0x001fe200078e0027 */
[----:B------:R-:W-:Y:S01]  /*20380*/  LOP3.LUT R252, R252, 0xffff, RZ, 0xc0, !PT ;  /* 0x0000fffffcfc7812 */ /* 0x000fe200078ec0ff */
[----:B------:R-:W2:Y:S01]  /*20390*/  LDL R39, [R1+0x1aa4] ;  /* 0x001aa40001277983 */ /* 0x000ea20000100800 */
[----:B------:R-:W-:-:S05]  /*203a0*/  @P0 IMAD.MOV.U32 R7, RZ, RZ, R40 ;  /* 0x000000ffff070224 */ /* 0x000fca00078e0028 */
[----:B------:R0:W2:Y:S02]  /*203b0*/  @P0 LDG.E.U8 R19, desc[UR44][R6.64] ;  /* 0x0000002c06130981 */ /* 0x0000a4000c1e1100 */
[----:B0-----:R-:W-:Y:S02]  /*203c0*/  PRMT R6, R11, 0x3340, R10 ;  /* 0x000033400b067816 */ /* 0x001fe4000000000a */
[----:B------:R-:W-:Y:S02]  /*203d0*/  PRMT R11, R9, 0x3340, R8 ;  /* 0x00003340090b7816 */ /* 0x000fe40000000008 */
[----:B------:R-:W-:Y:S02]  /*203e0*/  LOP3.LUT R7, R31, 0xffff, RZ, 0xc0, !PT ;  /* 0x0000ffff1f077812 */ /* 0x000fe400078ec0ff */
[----:B------:R-:W-:Y:S01]  /*203f0*/  PRMT R11, R6, 0x5410, R11 ;  /* 0x00005410060b7816 */ /* 0x000fe2000000000b */
[----:B------:R-:W2:Y:S01]  /*20400*/  LDL R31, [R1+0x1a84] ;  /* 0x001a8400011f7983 */ /* 0x000ea20000100800 */
[----:B------:R-:W-:-:S02]  /*20410*/  LOP3.LUT R6, R30, 0xffff, RZ, 0xc0, !PT ;  /* 0x0000ffff1e067812 */ /* 0x000fc400078ec0ff */
[----:B------:R-:W-:Y:S01]  /*20420*/  PRMT R10, R251, 0x5410, R247 ;  /* 0x00005410fb0a7816 */ /* 0x000fe200000000f7 */
[----:B------:R-:W2:Y:S01]  /*20430*/  LDL R30, [R1+0x1a44] ;  /* 0x001a4400011e7983 */ /* 0x000ea20000100800 */
[----:B------:R-:W-:Y:S02]  /*20440*/  PRMT R247, R7, 0x3340, R6 ;  /* 0x0000334007f77816 */ /* 0x000fe40000000006 */
[----:B------:R-:W-:Y:S02]  /*20450*/  LOP3.LUT R7, R26, 0xffff, RZ, 0xc0, !PT ;  /* 0x0000ffff1a077812 */ /* 0x000fe400078ec0ff */
[----:B------:R-:W-:Y:S01]  /*20460*/  LOP3.LUT R6, R14, 0xffff, RZ, 0xc0, !PT ;  /* 0x0000ffff0e067812 */ /* 0x000fe200078ec0ff */
[----:B------:R-:W2:Y:S03]  /*20470*/  LDL R26, [R1+0x1a88] ;  /* 0x001a8800011a7983 */ /* 0x000ea60000100800 */
[----:B------:R-:W-:Y:S01]  /*20480*/  PRMT R7, R7, 0x3340, R6 ;  /* 0x0000334007077816 */ /* 0x000fe20000000006 */
[----:B------:R-:W2:Y:S01]  /*20490*/  LDL R14, [R1+0x1a68] ;  /* 0x001a6800010e7983 */ /* 0x000ea20000100800 */
[----:B------:R-:W-:-:S03]  /*204a0*/  LOP3.LUT R6, R0, 0xffff, RZ, 0xc0, !PT ;  /* 0x0000ffff00067812 */ /* 0x000fc600078ec0ff */
[----:B------:R-:W3:Y:S01]  /*204b0*/  LDL R0, [R1+0x1ab8] ;  /* 0x001ab80001007983 */ /* 0x000ee20000100800 */
[----:B------:R-:W-:Y:S02]  /*204c0*/  PRMT R8, R36, 0x5410, R37 ;  /* 0x0000541024087816 */ /* 0x000fe40000000025 */
[----:B------:R-:W-:Y:S01]  /*204d0*/  PRMT R9, R34, 0x5410, R35 ;  /* 0x0000541022097816 */ /* 0x000fe20000000023 */
[----:B------:R-:W-:Y:S01]  /*204e0*/  BAR.SYNC.DEFER_BLOCKING 0x0 ;  /* 0x0000000000007b1d */ /* 0x000fe20000010000 */
[----:B------:R-:W-:Y:S02]  /*204f0*/  LOP3.LUT R250, R250, 0xffff, RZ, 0xc0, !PT ;  /* 0x0000fffffafa7812 */ /* 0x000fe400078ec0ff */
[----:B------:R-:W-:Y:S02]  /*20500*/  LOP3.LUT R248, R248, 0xffff, RZ, 0xc0, !PT ;  /* 0x0000fffff8f87812 */ /* 0x000fe400078ec0ff */
[----:B------:R-:W-:Y:S02]  /*20510*/  LOP3.LUT R246, R246, 0xffff, RZ, 0xc0, !PT ;  /* 0x0000fffff6f67812 */ /* 0x000fe400078ec0ff */
[----:B------:R-:W-:Y:S01]  /*20520*/  LOP3.LUT R245, R245, 0xffff, RZ, 0xc0, !PT ;  /* 0x0000fffff5f57812 */ /* 0x000fe200078ec0ff */
[----:B------:R-:W2:Y:S01]  /*20530*/  LDL R35, [R1+0x1aa8] ;  /* 0x001aa80001237983 */ /* 0x000ea20000100800 */
[----:B------:R-:W-:-:S02]  /*20540*/  LOP3.LUT R244, R244, 0xffff, RZ, 0xc0, !PT ;  /* 0x0000fffff4f47812 */ /* 0x000fc400078ec0ff */
[----:B------:R-:W-:Y:S01]  /*20550*/  LOP3.LUT R241, R241, 0xffff, RZ, 0xc0, !PT ;  /* 0x0000fffff1f17812 */ /* 0x000fe200078ec0ff */
[----:B------:R-:W2:Y:S01]  /*20560*/  LDL R37, [R1+0x1a64] ;  /* 0x001a640001257983 */ /* 0x000ea20000100800 */
[----:B------:R-:W-:Y:S02]  /*20570*/  PRMT R6, R6, 0x3340, R252 ;  /* 0x0000334006067816 */ /* 0x000fe400000000fc */
[----:B------:R-:W-:Y:S02]  /*20580*/  PRMT R245, R246, 0x3340, R245 ;  /* 0x00003340f6f57816 */ /* 0x000fe400000000f5 */
[----:B------:R-:W-:Y:S02]  /*20590*/  LOP3.LUT R242, R242, 0xffff, RZ, 0xc0, !PT ;  /* 0x0000fffff2f27812 */ /* 0x000fe400078ec0ff */
[----:B------:R-:W-:Y:S02]  /*205a0*/  LOP3.LUT R239, R239, 0xffff, RZ, 0xc0, !PT ;  /* 0x0000ffffefef7812 */ /* 0x000fe400078ec0ff */
[----:B------:R-:W-:-:S02]  /*205b0*/  LOP3.LUT R237, R237, 0xffff, RZ, 0xc0, !PT ;  /* 0x0000ffffeded7812 */ /* 0x000fc400078ec0ff */
[----:B------:R-:W-:Y:S02]  /*205c0*/  LOP3.LUT R235, R235, 0xffff, RZ, 0xc0, !PT ;  /* 0x0000ffffebeb7812 */ /* 0x000fe400078ec0ff */
[----:B------:R-:W-:Y:S02]  /*205d0*/  LOP3.LUT R233, R233, 0xffff, RZ, 0xc0, !PT ;  /* 0x0000ffffe9e97812 */ /* 0x000fe400078ec0ff */
[----:B------:R-:W-:Y:S02]  /*205e0*/  LOP3.LUT R231, R231, 0xffff, RZ, 0xc0, !PT ;  /* 0x0000ffffe7e77812 */ /* 0x000fe400078ec0ff */
        /* <DEDUP_REMOVED lines=25> */
[----:B------:R-:W-:Y:S01]  /*20780*/  LOP3.LUT R210, R210, 0xffff, RZ, 0xc0, !PT ;  /* 0x0000ffffd2d27812 */ /* 0x000fe200078ec0ff */
[----:B------:R-:W0:Y:S01]  /*20790*/  S2R R46, SR_TID.X ;  /* 0x00000000002e7919 */ /* 0x000e220000002100 */
[----:B------:R-:W-:-:S02]  /*207a0*/  PRMT R239, R242, 0x3340, R239 ;  /* 0x00003340f2ef7816 */ /* 0x000fc400000000ef */
[----:B------:R-:W-:Y:S01]  /*207b0*/  PRMT R231, R233, 0x3340, R231 ;  /* 0x00003340e9e77816 */ /* 0x000fe200000000e7 */
[----:B------:R-:W2:Y:S01]  /*207c0*/  LDL R36, [R1+0x1a24] ;  /* 0x001a240001247983 */ /* 0x000ea20000100800 */
[----:B------:R-:W-:Y:S02]  /*207d0*/  PRMT R223, R225, 0x3340, R223 ;  /* 0x00003340e1df7816 */ /* 0x000fe400000000df */
[----:B------:R-:W-:Y:S01]  /*207e0*/  PRMT R215, R217, 0x3340, R215 ;  /* 0x00003340d9d77816 */ /* 0x000fe200000000d7 */
[----:B------:R-:W2:Y:S01]  /*207f0*/  LDL R34, [R1+0x1a08] ;  /* 0x001a080001227983 */ /* 0x000ea20000100800 */
[----:B------:R-:W-:Y:S02]  /*20800*/  PRMT R240, R243, 0x3340, R240 ;  /* 0x00003340f3f07816 */ /* 0x000fe400000000f0 */
[----:B------:R-:W-:Y:S02]  /*20810*/  PRMT R232, R234, 0x3340, R232 ;  /* 0x00003340eae87816 */ /* 0x000fe400000000e8 */
[----:B------:R-:W-:-:S02]  /*20820*/  PRMT R224, R226, 0x3340, R224 ;  /* 0x00003340e2e07816 */ /* 0x000fc400000000e0 */
[----:B------:R-:W-:Y:S01]  /*20830*/  PRMT R216, R218, 0x3340, R216 ;  /* 0x00003340dad87816 */ /* 0x000fe200000000d8 */
[----:B----4-:R1:W-:Y:S02]  /*20840*/  STS.128 [R3+UR46+0x8000], R8 ;  /* 0x0080000803007988 */ /* 0x0103e40008000c2e */
[----:B-1----:R-:W-:Y:S02]  /*20850*/  LOP3.LUT R9, R33, 0xffff, RZ, 0xc0, !PT ;  /* 0x0000ffff21097812 */ /* 0x002fe400078ec0ff */
[----:B------:R-:W-:Y:S01]  /*20860*/  LOP3.LUT R8, R32, 0xffff, RZ, 0xc0, !PT ;  /* 0x0000ffff20087812 */ /* 0x000fe200078ec0ff */
[----:B------:R-:W4:Y:S03]  /*20870*/  LDL R33, [R1+0x1694] ;  /* 0x0016940001217983 */ /* 0x000f260000100800 */
[----:B------:R-:W-:Y:S01]  /*20880*/  PRMT R249, R9, 0x3340, R8 ;  /* 0x0000334009f97816 */ /* 0x000fe20000000008 */
[----:B------:R-:W4:Y:S01]  /*20890*/  LDL R32, [R1+0x1a98] ;  /* 0x001a980001207983 */ /* 0x000f220000100800 */
[----:B------:R-:W-:-:S02]  /*208a0*/  LOP3.LUT R9, R29, 0xffff, RZ, 0xc0, !PT ;  /* 0x0000ffff1d097812 */ /* 0x000fc400078ec0ff */
[----:B------:R-:W-:Y:S01]  /*208b0*/  LOP3.LUT R8, R27, 0xffff, RZ, 0xc0, !PT ;  /* 0x0000ffff1b087812 */ /* 0x000fe200078ec0ff */
[----:B------:R-:W4:Y:S01]  /*208c0*/  LDL R29, [R1+0x1a28] ;  /* 0x001a2800011d7983 */ /* 0x000f220000100800 */
[----:B------:R-:W-:Y:S02]  /*208d0*/  PRMT R10, R250, 0x3340, R248 ;  /* 0x00003340fa0a7816 */ /* 0x000fe400000000f8 */
[----:B------:R-:W-:Y:S01]  /*208e0*/  PRMT R9, R9, 0x3340, R8 ;  /* 0x0000334009097816 */ /* 0x000fe20000000008 */
[----:B------:R-:W4:Y:S01]  /*208f0*/  LDL R27, [R1+0x1a48] ;  /* 0x001a4800011b7983 */ /* 0x000f220000100800 */
[----:B------:R-:W-:Y:S02]  /*20900*/  PRMT R11, R244, 0x3340, R241 ;  /* 0x00003340f40b7816 */ /* 0x000fe400000000f1 */
[----:B------:R-:W-:Y:S02]  /*20910*/  PRMT R8, R249, 0x5410, R247 ;  /* 0x00005410f9087816 */ /* 0x000fe400000000f7 */
[----:B------:R-:W-:-:S02]  /*20920*/  PRMT R9, R9, 0x5410, R7 ;  /* 0x0000541009097816 */ /* 0x000fc40000000007 */
[----:B------:R-:W-:Y:S02]  /*20930*/  PRMT R10, R6, 0x5410, R10 ;  /* 0x00005410060a7816 */ /* 0x000fe4000000000a */
[----:B------:R-:W-:-:S05]  /*20940*/  PRMT R11, R245, 0x5410, R11 ;  /* 0x00005410f50b7816 */ /* 0x000fca000000000b */
[----:B------:R1:W-:Y:S04]  /*20950*/  STS.128 [R3+UR46+0xa000], R8 ;  /* 0x00a0000803007988 */ /* 0x0003e80008000c2e */
[----:B-1----:R-:W4:Y:S01]  /*20960*/  LDL R3, [R1+0x1ab4] ;  /* 0x001ab40001037983 */ /* 0x002f220000100800 */
[----:B------:R-:W-:Y:S02]  /*20970*/  PRMT R8, R237, 0x3340, R235 ;  /* 0x00003340ed087816 */ /* 0x000fe400000000eb */
[----:B------:R-:W-:Y:S02]  /*20980*/  PRMT R9, R229, 0x3340, R227 ;  /* 0x00003340e5097816 */ /* 0x000fe400000000e3 */
[----:B------:R-:W-:Y:S02]  /*20990*/  PRMT R10, R221, 0x3340, R219 ;  /* 0x00003340dd0a7816 */ /* 0x000fe400000000db */
[----:B------:R-:W-:-:S02]  /*209a0*/  PRMT R11, R212, 0x3340, R208 ;  /* 0x00003340d40b7816 */ /* 0x000fc400000000d0 */
[----:B------:R-:W-:Y:S02]  /*209b0*/  PRMT R8, R239, 0x5410, R8 ;  /* 0x00005410ef087816 */ /* 0x000fe40000000008 */
[----:B------:R-:W-:Y:S02]  /*209c0*/  PRMT R9, R231, 0x5410, R9 ;  /* 0x00005410e7097816 */ /* 0x000fe40000000009 */
[----:B------:R-:W-:Y:S02]  /*209d0*/  PRMT R10, R223, 0x5410, R10 ;  /* 0x00005410df0a7816 */ /* 0x000fe4000000000a */
[----:B------:R-:W-:-:S05]  /*209e0*/  PRMT R11, R215, 0x5410, R11 ;  /* 0x00005410d70b7816 */ /* 0x000fca000000000b */
[----:B---3--:R1:W-:Y:S02]  /*209f0*/  STS.128 [R0+UR46+0x8000], R8 ;  /* 0x0080000800007988 */ /* 0x0083e40008000c2e */
[----:B-1----:R-:W-:Y:S02]  /*20a00*/  PRMT R8, R238, 0x3340, R236 ;  /* 0x00003340ee087816 */ /* 0x002fe400000000ec */
[----:B------:R-:W-:Y:S02]  /*20a10*/  PRMT R9, R230, 0x3340, R228 ;  /* 0x00003340e6097816 */ /* 0x000fe400000000e4 */
[----:B------:R-:W-:Y:S02]  /*20a20*/  PRMT R10, R222, 0x3340, R220 ;  /* 0x00003340de0a7816 */ /* 0x000fe400000000dc */
[----:B------:R-:W-:Y:S02]  /*20a30*/  PRMT R11, R214, 0x3340, R210 ;  /* 0x00003340d60b7816 */ /* 0x000fe400000000d2 */
[----:B------:R-:W-:-:S02]  /*20a40*/  PRMT R8, R240, 0x5410, R8 ;  /* 0x00005410f0087816 */ /* 0x000fc40000000008 */
[----:B------:R-:W-:Y:S02]  /*20a50*/  PRMT R9, R232, 0x5410, R9 ;  /* 0x00005410e8097816 */ /* 0x000fe40000000009 */
[----:B------:R-:W-:Y:S02]  /*20a60*/  PRMT R10, R224, 0x5410, R10 ;  /* 0x00005410e00a7816 */ /* 0x000fe4000000000a */
[----:B------:R-:W-:-:S05]  /*20a70*/  PRMT R11, R216, 0x5410, R11 ;  /* 0x00005410d80b7816 */ /* 0x000fca000000000b */
[----:B------:R1:W-:Y:S04]  /*20a80*/  STS.128 [R0+UR46+0xa000], R8 ;  /* 0x00a0000800007988 */ /* 0x0003e80008000c2e */
[----:B-1----:R-:W3:Y:S01]  /*20a90*/  LDL R0, [R1+0x1ab0] ;  /* 0x001ab00001007983 */ /* 0x002ee20000100800 */
[----:B------:R-:W-:Y:S02]  /*20aa0*/  LOP3.LUT R211, R211, 0xffff, RZ, 0xc0, !PT ;  /* 0x0000ffffd3d37812 */ /* 0x000fe400078ec0ff */
[----:B------:R-:W-:Y:S01]  /*20ab0*/  LOP3.LUT R207, R207, 0xffff, RZ, 0xc0, !PT ;  /* 0x0000ffffcfcf7812 */ /* 0x000fe200078ec0ff */
[----:B------:R-:W3:Y:S01]  /*20ac0*/  LDL.LU R126, [R1+0x1884] ;  /* 0x00188400017e7983 */ /* 0x000ee20000300800 */
[----:B------:R-:W-:Y:S02]  /*20ad0*/  LOP3.LUT R205, R205, 0xffff, RZ, 0xc0, !PT ;  /* 0x0000ffffcdcd7812 */ /* 0x000fe400078ec0ff */
[----:B------:R-:W-:Y:S01]  /*20ae0*/  LOP3.LUT R203, R203, 0xffff, RZ, 0xc0, !PT ;  /* 0x0000ffffcbcb7812 */ /* 0x000fe200078ec0ff */
[----:B------:R-:W3:Y:S01]  /*20af0*/  LDL.LU R131, [R1+0x1848] ;  /* 0x0018480001837983 */ /* 0x000ee20000300800 */
[----:B------:R-:W-:-:S02]  /*20b00*/  LOP3.LUT R201, R201, 0xffff, RZ, 0xc0, !PT ;  /* 0x0000ffffc9c97812 */ /* 0x000fc400078ec0ff */
[----:B------:R-:W-:Y:S01]  /*20b10*/  LOP3.LUT R199, R199, 0xffff, RZ, 0xc0, !PT ;  /* 0x0000ffffc7c77812 */ /* 0x000fe200078ec0ff */
[----:B------:R-:W3:Y:S01]  /*20b20*/  LDL.LU R134, [R1+0x1864] ;  /* 0x0018640001867983 */ /* 0x000ee20000300800 */
        /* <DEDUP_REMOVED lines=13> */
[----:B------:R-:W-:Y:S02]  /*20c00*/  LOP3.LUT R175, R175, 0xffff, RZ, 0xc0, !PT ;  /* 0x0000ffffafaf7812 */ /* 0x000fe400078ec0ff */
[----:B------:R-:W-:-:S02]  /*20c10*/  PRMT R207, R211, 0x3340, R207 ;  /* 0x00003340d3cf7816 */ /* 0x000fc400000000cf */
[----:B------:R-:W-:Y:S02]  /*20c20*/  PRMT R8, R205, 0x3340, R203 ;  /* 0x00003340cd087816 */ /* 0x000fe400000000cb */
[----:B------:R-:W-:Y:S02]  /*20c30*/  PRMT R199, R201, 0x3340, R199 ;  /* 0x00003340c9c77816 */ /* 0x000fe400000000c7 */
[----:B------:R-:W-:Y:S02]  /*20c40*/  PRMT R9, R197, 0x3340, R195 ;  /* 0x00003340c5097816 */ /* 0x000fe400000000c3 */
[----:B------:R-:W-:Y:S02]  /*20c50*/  PRMT R191, R193, 0x3340, R191 ;  /* 0x00003340c1bf7816 */ /* 0x000fe400000000bf */
[----:B------:R-:W-:Y:S02]  /*20c60*/  PRMT R10, R189, 0x3340, R186 ;  /* 0x00003340bd0a7816 */ /* 0x000fe400000000ba */
[----:B------:R-:W-:-:S02]  /*20c70*/  PRMT R182, R184, 0x3340, R182 ;  /* 0x00003340b8b67816 */ /* 0x000fc400000000b6 */
[----:B------:R-:W-:Y:S02]  /*20c80*/  PRMT R11, R179, 0x3340, R175 ;  /* 0x00003340b30b7816 */ /* 0x000fe400000000af */
[----:B------:R-:W-:Y:S02]  /*20c90*/  PRMT R8, R207, 0x5410, R8 ;  /* 0x00005410cf087816 */ /* 0x000fe40000000008 */
[----:B------:R-:W-:Y:S02]  /*20ca0*/  PRMT R9, R199, 0x5410, R9 ;  /* 0x00005410c7097816 */ /* 0x000fe40000000009 */
[----:B------:R-:W-:Y:S02]  /*20cb0*/  PRMT R10, R191, 0x5410, R10 ;  /* 0x00005410bf0a7816 */ /* 0x000fe4000000000a */
[----:B------:R-:W-:Y:S02]  /*20cc0*/  PRMT R11, R182, 0x5410, R11 ;  /* 0x00005410b60b7816 */ /* 0x000fe4000000000b */
        /* <DEDUP_REMOVED lines=16> */
[----:B------:R-:W-:Y:S02]  /*20dd0*/  PRMT R209, R213, 0x3340, R209 ;  /* 0x00003340d5d17816 */ /* 0x000fe400000000d1 */
[----:B------:R-:W-:Y:S02]  /*20de0*/  PRMT R200, R202, 0x3340, R200 ;  /* 0x00003340cac87816 */ /* 0x000fe400000000c8 */
[----:B------:R-:W-:-:S02]  /*20df0*/  PRMT R192, R194, 0x3340, R192 ;  /* 0x00003340c2c07816 */ /* 0x000fc400000000c0 */
[----:B------:R-:W-:Y:S02]  /*20e00*/  PRMT R183, R185, 0x3340, R183 ;  /* 0x00003340b9b77816 */ /* 0x000fe400000000b7 */
[----:B------:R-:W-:Y:S02]  /*20e10*/  LOP3.LUT R152, R152, 0xffff, RZ, 0xc0, !PT ;  /* 0x0000ffff98987812 */ /* 0x000fe400078ec0ff */
[----:B------:R-:W-:Y:S02]  /*20e20*/  LOP3.LUT R22, R22, 0xffff, RZ, 0xc0, !PT ;  /* 0x0000ffff16167812 */ /* 0x000fe400078ec0ff */
[----:B------:R-:W-:Y:S02]  /*20e30*/  LOP3.LUT R20, R20, 0xffff, RZ, 0xc0, !PT ;  /* 0x0000ffff14147812 */ /* 0x000fe400078ec0ff */
[----:B--2---:R-:W-:Y:S02]  /*20e40*/  LOP3.LUT R5, R5, 0xffff, RZ, 0xc0, !PT ;  /* 0x0000ffff05057812 */ /* 0x004fe400078ec0ff */
        /* <DEDUP_REMOVED lines=12> */
[----:B------:R-:W-:-:S02]  /*20f10*/  PRMT R5, R20, 0x3340, R5 ;  /* 0x0000334014057816 */ /* 0x000fc40000000005 */
        /* <DEDUP_REMOVED lines=16> */
[----:B------:R-:W-:Y:S02]  /*21020*/  PRMT R174, R178, 0x3340, R174 ;  /* 0x00003340b2ae7816 */ /* 0x000fe400000000ae */
[----:B------:R-:W-:-:S02]  /*21030*/  PRMT R166, R168, 0x3340, R166 ;  /* 0x00003340a8a67816 */ /* 0x000fc400000000a6 */
[----:B------:R-:W-:Y:S02]  /*21040*/  PRMT R158, R160, 0x3340, R158 ;  /* 0x00003340a09e7816 */ /* 0x000fe4000000009e */
[----:B------:R-:W-:Y:S01]  /*21050*/  PRMT R176, R180, 0x3340, R176 ;  /* 0x00003340b4b07816 */ /* 0x000fe200000000b0 */
[----:B----4-:R1:W-:Y:S02]  /*21060*/  STS.128 [R3+UR46+0x8000], R8 ;  /* 0x0080000803007988 */ /* 0x0103e40008000c2e */
[----:B-1----:R-:W-:Y:S02]  /*21070*/  PRMT R8, R206, 0x3340, R204 ;  /* 0x00003340ce087816 */ /* 0x002fe400000000cc */
[----:B------:R-:W-:Y:S02]  /*21080*/  PRMT R9, R198, 0x3340, R196 ;  /* 0x00003340c6097816 */ /* 0x000fe400000000c4 */
[----:B------:R-:W-:Y:S02]  /*21090*/  PRMT R10, R190, 0x3340, R187 ;  /* 0x00003340be0a7816 */ /* 0x000fe400000000bb */
[----:B------:R-:W-:-:S02]  /*210a0*/  PRMT R11, R181, 0x3340, R177 ;  /* 0x00003340b50b7816 */ /* 0x000fc400000000b1 */
[----:B------:R-:W-:Y:S02]  /*210b0*/  PRMT R8, R209, 0x5410, R8 ;  /* 0x00005410d1087816 */ /* 0x000fe40000000008 */
[----:B------:R-:W-:Y:S02]  /*210c0*/  PRMT R9, R200, 0x5410, R9 ;  /* 0x00005410c8097816 */ /* 0x000fe40000000009 */
[----:B------:R-:W-:Y:S02]  /*210d0*/  PRMT R10, R192, 0x5410, R10 ;  /* 0x00005410c00a7816 */ /* 0x000fe4000000000a */
[----:B------:R-:W-:-:S05]  /*210e0*/  PRMT R11, R183, 0x5410, R11 ;  /* 0x00005410b70b7816 */ /* 0x000fca000000000b */
[----:B------:R0:W-:Y:S01]  /*210f0*/  STS.128 [R3+UR46+0xa000], R8 ;  /* 0x00a0000803007988 */ /* 0x0001e20008000c2e */
[----:B------:R-:W-:Y:S02]  /*21100*/  PRMT R167, R169, 0x3340, R167 ;  /* 0x00003340a9a77816 */ /* 0x000fe400000000a7 */
[----:B------:R-:W-:Y:S02]  /*21110*/  PRMT R159, R161, 0x3340, R159 ;  /* 0x00003340a19f7816 */ /* 0x000fe4000000009f */
[----:B------:R-:W-:Y:S02]  /*21120*/  PRMT R6, R157, 0x3340, R155 ;  /* 0x000033409d067816 */ /* 0x000fe4000000009b */
[----:B------:R-:W-:Y:S02]  /*21130*/  PRMT R23, R153, 0x3340, R23 ;  /* 0x0000334099177816 */ /* 0x000fe40000000017 */
[----:B------:R-:W-:Y:S02]  /*21140*/  PRMT R7, R21, 0x3340, R19 ;  /* 0x0000334015077816 */ /* 0x000fe40000000013 */
[----:B0-----:R-:W-:-:S02]  /*21150*/  LOP3.LUT R3, R46, 0x3f, RZ, 0xc0, !PT ;  /* 0x0000003f2e037812 */ /* 0x001fc400078ec0ff */
[----:B------:R-:W-:Y:S02]  /*21160*/  PRMT R11, R152, 0x3340, R22 ;  /* 0x00003340980b7816 */ /* 0x000fe40000000016 */
[----:B------:R-:W-:Y:S02]  /*21170*/  ISETP.GE.AND P0, PT, R3, R4, PT ;  /* 0x000000040300720c */ /* 0x000fe40003f06270 */
[----:B------:R-:W-:Y:S01]  /*21180*/  PRMT R8, R172, 0x3340, R170 ;  /* 0x00003340ac087816 */ /* 0x000fe200000000aa */
[----:B------:R-:W2:Y:S01]  /*21190*/  LDL.LU R3, [R1+0xf8c] ;  /* 0x000f8c0001037983 */ /* 0x000ea20000300800 */
        /* <DEDUP_REMOVED lines=11> */
[----:B------:R-:W-:Y:S01]  /*21250*/  PRMT R7, R23, 0x5410, R7 ;  /* 0x0000541017077816 */ /* 0x000fe20000000007 */
[----:B---3--:R0:W-:Y:S04]  /*21260*/  STS.128 [R0+UR46+0x8000], R8 ;  /* 0x0080000800007988 */ /* 0x0081e80008000c2e */
[----:B------:R1:W-:Y:S01]  /*21270*/  STS.128 [R0+UR46+0xa000], R4 ;  /* 0x00a0000400007988 */ /* 0x0003e20008000c2e */
[----:B0-----:R-:W-:Y:S01]  /*21280*/  PRMT R9, RZ, 0x7610, R9 ;  /* 0x00007610ff097816 */ /* 0x001fe20000000009 */
[----:B-1----:R-:W-:-:S02]  /*21290*/  @!P0 IMAD.MOV.U32 R4, RZ, RZ, R35 ;  /* 0x000000ffff048224 */ /* 0x002fc400078e0023 */
[----:B------:R-:W-:Y:S01]  /*212a0*/  @!P0 IMAD.MOV.U32 R5, RZ, RZ, R39 ;  /* 0x000000ffff058224 */ /* 0x000fe200078e0027 */
[----:B------:R-:W-:Y:S01]  /*212b0*/  PRMT R6, RZ, 0x7610, R6 ;  /* 0x00007610ff067816 */ /* 0x000fe20000000006 */
[----:B------:R-:W3:Y:S04]  /*212c0*/  LDL.LU R0, [R1+0xf58] ;  /* 0x000f580001007983 */ /* 0x000ee80000300800 */
[----:B------:R0:W4:Y:S04]  /*212d0*/  @!P0 LDG.E.U8 R9, desc[UR44][R4.64] ;  /* 0x0000002c04098981 */ /* 0x000128000c1e1100 */
[----:B------:R-:W2:Y:S01]  /*212e0*/  LDL R35, [R1+0x1a04] ;  /* 0x001a040001237983 */ /* 0x000ea20000100800 */
[----:B------:R-:W-:-:S02]  /*212f0*/  PRMT R8, RZ, 0x7610, R8 ;  /* 0x00007610ff087816 */ /* 0x000fc40000000008 */
[----:B------:R-:W-:Y:S01]  /*21300*/  PRMT R11, RZ, 0x7610, R11 ;  /* 0x00007610ff0b7816 */ /* 0x000fe2000000000b */
[----:B------:R-:W3:Y:S01]  /*21310*/  LDL R42, [R1+0x1984] ;  /* 0x00198400012a7983 */ /* 0x000ee20000100800 */
[----:B0-----:R-:W-:Y:S02]  /*21320*/  @!P0 IMAD.MOV.U32 R4, RZ, RZ, R32 ;  /* 0x000000ffff048224 */ /* 0x001fe400078e0020 */
[----:B------:R-:W-:Y:S01]  /*21330*/  @!P0 IMAD.MOV.U32 R5, RZ, RZ, R33 ;  /* 0x000000ffff058224 */ /* 0x000fe200078e0021 */
[----:B------:R-:W4:Y:S04]  /*21340*/  LDL R32, [R1+0x19e8] ;  /* 0x0019e80001207983 */ /* 0x000f280000100800 */
[----:B------:R0:W3:Y:S04]  /*21350*/  @!P0 LDG.E.U8 R6, desc[UR44][R4.64] ;  /* 0x0000002c04068981 */ /* 0x0000e8000c1e1100 */
[----:B------:R-:W3:Y:S01]  /*21360*/  LDL R33, [R1+0x19e4] ;  /* 0x0019e40001217983 */ /* 0x000ee20000100800 */
[----:B------:R-:W-:-:S03]  /*21370*/  PRMT R7, RZ, 0x7610, R7 ;  /* 0x00007610ff077816 */ /* 0x000fc60000000007 */
[----:B------:R-:W3:Y:S01]  /*21380*/  LDL R41, [R1+0x1964] ;  /* 0x0019640001297983 */ /* 0x000ee20000100800 */
[----:B0-----:R-:W-:Y:S02]  /*21390*/  @!P0 IMAD.MOV.U32 R4, RZ, RZ, R26 ;  /* 0x000000ffff048224 */ /* 0x001fe400078e001a */
[----:B------:R-:W-:Y:S01]  /*213a0*/  @!P0 IMAD.MOV.U32 R5, RZ, RZ, R31 ;  /* 0x000000ffff058224 */ /* 0x000fe200078e001f */
[----:B------:R-:W3:Y:S04]  /*213b0*/  LDL R26, [R1+0x19c8] ;  /* 0x0019c800011a7983 */ /* 0x000ee80000100800 */
[----:B------:R0:W3:Y:S04]  /*213c0*/  @!P0 LDG.E.U8 R8, desc[UR44][R4.64] ;  /* 0x0000002c04088981 */ /* 0x0000e8000c1e1100 */
[----:B------:R-:W3:Y:S04]  /*213d0*/  LDL R31, [R1+0x19c4] ;  /* 0x0019c400011f7983 */ /* 0x000ee80000100800 */
[----:B------:R-:W3:Y:S01]  /*213e0*/  LDL R40, [R1+0x1944] ;  /* 0x0019440001287983 */ /* 0x000ee20000100800 */
[----:B0-----:R-:W-:-:S02]  /*213f0*/  @!P0 IMAD.MOV.U32 R4, RZ, RZ, R14 ;  /* 0x000000ffff048224 */ /* 0x001fc400078e000e */
[----:B------:R-:W-:Y:S01]  /*21400*/  @!P0 IMAD.MOV.U32 R5, RZ, RZ, R37 ;  /* 0x000000ffff058224 */ /* 0x000fe200078e0025 */
[----:B------:R-:W3:Y:S04]  /*21410*/  LDL R14, [R1+0x19a8] ;  /* 0x0019a800010e7983 */ /* 0x000ee80000100800 */
[----:B------:R0:W3:Y:S04]  /*21420*/  @!P0 LDG.E.U8 R11, desc[UR44][R4.64] ;  /* 0x0000002c040b8981 */ /* 0x0000e8000c1e1100 */
[----:B------:R-:W3:Y:S01]  /*21430*/  LDL R39, [R1+0x1948] ;  /* 0x0019480001277983 */ /* 0x000ee20000100800 */
[----:B------:R-:W-:-:S03]  /*21440*/  PRMT R10, RZ, 0x7610, R10 ;  /* 0x00007610ff0a7816 */ /* 0x000fc6000000000a */
[----:B------:R-:W3:Y:S01]  /*21450*/  LDL R37, [R1+0x1924] ;  /* 0x0019240001257983 */ /* 0x000ee20000100800 */
[----:B0-----:R-:W-:-:S03]  /*21460*/  @!P0 IMAD.MOV.U32 R5, RZ, RZ, R30 ;  /* 0x000000ffff058224 */ /* 0x001fc600078e001e */
[----:B------:R-:W3:Y:S01]  /*21470*/  LDL R30, [R1+0x19a4] ;  /* 0x0019a400011e7983 */ /* 0x000ee20000100800 */
[----:B------:R-:W-:-:S03]  /*21480*/  @!P0 IMAD.MOV.U32 R4, RZ, RZ, R27 ;  /* 0x000000ffff048224 */ /* 0x000fc600078e001b */
[----:B------:R-:W3:Y:S04]  /*21490*/  LDL R27, [R1+0x1988] ;  /* 0x00198800011b7983 */ /* 0x000ee80000100800 */
[----:B------:R0:W3:Y:S02]  /*214a0*/  @!P0 LDG.E.U8 R7, desc[UR44][R4.64] ;  /* 0x0000002c04078981 */ /* 0x0000e4000c1e1100 */
[----:B0-----:R-:W-:Y:S02]  /*214b0*/  @!P0 IMAD.MOV.U32 R4, RZ, RZ, R29 ;  /* 0x000000ffff048224 */ /* 0x001fe400078e001d */
[----:B------:R-:W3:Y:S01]  /*214c0*/  LDL R29, [R1+0x1968] ;  /* 0x00196800011d7983 */ /* 0x000ee20000100800 */
[----:B------:R-:W-:-:S03]  /*214d0*/  @!P0 IMAD.MOV.U32 R5, RZ, RZ, R36 ;  /* 0x000000ffff058224 */ /* 0x000fc600078e0024 */
[----:B------:R-:W3:Y:S01]  /*214e0*/  LDL R36, [R1+0x1928] ;  /* 0x0019280001247983 */ /* 0x000ee20000100800 */
[----:B------:R-:W-:-:S03]  /*214f0*/  PRMT R19, RZ, 0x7610, R19 ;  /* 0x00007610ff137816 */ /* 0x000fc60000000013 */
[----:B------:R0:W3:Y:S01]  /*21500*/  @!P0 LDG.E.U8 R10, desc[UR44][R4.64] ;  /* 0x0000002c040a8981 */ /* 0x0000e2000c1e1100 */
[----:B------:R-:W-:Y:S01]  /*21510*/  PRMT R20, RZ, 0x7610, R20 ;  /* 0x00007610ff147816 */ /* 0x000fe20000000014 */
[----:B0-----:R-:W-:Y:S02]  /*21520*/  @!P0 IMAD.MOV.U32 R4, RZ, RZ, R34 ;  /* 0x000000ffff048224 */ /* 0x001fe400078e0022 */
[----:B------:R-:W3:Y:S01]  /*21530*/  LDL R34, [R1+0x1908] ;  /* 0x0019080001227983 */ /* 0x000ee20000100800 */
[----:B------:R-:W-:Y:S02]  /*21540*/  PRMT R21, RZ, 0x7610, R21 ;  /* 0x00007610ff157816 */ /* 0x000fe40000000015 */
[----:B------:R-:W-:Y:S01]  /*21550*/  PRMT R22, RZ, 0x7610, R22 ;  /* 0x00007610ff167816 */ /* 0x000fe20000000016 */
[----:B--2---:R-:W-:Y:S02]  /*21560*/  @!P0 IMAD.MOV.U32 R5, RZ, RZ, R35 ;  /* 0x000000ffff058224 */ /* 0x004fe400078e0023 */
[----:B------:R-:W2:Y:S04]  /*21570*/  LDL R35, [R1+0x1904] ;  /* 0x0019040001237983 */ /* 0x000ea80000100800 */
[----:B------:R4:W2:Y:S02]  /*21580*/  @!P0 LDG.E.U8 R19, desc[UR44][R4.64] ;  /* 0x0000002c04138981 */ /* 0x0008a4000c1e1100 */
[----:B----4-:R-:W-:-:S02]  /*21590*/  @!P0 IMAD.MOV.U32 R4, RZ, RZ, R32 ;  /* 0x000000ffff048224 */ /* 0x010fc400078e0020 */
[----:B---3--:R-:W-:Y:S01]  /*215a0*/  @!P0 IMAD.MOV.U32 R5, RZ, RZ, R33 ;  /* 0x000000ffff058224 */ /* 0x008fe200078e0021 */
[----:B------:R-:W3:Y:S04]  /*215b0*/  LDL R32, [R1+0x18e8] ;  /* 0x0018e80001207983 */ /* 0x000ee80000100800 */
[----:B------:R-:W4:Y:S04]  /*215c0*/  LDL R33, [R1+0x18e4] ;  /* 0x0018e40001217983 */ /* 0x000f280000100800 */
[----:B------:R0:W4:Y:S02]  /*215d0*/  @!P0 LDG.E.U8 R20, desc[UR44][R4.64] ;  /* 0x0000002c04148981 */ /* 0x000124000c1e1100 */
[----:B0-----:R-:W-:-:S02]  /*215e0*/  @!P0 IMAD.MOV.U32 R4, RZ, RZ, R26 ;  /* 0x000000ffff048224 */ /* 0x001fc400078e001a */
[----:B------:R-:W-:Y:S01]  /*215f0*/  @!P0 IMAD.MOV.U32 R5, RZ, RZ, R31 ;  /* 0x000000ffff058224 */ /* 0x000fe200078e001f */
[----:B------:R-:W4:Y:S04]  /*21600*/  LDL R26, [R1+0x18c8] ;  /* 0x0018c800011a7983 */ /* 0x000f280000100800 */
        /* <DEDUP_REMOVED lines=8> */
[----:B------:R-:W4:Y:S01]  /*21690*/  LDL R27, [R1+0x1888] ;  /* 0x00188800011b7983 */ /* 0x000f220000100800 */
[----:B------:R-:W-:Y:S01]  /*216a0*/  PRMT R23, RZ, 0x7610, R23 ;  /* 0x00007610ff177816 */ /* 0x000fe20000000017 */
[----:B------:R-:W-:Y:S01]  /*216b0*/  @!P0 IMAD.MOV.U32 R5, RZ, RZ, R42 ;  /* 0x000000ffff058224 */ /* 0x000fe200078e002a */
[----:B------:R-:W-:-:S04]  /*216c0*/  PRMT R152, RZ, 0x7610, R152 ;  /* 0x00007610ff987816 */ /* 0x000fc80000000098 */
[----:B------:R0:W4:Y:S01]  /*216d0*/  @!P0 LDG.E.U8 R23, desc[UR44][R4.64] ;  /* 0x0000002c04178981 */ /* 0x000122000c1e1100 */
[----:B------:R-:W-:Y:S01]  /*216e0*/  PRMT R153, RZ, 0x7610, R153 ;  /* 0x00007610ff997816 */ /* 0x000fe20000000099 */
[----:B0-----:R-:W-:Y:S02]  /*216f0*/  @!P0 IMAD.MOV.U32 R4, RZ, RZ, R29 ;  /* 0x000000ffff048224 */ /* 0x001fe400078e001d */
[----:B------:R-:W-:Y:S01]  /*21700*/  @!P0 IMAD.MOV.U32 R5, RZ, RZ, R41 ;  /* 0x000000ffff058224 */ /* 0x000fe200078e0029 */
[----:B------:R-:W4:Y:S04]  /*21710*/  LDL R29, [R1+0x1868] ;  /* 0x00186800011d7983 */ /* 0x000f280000100800 */
[----:B------:R0:W4:Y:S01]  /*21720*/  @!P0 LDG.E.U8 R152, desc[UR44][R4.64] ;  /* 0x0000002c04988981 */ /* 0x000122000c1e1100 */
[----:B------:R-:W-:Y:S01]  /*21730*/  PRMT R154, RZ, 0x7610, R154 ;  /* 0x00007610ff9a7816 */ /* 0x000fe2000000009a */
[----:B0-----:R-:W-:-:S02]  /*21740*/  @!P0 IMAD.MOV.U32 R4, RZ, RZ, R39 ;  /* 0x000000ffff048224 */ /* 0x001fc400078e0027 */
[----:B------:R-:W-:Y:S01]  /*21750*/  @!P0 IMAD.MOV.U32 R5, RZ, RZ, R40 ;  /* 0x000000ffff058224 */ /* 0x000fe200078e0028 */
[----:B------:R-:W-:Y:S01]  /*21760*/  PRMT R155, RZ, 0x7610, R155 ;  /* 0x00007610ff9b7816 */ /* 0x000fe2000000009b */
[----:B------:R-:W4:Y:S04]  /*21770*/  LDL R39, [R1+0x17a4] ;  /* 0x0017a40001277983 */ /* 0x000f280000100800 */
[----:B------:R0:W4:Y:S01]  /*21780*/  @!P0 LDG.E.U8 R153, desc[UR44][R4.64] ;  /* 0x0000002c04998981 */ /* 0x000122000c1e1100 */
[----:B------:R-:W-:Y:S02]  /*21790*/  PRMT R156, RZ, 0x7610, R156 ;  /* 0x00007610ff9c7816 */ /* 0x000fe4000000009c */
[----:B------:R-:W-:Y:S01]  /*217a0*/  PRMT R157, RZ, 0x7610, R157 ;  /* 0x00007610ff9d7816 */ /* 0x000fe2000000009d */
[----:B------:R-:W4:Y:S01]  /*217b0*/  LDL R40, [R1+0x11b4] ;  /* 0x0011b40001287983 */ /* 0x000f220000100800 */
[----:B0-----:R-:W-:-:S02]  /*217c0*/  @!P0 IMAD.MOV.U32 R4, RZ, RZ, R36 ;  /* 0x000000ffff048224 */ /* 0x001fc400078e0024 */
[----:B------:R-:W-:Y:S01]  /*217d0*/  @!P0 IMAD.MOV.U32 R5, RZ, RZ, R37 ;  /* 0x000000ffff058224 */ /* 0x000fe200078e0025 */
[----:B------:R-:W4:Y:S04]  /*217e0*/  LDL R36, [R1+0x1804] ;  /* 0x0018040001247983 */ /* 0x000f280000100800 */
[----:B------:R0:W4:Y:S01]  /*217f0*/  @!P0 LDG.E.U8 R154, desc[UR44][R4.64] ;  /* 0x0000002c049a8981 */ /* 0x000122000c1e1100 */
[----:B------:R-:W-:Y:S02]  /*21800*/  PRMT R158, RZ, 0x7610, R158 ;  /* 0x00007610ff9e7816 */ /* 0x000fe4000000009e */
[----:B------:R-:W-:Y:S01]  /*21810*/  PRMT R159, RZ, 0x7610, R159 ;  /* 0x00007610ff9f7816 */ /* 0x000fe2000000009f */
[----:B------:R-:W4:Y:S01]  /*21820*/  LDL R37, [R1+0x1744] ;  /* 0x0017440001257983 */ /* 0x000f220000100800 */
[----:B0-----:R-:W-:Y:S01]  /*21830*/  @!P0 IMAD.MOV.U32 R4, RZ, RZ, R34 ;  /* 0x000000ffff048224 */ /* 0x001fe200078e0022 */
[----:B------:R-:W-:-:S02]  /*21840*/  PRMT R160, RZ, 0x7610, R160 ;  /* 0x00007610ffa07816 */ /* 0x000fc400000000a0 */
[----:B------:R-:W4:Y:S01]  /*21850*/  LDL R34, [R1+0x1764] ;  /* 0x0017640001227983 */ /* 0x000f220000100800 */
[----:B--2---:R-:W-:-:S03]  /*21860*/  @!P0 IMAD.MOV.U32 R5, RZ, RZ, R35 ;  /* 0x000000ffff058224 */ /* 0x004fc600078e0023 */
[----:B------:R-:W2:Y:S04]  /*21870*/  LDL R35, [R1+0x1784] ;  /* 0x0017840001237983 */ /* 0x000ea80000100800 */
[----:B------:R3:W2:Y:S02]  /*21880*/  @!P0 LDG.E.U8 R155, desc[UR44][R4.64] ;  /* 0x0000002c049b8981 */ /* 0x0006a4000c1e1100 */
[----:B---3--:R-:W-:Y:S01]  /*21890*/  @!P0 IMAD.MOV.U32 R4, RZ, RZ, R32 ;  /* 0x000000ffff048224 */ /* 0x008fe200078e0020 */
[----:B------:R-:W-:Y:S01]  /*218a0*/  PRMT R161, RZ, 0x7610, R161 ;  /* 0x00007610ffa17816 */ /* 0x000fe200000000a1 */
[----:B------:R-:W3:Y:S01]  /*218b0*/  LDL R32, [R1+0x1768] ;  /* 0x0017680001207983 */ /* 0x000ee20000100800 */
[----:B----4-:R-:W-:-:S03]  /*218c0*/  @!P0 IMAD.MOV.U32 R5, RZ, RZ, R33 ;  /* 0x000000ffff058224 */ /* 0x010fc600078e0021 */
[----:B------:R-:W4:Y:S04]  /*218d0*/  LDL R33, [R1+0x17e4] ;  /* 0x0017e40001217983 */ /* 0x000f280000100800 */
[----:B------:R0:W3:Y:S02]  /*218e0*/  @!P0 LDG.E.U8 R156, desc[UR44][R4.64] ;  /* 0x0000002c049c8981 */ /* 0x0000e4000c1e1100 */
[----:B0-----:R-:W-:Y:S02]  /*218f0*/  @!P0 IMAD.MOV.U32 R4, RZ, RZ, R26 ;  /* 0x000000ffff048224 */ /* 0x001fe400078e001a */
[----:B------:R-:W2:Y:S01]  /*21900*/  LDL R26, [R1+0x17e8] ;  /* 0x0017e800011a7983 */ /* 0x000ea20000100800 */
[----:B------:R-:W-:-:S03]  /*21910*/  @!P0 IMAD.MOV.U32 R5, RZ, RZ, R31 ;  /* 0x000000ffff058224 */ /* 0x000fc600078e001f */
[----:B------:R-:W3:Y:S04]  /*21920*/  LDL R31, [R1+0x17c4] ;  /* 0x0017c400011f7983 */ /* 0x000ee80000100800 */
[----:B------:R0:W3:Y:S02]  /*21930*/  @!P0 LDG.E.U8 R157, desc[UR44][R4.64] ;  /* 0x0000002c049d8981 */ /* 0x0000e4000c1e1100 */
[----:B0-----:R-:W-:Y:S02]  /*21940*/  @!P0 IMAD.MOV.U32 R4, RZ, RZ, R14 ;  /* 0x000000ffff048224 */ /* 0x001fe400078e000e */
[----:B------:R-:W3:Y:S01]  /*21950*/  LDL R14, [R1+0x17c8] ;  /* 0x0017c800010e7983 */ /* 0x000ee20000100800 */
[----:B------:R-:W-:-:S03]  /*21960*/  @!P0 IMAD.MOV.U32 R5, RZ, RZ, R30 ;  /* 0x000000ffff058224 */ /* 0x000fc600078e001e */
[----:B------:R-:W3:Y:S04]  /*21970*/  LDL R30, [R1+0x1788] ;  /* 0x00178800011e7983 */ /* 0x000ee80000100800 */
[----:B------:R0:W3:Y:S02]  /*21980*/  @!P0 LDG.E.U8 R158, desc[UR44][R4.64] ;  /* 0x0000002c049e8981 */ /* 0x0000e4000c1e1100 */
[----:B0-----:R-:W-:Y:S02]  /*21990*/  @!P0 IMAD.MOV.U32 R4, RZ, RZ, R27 ;  /* 0x000000ffff048224 */ /* 0x001fe400078e001b */
[----:B------:R-:W3:Y:S01]  /*219a0*/  LDL R27, [R1+0x17a8] ;  /* 0x0017a800011b7983 */ /* 0x000ee20000100800 */
[----:B------:R-:W-:-:S05]  /*219b0*/  @!P0 IMAD.MOV.U32 R5, RZ, RZ, R126 ;  /* 0x000000ffff058224 */ /* 0x000fca00078e007e */
[----:B------:R0:W3:Y:S02]  /*219c0*/  @!P0 LDG.E.U8 R159, desc[UR44][R4.64] ;  /* 0x0000002c049f8981 */ /* 0x0000e4000c1e1100 */
[----:B0-----:R-:W-:Y:S02]  /*219d0*/  @!P0 IMAD.MOV.U32 R5, RZ, RZ, R134 ;  /* 0x000000ffff058224 */ /* 0x001fe400078e0086 */
[----:B------:R-:W-:Y:S01]  /*219e0*/  @!P0 IMAD.MOV.U32 R4, RZ, RZ, R29 ;  /* 0x000000ffff048224 */ /* 0x000fe200078e001d */
[----:B------:R-:W-:Y:S01]  /*219f0*/  PRMT R162, RZ, 0x7610, R162 ;  /* 0x00007610ffa27816 */ /* 0x000fe200000000a2 */
[----:B------:R-:W3:Y:S04]  /*21a00*/  LDL R29, [R1+0x1748] ;  /* 0x00174800011d7983 */ /* 0x000ee80000100800 */
[----:B------:R0:W3:Y:S02]  /*21a10*/  @!P0 LDG.E.U8 R160, desc[UR44][R4.64] ;  /* 0x0000002c04a08981 */ /* 0x0000e4000c1e1100 */
[----:B0-----:R-:W-:-:S02]  /*21a20*/  @!P0 IMAD.MOV.U32 R4, RZ, RZ, R131 ;  /* 0x000000ffff048224 */ /* 0x001fc400078e0083 */
[----:B------:R-:W-:-:S05]  /*21a30*/  @!P0 IMAD.MOV.U32 R5, RZ, RZ, R142 ;  /* 0x000000ffff058224 */ /* 0x000fca00078e008e */
[----:B------:R0:W3:Y:S01]  /*21a40*/  @!P0 LDG.E.U8 R161, desc[UR44][R4.64] ;  /* 0x0000002c04a18981 */ /* 0x0000e2000c1e1100 */
[----:B------:R-:W-:Y:S01]  /*21a50*/  PRMT R163, RZ, 0x7610, R163 ;  /* 0x00007610ffa37816 */ /* 0x000fe200000000a3 */
[----:B0-----:R-:W-:Y:S02]  /*21a60*/  @!P0 IMAD.MOV.U32 R4, RZ, RZ, R139 ;  /* 0x000000ffff048224 */ /* 0x001fe400078e008b */
[----:B------:R-:W-:-:S05]  /*21a70*/  @!P0 IMAD.MOV.U32 R5, RZ, RZ, R150 ;  /* 0x000000ffff058224 */ /* 0x000fca00078e0096 */
[----:B------:R0:W3:Y:S01]  /*21a80*/  @!P0 LDG.E.U8 R162, desc[UR44][R4.64] ;  /* 0x0000002c04a28981 */ /* 0x0000e2000c1e1100 */
[----:B------:R-:W-:Y:S01]  /*21a90*/  PRMT R164, RZ, 0x7610, R164 ;  /* 0x00007610ffa47816 */ /* 0x000fe200000000a4 */
[----:B0-----:R-:W-:Y:S02]  /*21aa0*/  @!P0 IMAD.MOV.U32 R4, RZ, RZ, R147 ;  /* 0x000000ffff048224 */ /* 0x001fe400078e0093 */
[----:B------:R-:W-:Y:S02]  /*21ab0*/  @!P0 IMAD.MOV.U32 R5, RZ, RZ, R36 ;  /* 0x000000ffff058224 */ /* 0x000fe400078e0024 */
[----:B------:R-:W3:Y:S04]  /*21ac0*/  LDL R36, [R1+0x1724] ;  /* 0x0017240001247983 */ /* 0x000ee80000100800 */
[----:B------:R4:W3:Y:S01]  /*21ad0*/  @!P0 LDG.E.U8 R163, desc[UR44][R4.64] ;  /* 0x0000002c04a38981 */ /* 0x0008e2000c1e1100 */
[----:B------:R-:W-:-:S02]  /*21ae0*/  PRMT R165, RZ, 0x7610, R165 ;  /* 0x00007610ffa57816 */ /* 0x000fc400000000a5 */
[----:B------:R-:W-:Y:S01]  /*21af0*/  PRMT R166, RZ, 0x7610, R166 ;  /* 0x00007610ffa67816 */ /* 0x000fe200000000a6 */
[----:B----4-:R-:W-:Y:S02]  /*21b00*/  @!P0 IMAD.MOV.U32 R5, RZ, RZ, R33 ;  /* 0x000000ffff058224 */ /* 0x010fe400078e0021 */
[----:B------:R-:W4:Y:S01]  /*21b10*/  LDL R33, [R1+0x1728] ;  /* 0x0017280001217983 */ /* 0x000f220000100800 */
[----:B--2---:R-:W-:-:S03]  /*21b20*/  @!P0 IMAD.MOV.U32 R4, RZ, RZ, R26 ;  /* 0x000000ffff048224 */ /* 0x004fc600078e001a */
[----:B------:R-:W2:Y:S04]  /*21b30*/  LDL R26, [R1+0x1708] ;  /* 0x00170800011a7983 */ /* 0x000ea80000100800 */
[----:B------:R3:W2:Y:S02]  /*21b40*/  @!P0 LDG.E.U8 R164, desc[UR44][R4.64] ;  /* 0x0000002c04a48981 */ /* 0x0006a4000c1e1100 */
[----:B---3--:R-:W-:Y:S02]  /*21b50*/  @!P0 IMAD.MOV.U32 R5, RZ, RZ, R31 ;  /* 0x000000ffff058224 */ /* 0x008fe400078e001f */
[----:B------:R-:W3:Y:S01]  /*21b60*/  LDL R31, [R1+0x1704] ;  /* 0x00170400011f7983 */ /* 0x000ee20000100800 */
[----:B------:R-:W-:-:S03]  /*21b70*/  @!P0 IMAD.MOV.U32 R4, RZ, RZ, R14 ;  /* 0x000000ffff048224 */ /* 0x000fc600078e000e */
[----:B------:R-:W3:Y:S04]  /*21b80*/  LDL R14, [R1+0x16e8] ;  /* 0x0016e800010e7983 */ /* 0x000ee80000100800 */
[----:B------:R0:W3:Y:S02]  /*21b90*/  @!P0 LDG.E.U8 R165, desc[UR44][R4.64] ;  /* 0x0000002c04a58981 */ /* 0x0000e4000c1e1100 */
[----:B0-----:R-:W-:Y:S01]  /*21ba0*/  @!P0 IMAD.MOV.U32 R5, RZ, RZ, R39 ;  /* 0x000000ffff058224 */ /* 0x001fe200078e0027 */
[----:B------:R-:W-:Y:S01]  /*21bb0*/  PRMT R167, RZ, 0x7610, R167 ;  /* 0x00007610ffa77816 */ /* 0x000fe200000000a7 */
[----:B------:R-:W3:Y:S01]  /*21bc0*/  LDL R39, [R1+0x16c4] ;  /* 0x0016c40001277983 */ /* 0x000ee20000100800 */
[----:B------:R-:W-:-:S03]  /*21bd0*/  @!P0 IMAD.MOV.U32 R4, RZ, RZ, R27 ;  /* 0x000000ffff048224 */ /* 0x000fc600078e001b */
[----:B------:R-:W3:Y:S04]  /*21be0*/  LDL R27, [R1+0x16e4] ;  /* 0x0016e400011b7983 */ /* 0x000ee80000100800 */
[----:B------:R0:W3:Y:S02]  /*21bf0*/  @!P0 LDG.E.U8 R166, desc[UR44][R4.64] ;  /* 0x0000002c04a68981 */ /* 0x0000e4000c1e1100 */
[----:B0-----:R-:W-:Y:S02]  /*21c00*/  @!P0 IMAD.MOV.U32 R5, RZ, RZ, R35 ;  /* 0x000000ffff058224 */ /* 0x001fe400078e0023 */
[----:B------:R-:W3:Y:S01]  /*21c10*/  LDL R35, [R1+0x16c8] ;  /* 0x0016c80001237983 */ /* 0x000ee20000100800 */
[----:B------:R-:W-:Y:S01]  /*21c20*/  @!P0 IMAD.MOV.U32 R4, RZ, RZ, R30 ;  /* 0x000000ffff048224 */ /* 0x000fe200078e001e */
[----:B------:R-:W-:-:S02]  /*21c30*/  PRMT R168, RZ, 0x7610, R168 ;  /* 0x00007610ffa87816 */ /* 0x000fc400000000a8 */
[----:B------:R-:W3:Y:S04]  /*21c40*/  LDL R30, [R1+0x16a8] ;  /* 0x0016a800011e7983 */ /* 0x000ee80000100800 */
[----:B------:R0:W3:Y:S01]  /*21c50*/  @!P0 LDG.E.U8 R167, desc[UR44][R4.64] ;  /* 0x0000002c04a78981 */ /* 0x0000e2000c1e1100 */
[----:B------:R-:W-:Y:S01]  /*21c60*/  PRMT R169, RZ, 0x7610, R169 ;  /* 0x00007610ffa97816 */ /* 0x000fe200000000a9 */
[----:B0-----:R-:W-:Y:S02]  /*21c70*/  @!P0 IMAD.MOV.U32 R4, RZ, RZ, R32 ;  /* 0x000000ffff048224 */ /* 0x001fe400078e0020 */
[----:B------:R-:W-:Y:S01]  /*21c80*/  @!P0 IMAD.MOV.U32 R5, RZ, RZ, R34 ;  /* 0x000000ffff058224 */ /* 0x000fe200078e0022 */
[----:B------:R-:W3:Y:S04]  /*21c90*/  LDL R32, [R1+0x1278] ;  /* 0x0012780001207983 */ /* 0x000ee80000100800 */
[----:B------:R-:W3:Y:S04]  /*21ca0*/  LDL R34, [R1+0x16a4] ;  /* 0x0016a40001227983 */ /* 0x000ee80000100800 */
[----:B------:R0:W3:Y:S01]  /*21cb0*/  @!P0 LDG.E.U8 R168, desc[UR44][R4.64] ;  /* 0x0000002c04a88981 */ /* 0x0000e2000c1e1100 */
[----:B------:R-:W-:Y:S01]  /*21cc0*/  PRMT R170, RZ, 0x7610, R170 ;  /* 0x00007610ffaa7816 */ /* 0x000fe200000000aa */
[----:B0-----:R-:W-:-:S02]  /*21cd0*/  @!P0 IMAD.MOV.U32 R4, RZ, RZ, R29 ;  /* 0x000000ffff048224 */ /* 0x001fc400078e001d */
[----:B------:R-:W-:Y:S01]  /*21ce0*/  @!P0 IMAD.MOV.U32 R5, RZ, RZ, R37 ;  /* 0x000000ffff058224 */ /* 0x000fe200078e0025 */
[----:B------:R-:W3:Y:S04]  /*21cf0*/  LDL R29, [R1+0x1258] ;  /* 0x00125800011d7983 */ /* 0x000ee80000100800 */
[----:B------:R-:W3:Y:S04]  /*21d00*/  LDL R37, [R1+0x1274] ;  /* 0x0012740001257983 */ /* 0x000ee80000100800 */
[----:B------:R0:W3:Y:S01]  /*21d10*/  @!P0 LDG.E.U8 R169, desc[UR44][R4.64] ;  /* 0x0000002c04a98981 */ /* 0x0000e2000c1e1100 */
[----:B------:R-:W-:Y:S01]  /*21d20*/  PRMT R171, RZ, 0x7610, R171 ;  /* 0x00007610ffab7816 */ /* 0x000fe200000000ab */
[----:B0-----:R-:W-:Y:S01]  /*21d30*/  @!P0 IMAD.MOV.U32 R5, RZ, RZ, R36 ;  /* 0x000000ffff058224 */ /* 0x001fe200078e0024 */
[----:B------:R-:W-:Y:S01]  /*21d40*/  PRMT R172, RZ, 0x7610, R172 ;  /* 0x00007610ffac7816 */ /* 0x000fe200000000ac */
[----:B------:R-:W3:Y:S01]  /*21d50*/  LDL R36, [R1+0x1214] ;  /* 0x0012140001247983 */ /* 0x000ee20000100800 */
[----:B----4-:R-:W-:-:S03]  /*21d60*/  @!P0 IMAD.MOV.U32 R4, RZ, RZ, R33 ;  /* 0x000000ffff048224 */ /* 0x010fc600078e0021 */
[----:B------:R-:W4:Y:S04]  /*21d70*/  LDL R33, [R1+0x1254] ;  /* 0x0012540001217983 */ /* 0x000f280000100800 */
[----:B------:R2:W4:Y:S02]  /*21d80*/  @!P0 LDG.E.U8 R170, desc[UR44][R4.64] ;  /* 0x0000002c04aa8981 */ /* 0x000524000c1e1100 */
[----:B--2---:R-:W-:Y:S02]  /*21d90*/  @!P0 IMAD.MOV.U32 R4, RZ, RZ, R26 ;  /* 0x000000ffff048224 */ /* 0x004fe400078e001a */
[----:B------:R-:W2:Y:S01]  /*21da0*/  LDL R26, [R1+0x1238] ;  /* 0x00123800011a7983 */ /* 0x000ea20000100800 */
[----:B---3--:R-:W-:-:S03]  /*21db0*/  @!P0 IMAD.MOV.U32 R5, RZ, RZ, R31 ;  /* 0x000000ffff058224 */ /* 0x008fc600078e001f */
        /* <DEDUP_REMOVED lines=9> */
[----:B------:R-:W-:Y:S01]  /*21e50*/  PRMT R173, RZ, 0x7610, R173 ;  /* 0x00007610ffad7816 */ /* 0x000fe200000000ad */
[----:B------:R-:W-:Y:S01]  /*21e60*/  @!P0 IMAD.MOV.U32 R5, RZ, RZ, R39 ;  /* 0x000000ffff058224 */ /* 0x000fe200078e0027 */
[----:B------:R-:W-:Y:S01]  /*21e70*/  PRMT R174, RZ, 0x7610, R174 ;  /* 0x00007610ffae7816 */ /* 0x000fe200000000ae */
[----:B------:R-:W3:Y:S04]  /*21e80*/  LDL R39, [R1+0x1194] ;  /* 0x0011940001277983 */ /* 0x000ee80000100800 */
[----:B------:R0:W3:Y:S01]  /*21e90*/  @!P0 LDG.E.U8 R173, desc[UR44][R4.64] ;  /* 0x0000002c04ad8981 */ /* 0x0000e2000c1e1100 */
[----:B------:R-:W-:Y:S01]  /*21ea0*/  PRMT R249, RZ, 0x7610, R249 ;  /* 0x00007610fff97816 */ /* 0x000fe200000000f9 */
[----:B0-----:R-:W-:-:S02]  /*21eb0*/  @!P0 IMAD.MOV.U32 R4, RZ, RZ, R30 ;  /* 0x000000ffff048224 */ /* 0x001fc400078e001e */
[----:B------:R-:W3:Y:S01]  /*21ec0*/  LDL R30, [R1+0x11d8] ;  /* 0x0011d800011e7983 */ /* 0x000ee20000100800 */
[----:B------:R-:W-:-:S03]  /*21ed0*/  @!P0 IMAD.MOV.U32 R5, RZ, RZ, R34 ;  /* 0x000000ffff058224 */ /* 0x000fc600078e0022 */
[----:B------:R-:W3:Y:S04]  /*21ee0*/  LDL R34, [R1+0x11d4] ;  /* 0x0011d40001227983 */ /* 0x000ee80000100800 */
[----:B------:R0:W3:Y:S01]  /*21ef0*/  @!P0 LDG.E.U8 R174, desc[UR44][R4.64] ;  /* 0x0000002c04ae8981 */ /* 0x0000e2000c1e1100 */
[----:B------:R-:W-:Y:S01]  /*21f00*/  PRMT R250, RZ, 0x7610, R250 ;  /* 0x00007610fffa7816 */ /* 0x000fe200000000fa */
[----:B0-----:R-:W-:Y:S02]  /*21f10*/  @!P0 IMAD.MOV.U32 R4, RZ, RZ, R32 ;  /* 0x000000ffff048224 */ /* 0x001fe400078e0020 */
[----:B------:R-:W3:Y:S01]  /*21f20*/  LDL R32, [R1+0x11b8] ;  /* 0x0011b80001207983 */ /* 0x000ee20000100800 */
[----:B------:R-:W-:-:S05]  /*21f30*/  @!P0 IMAD.MOV.U32 R5, RZ, RZ, R37 ;  /* 0x000000ffff058224 */ /* 0x000fca00078e0025 */
[----:B------:R0:W3:Y:S01]  /*21f40*/  @!P0 LDG.E.U8 R249, desc[UR44][R4.64] ;  /* 0x0000002c04f98981 */ /* 0x0000e2000c1e1100 */
[----:B------:R-:W-:Y:S01]  /*21f50*/  PRMT R252, RZ, 0x7610, R252 ;  /* 0x00007610fffc7816 */ /* 0x000fe200000000fc */
[----:B0-----:R-:W-:Y:S02]  /*21f60*/  @!P0 IMAD.MOV.U32 R4, RZ, RZ, R29 ;  /* 0x000000ffff048224 */ /* 0x001fe400078e001d */
[----:B------:R-:W3:Y:S01]  /*21f70*/  LDL R29, [R1+0x1178] ;  /* 0x00117800011d7983 */ /* 0x000ee20000100800 */
[----:B------:R-:W-:Y:S01]  /*21f80*/  PRMT R81, RZ, 0x7610, R81 ;  /* 0x00007610ff517816 */ /* 0x000fe20000000051 */
[----:B----4-:R-:W-:Y:S02]  /*21f90*/  @!P0 IMAD.MOV.U32 R5, RZ, RZ, R33 ;  /* 0x000000ffff058224 */ /* 0x010fe400078e0021 */
[----:B------:R-:W4:Y:S04]  /*21fa0*/  LDL R33, [R1+0x1198] ;  /* 0x0011980001217983 */ /* 0x000f280000100800 */
[----:B------:R2:W4:Y:S02]  /*21fb0*/  @!P0 LDG.E.U8 R250, desc[UR44][R4.64] ;  /* 0x0000002c04fa8981 */ /* 0x000524000c1e1100 */
[----:B--2---:R-:W-:-:S02]  /*21fc0*/  @!P0 IMAD.MOV.U32 R4, RZ, RZ, R26 ;  /* 0x000000ffff048224 */ /* 0x004fc400078e001a */
[----:B------:R-:W2:Y:S01]  /*21fd0*/  LDL R26, [R1+0x1158] ;  /* 0x00115800011a7983 */ /* 0x000ea20000100800 */
[----:B---3--:R-:W-:-:S03]  /*21fe0*/  @!P0 IMAD.MOV.U32 R5, RZ, RZ, R31 ;  /* 0x000000ffff058224 */ /* 0x008fc600078e001f */
[----:B------:R-:W3:Y:S04]  /*21ff0*/  LDL R31, [R1+0x1174] ;  /* 0x00117400011f7983 */ /* 0x000ee80000100800 */
[----:B------:R0:W2:Y:S02]  /*22000*/  @!P0 LDG.E.U8 R252, desc[UR44][R4.64] ;  /* 0x0000002c04fc8981 */ /* 0x0000a4000c1e1100 */
[----:B0-----:R-:W-:Y:S02]  /*22010*/  @!P0 IMAD.MOV.U32 R5, RZ, RZ, R36 ;  /* 0x000000ffff058224 */ /* 0x001fe400078e0024 */
[----:B------:R-:W2:Y:S01]  /*22020*/  LDL R36, [R1+0x1134] ;  /* 0x0011340001247983 */ /* 0x000ea20000100800 */
[----:B------:R-:W-:-:S03]  /*22030*/  @!P0 IMAD.MOV.U32 R4, RZ, RZ, R27 ;  /* 0x000000ffff048224 */ /* 0x000fc600078e001b */
[----:B------:R-:W2:Y:S04]  /*22040*/  LDL R27, [R1+0x1154] ;  /* 0x00115400011b7983 */ /* 0x000ea80000100800 */
[----:B------:R0:W2:Y:S02]  /*22050*/  @!P0 LDG.E.U8 R81, desc[UR44][R4.64] ;  /* 0x0000002c04518981 */ /* 0x0000a4000c1e1100 */
[----:B0-----:R-:W-:Y:S02]  /*22060*/  @!P0 IMAD.MOV.U32 R4, RZ, RZ, R14 ;  /* 0x000000ffff048224 */ /* 0x001fe400078e000e */
[----:B------:R-:W-:Y:S01]  /*22070*/  @!P0 IMAD.MOV.U32 R5, RZ, RZ, R35 ;  /* 0x000000ffff058224 */ /* 0x000fe200078e0023 */
[----:B------:R-:W2:Y:S04]  /*22080*/  LDL R14, [R1+0x1118] ;  /* 0x00111800010e7983 */ /* 0x000ea80000100800 */
[----:B------:R-:W2:Y:S04]  /*22090*/  LDL R35, [R1+0x1114] ;  /* 0x0011140001237983 */ /* 0x000ea80000100800 */
[----:B------:R-:W2:Y:S01]  /*220a0*/  LDL.LU R37, [R1+0x1138] ;  /* 0x0011380001257983 */ /* 0x000ea20000300800 */
[----:B------:R-:W-:-:S02]  /*220b0*/  PRMT R78, RZ, 0x7610, R78 ;  /* 0x00007610ff4e7816 */ /* 0x000fc4000000004e */
[----:B------:R-:W-:Y:S01]  /*220c0*/  PRMT R79, RZ, 0x7610, R79 ;  /* 0x00007610ff4f7816 */ /* 0x000fe2000000004f */
[----:B------:R-:W2:Y:S04]  /*220d0*/  LDL R43, [R1+0x1074] ;  /* 0x00107400012b7983 */ /* 0x000ea80000100800 */
[----:B------:R0:W2:Y:S01]  /*220e0*/  @!P0 LDG.E.U8 R78, desc[UR44][R4.64] ;  /* 0x0000002c044e8981 */ /* 0x0000a2000c1e1100 */
[----:B------:R-:W-:Y:S02]  /*220f0*/  PRMT R76, RZ, 0x7610, R76 ;  /* 0x00007610ff4c7816 */ /* 0x000fe4000000004c */
[----:B------:R-:W-:Y:S01]  /*22100*/  PRMT R77, RZ, 0x7610, R77 ;  /* 0x00007610ff4d7816 */ /* 0x000fe2000000004d */
[----:B------:R-:W2:Y:S01]  /*22110*/  LDL R41, [R1+0x1058] ;  /* 0x0010580001297983 */ /* 0x000ea20000100800 */
[----:B------:R-:W-:-:S02]  /*22120*/  PRMT R74, RZ, 0x7610, R74 ;  /* 0x00007610ff4a7816 */ /* 0x000fc4000000004a */
[----:B------:R-:W-:Y:S01]  /*22130*/  PRMT R75, RZ, 0x7610, R75 ;  /* 0x00007610ff4b7816 */ /* 0x000fe2000000004b */
[----:B------:R-:W2:Y:S01]  /*22140*/  LDL R42, [R1+0x1054] ;  /* 0x00105400012a7983 */ /* 0x000ea20000100800 */
[----:B0-----:R-:W-:Y:S02]  /*22150*/  @!P0 IMAD.MOV.U32 R4, RZ, RZ, R30 ;  /* 0x000000ffff048224 */ /* 0x001fe400078e001e */
[----:B------:R-:W-:Y:S01]  /*22160*/  @!P0 IMAD.MOV.U32 R5, RZ, RZ, R34 ;  /* 0x000000ffff058224 */ /* 0x000fe200078e0022 */
[----:B------:R-:W2:Y:S04]  /*22170*/  LDL R30, [R1+0x10f8] ;  /* 0x0010f800011e7983 */ /* 0x000ea80000100800 */
[----:B------:R0:W2:Y:S04]  /*22180*/  @!P0 LDG.E.U8 R79, desc[UR44][R4.64] ;  /* 0x0000002c044f8981 */ /* 0x0000a8000c1e1100 */
[----:B------:R-:W2:Y:S01]  /*22190*/  LDL R34, [R1+0x10f4] ;  /* 0x0010f40001227983 */ /* 0x000ea20000100800 */
[----:B0-----:R-:W-:-:S02]  /*221a0*/  @!P0 IMAD.MOV.U32 R4, RZ, RZ, R32 ;  /* 0x000000ffff048224 */ /* 0x001fc400078e0020 */
[----:B------:R-:W-:Y:S01]  /*221b0*/  @!P0 IMAD.MOV.U32 R5, RZ, RZ, R40 ;  /* 0x000000ffff058224 */ /* 0x000fe200078e0028 */
[----:B------:R-:W2:Y:S04]  /*221c0*/  LDL R32, [R1+0x10d8] ;  /* 0x0010d80001207983 */ /* 0x000ea80000100800 */
[----:B------:R0:W2:Y:S01]  /*221d0*/  @!P0 LDG.E.U8 R76, desc[UR44][R4.64] ;  /* 0x0000002c044c8981 */ /* 0x0000a2000c1e1100 */
[----:B------:R-:W-:Y:S02]  /*221e0*/  PRMT R72, RZ, 0x7610, R72 ;  /* 0x00007610ff487816 */ /* 0x000fe40000000048 */
[----:B------:R-:W-:Y:S01]  /*221f0*/  PRMT R73, RZ, 0x7610, R73 ;  /* 0x00007610ff497816 */ /* 0x000fe20000000049 */
[----:B------:R-:W2:Y:S01]  /*22200*/  LDL R40, [R1+0x1034] ;  /* 0x0010340001287983 */ /* 0x000ea20000100800 */
[----:B0-----:R-:W-:-:S03]  /*22210*/  @!P0 IMAD.MOV.U32 R5, RZ, RZ, R39 ;  /* 0x000000ffff058224 */ /* 0x001fc600078e0027 */
[----:B------:R-:W2:Y:S01]  /*22220*/  LDL R39, [R1+0x1038] ;  /* 0x0010380001277983 */ /* 0x000ea20000100800 */
[----:B----4-:R-:W-:-:S03]  /*22230*/  @!P0 IMAD.MOV.U32 R4, RZ, RZ, R33 ;  /* 0x000000ffff048224 */ /* 0x010fc600078e0021 */
[----:B------:R-:W4:Y:S04]  /*22240*/  LDL R33, [R1+0x10d4] ;  /* 0x0010d40001217983 */ /* 0x000f280000100800 */
[----:B------:R0:W4:Y:S02]  /*22250*/  @!P0 LDG.E.U8 R77, desc[UR44][R4.64] ;  /* 0x0000002c044d8981 */ /* 0x000124000c1e1100 */
[----:B0-----:R-:W-:Y:S02]  /*22260*/  @!P0 IMAD.MOV.U32 R4, RZ, RZ, R29 ;  /* 0x000000ffff048224 */ /* 0x001fe400078e001d */
[----:B------:R-:W4:Y:S01]  /*22270*/  LDL R29, [R1+0x10b8] ;  /* 0x0010b800011d7983 */ /* 0x000f220000100800 */
[----:B---3--:R-:W-:-:S03]  /*22280*/  @!P0 IMAD.MOV.U32 R5, RZ, RZ, R31 ;  /* 0x000000ffff058224 */ /* 0x008fc600078e001f */
[----:B------:R-:W3:Y:S04]  /*22290*/  LDL R31, [R1+0x10b4] ;  /* 0x0010b400011f7983 */ /* 0x000ee80000100800 */
[----:B------:R2:W3:Y:S02]  /*222a0*/  @!P0 LDG.E.U8 R74, desc[UR44][R4.64] ;  /* 0x0000002c044a8981 */ /* 0x0004e4000c1e1100 */
[----:B--2---:R-:W-:Y:S02]  /*222b0*/  @!P0 IMAD.MOV.U32 R4, RZ, RZ, R26 ;  /* 0x000000ffff048224 */ /* 0x004fe400078e001a */
[----:B------:R-:W2:Y:S01]  /*222c0*/  LDL R26, [R1+0x1098] ;  /* 0x00109800011a7983 */ /* 0x000ea20000100800 */
[----:B------:R-:W-:-:S03]  /*222d0*/  @!P0 IMAD.MOV.U32 R5, RZ, RZ, R27 ;  /* 0x000000ffff058224 */ /* 0x000fc600078e001b */
[----:B------:R-:W2:Y:S04]  /*222e0*/  LDL R27, [R1+0x1094] ;  /* 0x00109400011b7983 */ /* 0x000ea80000100800 */
[----:B------:R0:W2:Y:S02]  /*222f0*/  @!P0 LDG.E.U8 R75, desc[UR44][R4.64] ;  /* 0x0000002c044b8981 */ /* 0x0000a4000c1e1100 */
[----:B0-----:R-:W-:Y:S02]  /*22300*/  @!P0 IMAD.MOV.U32 R5, RZ, RZ, R36 ;  /* 0x000000ffff058224 */ /* 0x001fe400078e0024 */
[----:B------:R-:W2:Y:S01]  /*22310*/  LDL R36, [R1+0x1014] ;  /* 0x0010140001247983 */ /* 0x000ea20000100800 */
[----:B------:R-:W-:-:S05]  /*22320*/  @!P0 IMAD.MOV.U32 R4, RZ, RZ, R37 ;  /* 0x000000ffff048224 */ /* 0x000fca00078e0025 */
[----:B------:R0:W2:Y:S02]  /*22330*/  @!P0 LDG.E.U8 R72, desc[UR44][R4.64] ;  /* 0x0000002c04488981 */ /* 0x0000a4000c1e1100 */
[----:B0-----:R-:W-:Y:S02]  /*22340*/  @!P0 IMAD.MOV.U32 R4, RZ, RZ, R14 ;  /* 0x000000ffff048224 */ /* 0x001fe400078e000e */
[----:B------:R-:W2:Y:S01]  /*22350*/  LDL R14, [R1+0x1078] ;  /* 0x00107800010e7983 */ /* 0x000ea20000100800 */
[----:B------:R-:W-:Y:S01]  /*22360*/  @!P0 IMAD.MOV.U32 R5, RZ, RZ, R35 ;  /* 0x000000ffff058224 */ /* 0x000fe200078e0023 */
[----:B------:R-:W-:Y:S02]  /*22370*/  PRMT R70, RZ, 0x7610, R70 ;  /* 0x00007610ff467816 */ /* 0x000fe40000000046 */
[----:B------:R-:W2:Y:S04]  /*22380*/  LDL R35, [R1+0xff4] ;  /* 0x000ff40001237983 */ /* 0x000ea80000100800 */
[----:B------:R0:W2:Y:S02]  /*22390*/  @!P0 LDG.E.U8 R73, desc[UR44][R4.64] ;  /* 0x0000002c04498981 */ /* 0x0000a4000c1e1100 */
[----:B0-----:R-:W-:-:S02]  /*223a0*/  @!P0 IMAD.MOV.U32 R4, RZ, RZ, R30 ;  /* 0x000000ffff048224 */ /* 0x001fc400078e001e */
[----:B------:R-:W2:Y:S01]  /*223b0*/  LDL R30, [R1+0x1018] ;  /* 0x00101800011e7983 */ /* 0x000ea20000100800 */
[----:B------:R-:W-:-:S03]  /*223c0*/  @!P0 IMAD.MOV.U32 R5, RZ, RZ, R34 ;  /* 0x000000ffff058224 */ /* 0x000fc600078e0022 */
[----:B------:R-:W2:Y:S01]  /*223d0*/  LDL R34, [R1+0xff8] ;  /* 0x000ff80001227983 */ /* 0x000ea20000100800 */
[----:B------:R-:W-:-:S03]  /*223e0*/  PRMT R71, RZ, 0x7610, R71 ;  /* 0x00007610ff477816 */ /* 0x000fc60000000047 */
[----:B------:R0:W2:Y:S01]  /*223f0*/  @!P0 LDG.E.U8 R70, desc[UR44][R4.64] ;  /* 0x0000002c04468981 */ /* 0x0000a2000c1e1100 */
[----:B------:R-:W-:Y:S01]  /*22400*/  PRMT R68, RZ, 0x7610, R68 ;  /* 0x00007610ff447816 */ /* 0x000fe20000000044 */
[----:B0-----:R-:W-:Y:S02]  /*22410*/  @!P0 IMAD.MOV.U32 R4, RZ, RZ, R32 ;  /* 0x000000ffff048224 */ /* 0x001fe400078e0020 */
[----:B------:R-:W2:Y:S01]  /*22420*/  LDL R32, [R1+0xfd8] ;  /* 0x000fd80001207983 */ /* 0x000ea20000100800 */
[----:B------:R-:W-:Y:S01]  /*22430*/  PRMT R69, RZ, 0x7610, R69 ;  /* 0x00007610ff457816 */ /* 0x000fe20000000045 */
[----:B----4-:R-:W-:Y:S02]  /*22440*/  @!P0 IMAD.MOV.U32 R5, RZ, RZ, R33 ;  /* 0x000000ffff058224 */ /* 0x010fe400078e0021 */
[----:B------:R-:W4:Y:S04]  /*22450*/  LDL R33, [R1+0xfd4] ;  /* 0x000fd40001217983 */ /* 0x000f280000100800 */
[----:B------:R0:W4:Y:S02]  /*22460*/  @!P0 LDG.E.U8 R71, desc[UR44][R4.64] ;  /* 0x0000002c04478981 */ /* 0x000124000c1e1100 */
[----:B0-----:R-:W-:-:S02]  /*22470*/  @!P0 IMAD.MOV.U32 R4, RZ, RZ, R29 ;  /* 0x000000ffff048224 */ /* 0x001fc400078e001d */
        /* <DEDUP_REMOVED lines=11> */
[----:B------:R-:W-:Y:S01]  /*22530*/  PRMT R66, RZ, 0x7610, R66 ;  /* 0x00007610ff427816 */ /* 0x000fe20000000042 */
[----:B------:R-:W-:Y:S01]  /*22540*/  @!P0 IMAD.MOV.U32 R5, RZ, RZ, R43 ;  /* 0x000000ffff058224 */ /* 0x000fe200078e002b */
[----:B------:R-:W-:-:S04]  /*22550*/  PRMT R67, RZ, 0x7610, R67 ;  /* 0x00007610ff437816 */ /* 0x000fc80000000043 */
[----:B------:R0:W2:Y:S01]  /*22560*/  @!P0 LDG.E.U8 R66, desc[UR44][R4.64] ;  /* 0x0000002c04428981 */ /* 0x0000a2000c1e1100 */
[----:B------:R-:W-:Y:S01]  /*22570*/  PRMT R47, RZ, 0x7610, R47 ;  /* 0x00007610ff2f7816 */ /* 0x000fe2000000002f */
[----:B0-----:R-:W-:Y:S02]  /*22580*/  @!P0 IMAD.MOV.U32 R4, RZ, RZ, R41 ;  /* 0x000000ffff048224 */ /* 0x001fe400078e0029 */
[----:B------:R-:W-:-:S05]  /*22590*/  @!P0 IMAD.MOV.U32 R5, RZ, RZ, R42 ;  /* 0x000000ffff058224 */ /* 0x000fca00078e002a */
[----:B------:R0:W2:Y:S01]  /*225a0*/  @!P0 LDG.E.U8 R67, desc[UR44][R4.64] ;  /* 0x0000002c04438981 */ /* 0x0000a2000c1e1100 */
[----:B------:R-:W-:Y:S01]  /*225b0*/  PRMT R13, RZ, 0x7610, R13 ;  /* 0x00007610ff0d7816 */ /* 0x000fe2000000000d */
[----:B0-----:R-:W-:Y:S02]  /*225c0*/  @!P0 IMAD.MOV.U32 R4, RZ, RZ, R39 ;  /* 0x000000ffff048224 */ /* 0x001fe400078e0027 */
[----:B------:R-:W-:-:S05]  /*225d0*/  @!P0 IMAD.MOV.U32 R5, RZ, RZ, R40 ;  /* 0x000000ffff058224 */ /* 0x000fca00078e0028 */
[----:B------:R0:W2:Y:S01]  /*225e0*/  @!P0 LDG.E.U8 R47, desc[UR44][R4.64] ;  /* 0x0000002c042f8981 */ /* 0x0000a2000c1e1100 */
[----:B------:R-:W-:Y:S01]  /*225f0*/  PRMT R64, RZ, 0x7610, R64 ;  /* 0x00007610ff407816 */ /* 0x000fe20000000040 */
[----:B0-----:R-:W-:Y:S02]  /*22600*/  @!P0 IMAD.MOV.U32 R4, RZ, RZ, R30 ;  /* 0x000000ffff048224 */ /* 0x001fe400078e001e */
[----:B------:R-:W-:Y:S01]  /*22610*/  @!P0 IMAD.MOV.U32 R5, RZ, RZ, R36 ;  /* 0x000000ffff058224 */ /* 0x000fe200078e0024 */
[----:B------:R-:W-:Y:S01]  /*22620*/  PRMT R65, RZ, 0x7610, R65 ;  /* 0x00007610ff417816 */ /* 0x000fe20000000041 */
[----:B------:R-:W2:Y:S04]  /*22630*/  LDL.LU R30, [R1+0xf74] ;  /* 0x000f7400011e7983 */ /* 0x000ea80000300800 */
[----:B------:R0:W2:Y:S02]  /*22640*/  @!P0 LDG.E.U8 R13, desc[UR44][R4.64] ;  /* 0x0000002c040d8981 */ /* 0x0000a4000c1e1100 */
[----:B0-----:R-:W-:-:S02]  /*22650*/  @!P0 IMAD.MOV.U32 R4, RZ, RZ, R34 ;  /* 0x000000ffff048224 */ /* 0x001fc400078e0022 */
[----:B------:R-:W-:-:S05]  /*22660*/  @!P0 IMAD.MOV.U32 R5, RZ, RZ, R35 ;  /* 0x000000ffff058224 */ /* 0x000fca00078e0023 */
[----:B------:R0:W2:Y:S01]  /*22670*/  @!P0 LDG.E.U8 R64, desc[UR44][R4.64] ;  /* 0x0000002c04408981 */ /* 0x0000a2000c1e1100 */
[----:B------:R-:W-:Y:S01]  /*22680*/  PRMT R24, RZ, 0x7610, R24 ;  /* 0x00007610ff187816 */ /* 0x000fe20000000018 */
[----:B0-----:R-:W-:Y:S01]  /*22690*/  @!P0 IMAD.MOV.U32 R4, RZ, RZ, R32 ;  /* 0x000000ffff048224 */ /* 0x001fe200078e0020 */
[----:B------:R-:W-:Y:S01]  /*226a0*/  PRMT R2, RZ, 0x7610, R2 ;  /* 0x00007610ff027816 */ /* 0x000fe20000000002 */
[----:B----4-:R-:W-:-:S05]  /*226b0*/  @!P0 IMAD.MOV.U32 R5, RZ, RZ, R33 ;  /* 0x000000ffff058224 */ /* 0x010fca00078e0021 */
[----:B------:R0:W4:Y:S02]  /*226c0*/  @!P0 LDG.E.U8 R65, desc[UR44][R4.64] ;  /* 0x0000002c04418981 */ /* 0x000124000c1e1100 */
[----:B0-----:R-:W-:Y:S02]  /*226d0*/  @!P0 IMAD.MOV.U32 R4, RZ, RZ, R29 ;  /* 0x000000ffff048224 */ /* 0x001fe400078e001d */
[----:B------:R-:W4:Y:S04]  /*226e0*/  LDL.LU R29, [R1+0xf54] ;  /* 0x000f5400011d7983 */ /* 0x000f280000300800 */
[----:B------:R-:W4:Y:S04]  /*226f0*/  LDL R42, [R1+0xf34] ;  /* 0x000f3400012a7983 */ /* 0x000f280000100800 */
[----:B------:R-:W4:Y:S04]  /*22700*/  LDL.LU R32, [R1+0xf38] ;  /* 0x000f380001207983 */ /* 0x000f280000300800 */
[----:B------:R-:W4:Y:S01]  /*22710*/  LDL R41, [R1+0x1290] ;  /* 0x0012900001297983 */ /* 0x000f220000100800 */
[----:B---3--:R-:W-:-:S03]  /*22720*/  @!P0 IMAD.MOV.U32 R5, RZ, RZ, R31 ;  /* 0x000000ffff058224 */ /* 0x008fc600078e001f */
[----:B------:R-:W3:Y:S04]  /*22730*/  LDL R39, [R1+0x16a0] ;  /* 0x0016a00001277983 */ /* 0x000ee80000100800 */
[----:B------:R2:W3:Y:S04]  /*22740*/  @!P0 LDG.E.U8 R24, desc[UR44][R4.64] ;  /* 0x0000002c04188981 */ /* 0x0004e8000c1e1100 */
[----:B------:R-:W3:Y:S04]  /*22750*/  LDL R34, [R1+0x1a7c] ;  /* 0x001a7c0001227983 */ /* 0x000ee80000100800 */
[----:B------:R-:W3:Y:S01]  /*22760*/  LDL R31, [R1+0x1a80] ;  /* 0x001a8000011f7983 */ /* 0x000ee20000100800 */
[----:B--2---:R-:W-:-:S03]  /*22770*/  @!P0 IMAD.MOV.U32 R4, RZ, RZ, R26 ;  /* 0x000000ffff048224 */ /* 0x004fc600078e001a */
[----:B------:R-:W2:Y:S04]  /*22780*/  LDL R36, [R1+0x1a5c] ;  /* 0x001a5c0001247983 */ /* 0x000ea80000100800 */
[----:B------:R-:W2:Y:S01]  /*22790*/  LDL R26, [R1+0x1a60] ;  /* 0x001a6000011a7983 */ /* 0x000ea20000100800 */
[----:B------:R-:W-:-:S03]  /*227a0*/  @!P0 IMAD.MOV.U32 R5, RZ, RZ, R27 ;  /* 0x000000ffff058224 */ /* 0x000fc600078e001b */
[----:B------:R-:W2:Y:S04]  /*227b0*/  LDL R27, [R1+0x1690] ;  /* 0x00169000011b7983 */ /* 0x000ea80000100800 */
[----:B------:R0:W2:Y:S02]  /*227c0*/  @!P0 LDG.E.U8 R2, desc[UR44][R4.64] ;  /* 0x0000002c04028981 */ /* 0x0000a4000c1e1100 */
[----:B0-----:R-:W-:Y:S02]  /*227d0*/  @!P0 IMAD.MOV.U32 R4, RZ, RZ, R14 ;  /* 0x000000ffff048224 */ /* 0x001fe400078e000e */
[----:B------:R-:W2:Y:S04]  /*227e0*/  LDL R14, [R1+0x1a94] ;  /* 0x001a9400010e7983 */ /* 0x000ea80000100800 */
[----:B------:R-:W3:Y:S04]  /*227f0*/  LDL.LU R40, [R1+0xef8] ;  /* 0x000ef80001287983 */ /* 0x000ee80000300800 */
[----:B------:R-:W2:Y:S04]  /*22800*/  LDL.LU R35, [R1+0xf14] ;  /* 0x000f140001237983 */ /* 0x000ea80000300800 */
[----:B------:R-:W3:Y:S04]  /*22810*/  LDL.LU R46, [R1+0xed4] ;  /* 0x000ed400012e7983 */ /* 0x000ee80000300800 */
[----:B------:R-:W3:Y:S04]  /*22820*/  LDL.LU R45, [R1+0xef4] ;  /* 0x000ef400012d7983 */ /* 0x000ee80000300800 */
[----:B------:R-:W3:Y:S04]  /*22830*/  LDL.LU R43, [R1+0xed8] ;  /* 0x000ed800012b7983 */ /* 0x000ee80000300800 */
[----:B------:R-:W3:Y:S01]  /*22840*/  LDL.LU R33, [R1+0xf18] ;  /* 0x000f180001217983 */ /* 0x000ee20000300800 */
[----:B------:R-:W-:-:S02]  /*22850*/  PRMT R62, RZ, 0x7610, R62 ;  /* 0x00007610ff3e7816 */ /* 0x000fc4000000003e */
[----:B------:R-:W-:Y:S01]  /*22860*/  PRMT R63, RZ, 0x7610, R63 ;  /* 0x00007610ff3f7816 */ /* 0x000fe2000000003f */
[----:B------:R-:W3:Y:S01]  /*22870*/  LDL.LU R125, [R1+0x1860] ;  /* 0x00186000017d7983 */ /* 0x000ee20000300800 */
[----:B------:R-:W-:Y:S02]  /*22880*/  PRMT R12, RZ, 0x7610, R12 ;  /* 0x00007610ff0c7816 */ /* 0x000fe4000000000c */
[----:B------:R-:W-:Y:S01]  /*22890*/  PRMT R28, RZ, 0x7610, R28 ;  /* 0x00007610ff1c7816 */ /* 0x000fe2000000001c */
[----:B------:R-:W3:Y:S01]  /*228a0*/  LDL.LU R128, [R1+0x187c] ;  /* 0x00187c0001807983 */ /* 0x000ee20000300800 */
[----:B------:R-:W-:Y:S02]  /*228b0*/  PRMT R38, RZ, 0x7610, R38 ;  /* 0x00007610ff267816 */ /* 0x000fe40000000026 */
[----:B------:R-:W-:Y:S01]  /*228c0*/  PRMT R18, RZ, 0x7610, R18 ;  /* 0x00007610ff127816 */ /* 0x000fe20000000012 */
[----:B------:R-:W3:Y:S01]  /*228d0*/  LDL.LU R133, [R1+0x1840] ;  /* 0x0018400001857983 */ /* 0x000ee20000300800 */
[----:B------:R-:W-:-:S03]  /*228e0*/  PRMT R60, RZ, 0x7610, R60 ;  /* 0x00007610ff3c7816 */ /* 0x000fc6000000003c */
[----:B------:R-:W3:Y:S04]  /*228f0*/  LDL.LU R136, [R1+0x185c] ;  /* 0x00185c0001887983 */ /* 0x000ee80000300800 */
[----:B------:R-:W3:Y:S04]  /*22900*/  LDL.LU R141, [R1+0x1820] ;  /* 0x00182000018d7983 */ /* 0x000ee80000300800 */
[----:B------:R-:W3:Y:S04]  /*22910*/  LDL.LU R144, [R1+0x183c] ;  /* 0x00183c0001907983 */ /* 0x000ee80000300800 */
[----:B------:R-:W3:Y:S01]  /*22920*/  LDL.LU R149, [R1+0x1800] ;  /* 0x0018000001957983 */ /* 0x000ee20000300800 */
[----:B------:R-:W-:-:S05]  /*22930*/  @!P0 IMAD.MOV.U32 R5, RZ, RZ, R30 ;  /* 0x000000ffff058224 */ /* 0x000fca00078e001e */
[----:B------:R0:W3:Y:S02]  /*22940*/  @!P0 LDG.E.U8 R62, desc[UR44][R4.64] ;  /* 0x0000002c043e8981 */ /* 0x0000e4000c1e1100 */
[----:B0-----:R-:W-:Y:S02]  /*22950*/  @!P0 IMAD.MOV.U32 R4, RZ, RZ, R0 ;  /* 0x000000ffff048224 */ /* 0x001fe400078e0000 */
[----:B------:R0:W-:Y:S01]  /*22960*/  STL [R1+0x1ad0], R0 ;  /* 0x001ad00001007387 */ /* 0x0001e20000100800 */
[----:B------:R-:W-:Y:S02]  /*22970*/  PRMT R61, RZ, 0x7610, R61 ;  /* 0x00007610ff3d7816 */ /* 0x000fe4000000003d */
[----:B------:R-:W-:Y:S01]  /*22980*/  PRMT R58, RZ, 0x7610, R58 ;  /* 0x00007610ff3a7816 */ /* 0x000fe2000000003a */
[----:B------:R-:W3:Y:S04]  /*22990*/  LDL R44, [R1+0x1880] ;  /* 0x00188000012c7983 */ /* 0x000ee80000100800 */
[----:B0-----:R-:W3:Y:S01]  /*229a0*/  LDL R0, [R1+0x19c0] ;  /* 0x0019c00001007983 */ /* 0x001ee20000100800 */
[----:B----4-:R-:W-:-:S05]  /*229b0*/  @!P0 IMAD.MOV.U32 R5, RZ, RZ, R29 ;  /* 0x000000ffff058224 */ /* 0x010fca00078e001d */
[----:B------:R0:W4:Y:S02]  /*229c0*/  @!P0 LDG.E.U8 R63, desc[UR44][R4.64] ;  /* 0x0000002c043f8981 */ /* 0x000124000c1e1100 */
[----:B0-----:R-:W-:Y:S02]  /*229d0*/  @!P0 IMAD.MOV.U32 R4, RZ, RZ, R32 ;  /* 0x000000ffff048224 */ /* 0x001fe400078e0020 */
[----:B------:R-:W-:Y:S02]  /*229e0*/  @!P0 IMAD.MOV.U32 R5, RZ, RZ, R42 ;  /* 0x000000ffff058224 */ /* 0x000fe400078e002a */
[----:B------:R-:W4:Y:S04]  /*229f0*/  LDL R42, [R1+0x1a1c] ;  /* 0x001a1c00012a7983 */ /* 0x000f280000100800 */
[----:B------:R2:W4:Y:S02]  /*22a00*/  @!P0 LDG.E.U8 R12, desc[UR44][R4.64] ;  /* 0x0000002c040c8981 */ /* 0x000524000c1e1100 */
[----:B--2---:R-:W-:-:S02]  /*22a10*/  @!P0 IMAD.MOV.U32 R5, RZ, RZ, R35 ;  /* 0x000000ffff058224 */ /* 0x004fc400078e0023 */
[----:B---3--:R-:W-:-:S05]  /*22a20*/  @!P0 IMAD.MOV.U32 R4, RZ, RZ, R33 ;  /* 0x000000ffff048224 */ /* 0x008fca00078e0021 */
[----:B------:R0:W2:Y:S02]  /*22a30*/  @!P0 LDG.E.U8 R28, desc[UR44][R4.64] ;  /* 0x0000002c041c8981 */ /* 0x0000a4000c1e1100 */
[----:B0-----:R-:W-:Y:S02]  /*22a40*/  @!P0 IMAD.MOV.U32 R4, RZ, RZ, R40 ;  /* 0x000000ffff048224 */ /* 0x001fe400078e0028 */
[----:B------:R-:W-:-:S05]  /*22a50*/  @!P0 IMAD.MOV.U32 R5, RZ, RZ, R45 ;  /* 0x000000ffff058224 */ /* 0x000fca00078e002d */
[----:B------:R0:W3:Y:S02]  /*22a60*/  @!P0 LDG.E.U8 R38, desc[UR44][R4.64] ;  /* 0x0000002c04268981 */ /* 0x0000e4000c1e1100 */
[----:B0-----:R-:W-:Y:S02]  /*22a70*/  @!P0 IMAD.MOV.U32 R4, RZ, RZ, R43 ;  /* 0x000000ffff048224 */ /* 0x001fe400078e002b */
[----:B------:R-:W-:-:S05]  /*22a80*/  @!P0 IMAD.MOV.U32 R5, RZ, RZ, R46 ;  /* 0x000000ffff058224 */ /* 0x000fca00078e002e */
[----:B------:R0:W3:Y:S02]  /*22a90*/  @!P0 LDG.E.U8 R18, desc[UR44][R4.64] ;  /* 0x0000002c04128981 */ /* 0x0000e4000c1e1100 */
[----:B0-----:R-:W-:Y:S02]  /*22aa0*/  @!P0 IMAD.MOV.U32 R4, RZ, RZ, R39 ;  /* 0x000000ffff048224 */ /* 0x001fe400078e0027 */
[----:B------:R-:W-:Y:S01]  /*22ab0*/  @!P0 IMAD.MOV.U32 R5, RZ, RZ, R41 ;  /* 0x000000ffff058224 */ /* 0x000fe200078e0029 */
[----:B------:R-:W2:Y:S04]  /*22ac0*/  LDL R39, [R1+0x19dc] ;  /* 0x0019dc0001277983 */ /* 0x000ea80000100800 */
[----:B------:R0:W3:Y:S04]  /*22ad0*/  @!P0 LDG.E.U8 R60, desc[UR44][R4.64] ;  /* 0x0000002c043c8981 */ /* 0x0000e8000c1e1100 */
[----:B------:R-:W4:Y:S01]  /*22ae0*/  LDL R41, [R1+0x1a20] ;  /* 0x001a200001297983 */ /* 0x000f220000100800 */
[----:B0-----:R-:W-:-:S02]  /*22af0*/  @!P0 IMAD.MOV.U32 R4, RZ, RZ, R14 ;  /* 0x000000ffff048224 */ /* 0x001fc400078e000e */
[----:B------:R-:W-:Y:S01]  /*22b00*/  @!P0 IMAD.MOV.U32 R5, RZ, RZ, R27 ;  /* 0x000000ffff058224 */ /* 0x000fe200078e001b */
[----:B------:R-:W2:Y:S04]  /*22b10*/  LDL R14, [R1+0x1a40] ;  /* 0x001a4000010e7983 */ /* 0x000ea80000100800 */
[----:B------:R-:W3:Y:S04]  /*22b20*/  LDL R27, [R1+0x1a3c] ;  /* 0x001a3c00011b7983 */ /* 0x000ee80000100800 */
        /* <DEDUP_REMOVED lines=8> */
[----:B------:R-:W-:-:S03]  /*22bb0*/  @!P0 IMAD.MOV.U32 R4, RZ, RZ, R26 ;  /* 0x000000ffff048224 */ /* 0x000fc600078e001a */
[----:B------:R-:W4:Y:S01]  /*22bc0*/  LDL R26, [R1+0x19bc] ;  /* 0x0019bc00011a7983 */ /* 0x000f220000100800 */
[----:B------:R-:W-:-:S06]  /*22bd0*/  PRMT R59, RZ, 0x7610, R59 ;  /* 0x00007610ff3b7816 */ /* 0x000fcc000000003b */
[----:B------:R2:W4:Y:S01]  /*22be0*/  @!P0 LDG.E.U8 R59, desc[UR44][R4.64] ;  /* 0x0000002c043b8981 */ /* 0x000522000c1e1100 */
[----:B------:R-:W-:Y:S02]  /*22bf0*/  PRMT R56, RZ, 0x7610, R56 ;  /* 0x00007610ff387816 */ /* 0x000fe40000000038 */
[----:B------:R-:W-:Y:S02]  /*22c00*/  PRMT R57, RZ, 0x7610, R57 ;  /* 0x00007610ff397816 */ /* 0x000fe40000000039 */
[----:B------:R-:W-:Y:S02]  /*22c10*/  PRMT R54, RZ, 0x7610, R54 ;  /* 0x00007610ff367816 */ /* 0x000fe40000000036 */
[----:B------:R-:W-:Y:S01]  /*22c20*/  PRMT R55, RZ, 0x7610, R55 ;  /* 0x00007610ff377816 */ /* 0x000fe20000000037 */
[----:B--2---:R-:W-:Y:S02]  /*22c30*/  @!P0 IMAD.MOV.U32 R4, RZ, RZ, R14 ;  /* 0x000000ffff048224 */ /* 0x004fe400078e000e */
[----:B------:R-:W2:Y:S01]  /*22c40*/  LDL R14, [R1+0x19a0] ;  /* 0x0019a000010e7983 */ /* 0x000ea20000100800 */
[----:B---3--:R-:W-:-:S03]  /*22c50*/  @!P0 IMAD.MOV.U32 R5, RZ, RZ, R27 ;  /* 0x000000ffff058224 */ /* 0x008fc600078e001b */
[----:B------:R-:W3:Y:S04]  /*22c60*/  LDL R27, [R1+0x199c] ;  /* 0x00199c00011b7983 */ /* 0x000ee80000100800 */
[----:B------:R4:W3:Y:S02]  /*22c70*/  @!P0 LDG.E.U8 R56, desc[UR44][R4.64] ;  /* 0x0000002c04388981 */ /* 0x0008e4000c1e1100 */
[----:B----4-:R-:W-:Y:S02]  /*22c80*/  @!P0 IMAD.MOV.U32 R4, RZ, RZ, R41 ;  /* 0x000000ffff048224 */ /* 0x010fe400078e0029 */
[----:B------:R-:W-:Y:S01]  /*22c90*/  @!P0 IMAD.MOV.U32 R5, RZ, RZ, R42 ;  /* 0x000000ffff058224 */ /* 0x000fe200078e002a */
[----:B------:R-:W-:Y:S01]  /*22ca0*/  PRMT R52, RZ, 0x7610, R52 ;  /* 0x00007610ff347816 */ /* 0x000fe20000000034 */
[----:B------:R-:W4:Y:S04]  /*22cb0*/  LDL R42, [R1+0x193c] ;  /* 0x00193c00012a7983 */ /* 0x000f280000100800 */
[----:B------:R0:W4:Y:S04]  /*22cc0*/  @!P0 LDG.E.U8 R57, desc[UR44][R4.64] ;  /* 0x0000002c04398981 */ /* 0x000128000c1e1100 */
[----:B------:R-:W4:Y:S01]  /*22cd0*/  LDL R41, [R1+0x1940] ;  /* 0x0019400001297983 */ /* 0x000f220000100800 */
[----:B0-----:R-:W-:-:S02]  /*22ce0*/  @!P0 IMAD.MOV.U32 R4, RZ, RZ, R31 ;  /* 0x000000ffff048224 */ /* 0x001fc400078e001f */
[----:B------:R-:W-:Y:S01]  /*22cf0*/  @!P0 IMAD.MOV.U32 R5, RZ, RZ, R34 ;  /* 0x000000ffff058224 */ /* 0x000fe200078e0022 */
[----:B------:R-:W4:Y:S04]  /*22d00*/  LDL R31, [R1+0x1980] ;  /* 0x00198000011f7983 */ /* 0x000f280000100800 */
[----:B------:R-:W4:Y:S04]  /*22d10*/  LDL R34, [R1+0x197c] ;  /* 0x00197c0001227983 */ /* 0x000f280000100800 */
[----:B------:R0:W4:Y:S02]  /*22d20*/  @!P0 LDG.E.U8 R54, desc[UR44][R4.64] ;  /* 0x0000002c04368981 */ /* 0x000124000c1e1100 */
[----:B0-----:R-:W-:-:S02]  /*22d30*/  @!P0 IMAD.MOV.U32 R4, RZ, RZ, R36 ;  /* 0x000000ffff048224 */ /* 0x001fc400078e0024 */
[----:B------:R-:W-:Y:S01]  /*22d40*/  @!P0 IMAD.MOV.U32 R5, RZ, RZ, R39 ;  /* 0x000000ffff058224 */ /* 0x000fe200078e0027 */
[----:B------:R-:W-:Y:S01]  /*22d50*/  PRMT R53, RZ, 0x7610, R53 ;  /* 0x00007610ff357816 */ /* 0x000fe20000000035 */
[----:B------:R-:W4:Y:S04]  /*22d60*/  LDL R39, [R1+0x18fc] ;  /* 0x0018fc0001277983 */ /* 0x000f280000100800 */
[----:B------:R0:W4:Y:S04]  /*22d70*/  @!P0 LDG.E.U8 R55, desc[UR44][R4.64] ;  /* 0x0000002c04378981 */ /* 0x000128000c1e1100 */
[----:B------:R-:W4:Y:S01]  /*22d80*/  LDL R36, [R1+0x1900] ;  /* 0x0019000001247983 */ /* 0x000f220000100800 */
[----:B0-----:R-:W-:-:S03]  /*22d90*/  @!P0 IMAD.MOV.U32 R4, RZ, RZ, R0 ;  /* 0x000000ffff048224 */ /* 0x001fc600078e0000 */
[----:B------:R-:W4:Y:S01]  /*22da0*/  LDL R0, [R1+0x1960] ;  /* 0x0019600001007983 */ /* 0x000f220000100800 */
[----:B------:R-:W-:-:S03]  /*22db0*/  @!P0 IMAD.MOV.U32 R5, RZ, RZ, R26 ;  /* 0x000000ffff058224 */ /* 0x000fc600078e001a */
[----:B------:R-:W4:Y:S04]  /*22dc0*/  LDL R26, [R1+0x195c] ;  /* 0x00195c00011a7983 */ /* 0x000f280000100800 */
[----:B------:R2:W4:Y:S01]  /*22dd0*/  @!P0 LDG.E.U8 R52, desc[UR44][R4.64] ;  /* 0x0000002c04348981 */ /* 0x000522000c1e1100 */
[----:B------:R-:W-:Y:S01]  /*22de0*/  PRMT R50, RZ, 0x7610, R50 ;  /* 0x00007610ff327816 */ /* 0x000fe20000000032 */
[----:B--2---:R-:W-:Y:S02]  /*22df0*/  @!P0 IMAD.MOV.U32 R4, RZ, RZ, R14 ;  /* 0x000000ffff048224 */ /* 0x004fe400078e000e */
[----:B------:R-:W2:Y:S01]  /*22e00*/  LDL R14, [R1+0x1920] ;  /* 0x00192000010e7983 */ /* 0x000ea20000100800 */
[----:B---3--:R-:W-:-:S03]  /*22e10*/  @!P0 IMAD.MOV.U32 R5, RZ, RZ, R27 ;  /* 0x000000ffff058224 */ /* 0x008fc600078e001b */
[----:B------:R-:W3:Y:S04]  /*22e20*/  LDL R27, [R1+0x191c] ;  /* 0x00191c00011b7983 */ /* 0x000ee80000100800 */
[----:B------:R4:W3:Y:S02]  /*22e30*/  @!P0 LDG.E.U8 R53, desc[UR44][R4.64] ;  /* 0x0000002c04358981 */ /* 0x0008e4000c1e1100 */
[----:B----4-:R-:W-:Y:S02]  /*22e40*/  @!P0 IMAD.MOV.U32 R5, RZ, RZ, R34 ;  /* 0x000000ffff058224 */ /* 0x010fe400078e0022 */
[----:B------:R-:W4:Y:S01]  /*22e50*/  LDL R34, [R1+0x18dc] ;  /* 0x0018dc0001227983 */ /* 0x000f220000100800 */
[----:B------:R-:W-:-:S03]  /*22e60*/  @!P0 IMAD.MOV.U32 R4, RZ, RZ, R31 ;  /* 0x000000ffff048224 */ /* 0x000fc600078e001f */
[----:B------:R-:W4:Y:S04]  /*22e70*/  LDL R31, [R1+0x18e0] ;  /* 0x0018e000011f7983 */ /* 0x000f280000100800 */
[----:B------:R0:W4:Y:S02]  /*22e80*/  @!P0 LDG.E.U8 R50, desc[UR44][R4.64] ;  /* 0x0000002c04328981 */ /* 0x000124000c1e1100 */
[----:B0-----:R-:W-:Y:S02]  /*22e90*/  @!P0 IMAD.MOV.U32 R4, RZ, RZ, R0 ;  /* 0x000000ffff048224 */ /* 0x001fe400078e0000 */
[----:B------:R-:W4:Y:S01]  /*22ea0*/  LDL R0, [R1+0x18c0] ;  /* 0x0018c00001007983 */ /* 0x000f220000100800 */
[----:B------:R-:W-:Y:S01]  /*22eb0*/  PRMT R51, RZ, 0x7610, R51 ;  /* 0x00007610ff337816 */ /* 0x000fe20000000033 */
[----:B------:R-:W-:Y:S01]  /*22ec0*/  @!P0 IMAD.MOV.U32 R5, RZ, RZ, R26 ;  /* 0x000000ffff058224 */ /* 0x000fe200078e001a */
[----:B------:R-:W-:Y:S01]  /*22ed0*/  PRMT R48, RZ, 0x7610, R48 ;  /* 0x00007610ff307816 */ /* 0x000fe20000000030 */
[----:B------:R-:W4:Y:S04]  /*22ee0*/  LDL R26, [R1+0x18bc] ;  /* 0x0018bc00011a7983 */ /* 0x000f280000100800 */
[----:B------:R0:W4:Y:S02]  /*22ef0*/  @!P0 LDG.E.U8 R51, desc[UR44][R4.64] ;  /* 0x0000002c04338981 */ /* 0x000124000c1e1100 */
[----:B0-----:R-:W-:-:S02]  /*22f00*/  @!P0 IMAD.MOV.U32 R4, RZ, RZ, R41 ;  /* 0x000000ffff048224 */ /* 0x001fc400078e0029 */
[----:B------:R-:W-:-:S05]  /*22f10*/  @!P0 IMAD.MOV.U32 R5, RZ, RZ, R42 ;  /* 0x000000ffff058224 */ /* 0x000fca00078e002a */
[----:B------:R2:W4:Y:S01]  /*22f20*/  @!P0 LDG.E.U8 R48, desc[UR44][R4.64] ;  /* 0x0000002c04308981 */ /* 0x000522000c1e1100 */
        /* <DEDUP_REMOVED lines=8> */
[----:B0-----:R-:W-:Y:S02]  /*22fb0*/  @!P0 IMAD.MOV.U32 R4, RZ, RZ, R36 ;  /* 0x000000ffff048224 */ /* 0x001fe400078e0024 */
[----:B------:R-:W-:-:S05]  /*22fc0*/  @!P0 IMAD.MOV.U32 R5, RZ, RZ, R39 ;  /* 0x000000ffff058224 */ /* 0x000fca00078e0027 */
[----:B------:R4:W3:Y:S02]  /*22fd0*/  @!P0 LDG.E.U8 R148, desc[UR44][R4.64] ;  /* 0x0000002c04948981 */ /* 0x0008e4000c1e1100 */
[----:B----4-:R-:W-:Y:S02]  /*22fe0*/  @!P0 IMAD.MOV.U32 R5, RZ, RZ, R34 ;  /* 0x000000ffff058224 */ /* 0x010fe400078e0022 */
[----:B------:R-:W4:Y:S01]  /*22ff0*/  LDL.LU R34, [R1+0x181c] ;  /* 0x00181c0001227983 */ /* 0x000f220000300800 */
[----:B------:R-:W-:-:S03]  /*23000*/  @!P0 IMAD.MOV.U32 R4, RZ, RZ, R31 ;  /* 0x000000ffff048224 */ /* 0x000fc600078e001f */
[----:B------:R-:W4:Y:S04]  /*23010*/  LDL R42, [R1+0x17fc] ;  /* 0x0017fc00012a7983 */ /* 0x000f280000100800 */
[----:B------:R0:W4:Y:S01]  /*23020*/  @!P0 LDG.E.U8 R145, desc[UR44][R4.64] ;  /* 0x0000002c04918981 */ /* 0x000122000c1e1100 */
[----:B------:R-:W-:Y:S02]  /*23030*/  PRMT R140, RZ, 0x7610, R140 ;  /* 0x00007610ff8c7816 */ /* 0x000fe4000000008c */
[----:B------:R-:W-:Y:S01]  /*23040*/  PRMT R132, RZ, 0x7610, R132 ;  /* 0x00007610ff847816 */ /* 0x000fe20000000084 */
[----:B------:R-:W4:Y:S01]  /*23050*/  LDL R41, [R1+0x17bc] ;  /* 0x0017bc0001297983 */ /* 0x000f220000100800 */
[----:B------:R-:W-:Y:S02]  /*23060*/  PRMT R129, RZ, 0x7610, R129 ;  /* 0x00007610ff817816 */ /* 0x000fe40000000081 */
[----:B------:R-:W-:Y:S01]  /*23070*/  PRMT R251, RZ, 0x7610, R251 ;  /* 0x00007610fffb7816 */ /* 0x000fe200000000fb */
[----:B------:R-:W4:Y:S01]  /*23080*/  LDL R39, [R1+0x17c0] ;  /* 0x0017c00001277983 */ /* 0x000f220000100800 */
[----:B------:R-:W-:-:S03]  /*23090*/  PRMT R248, RZ, 0x7610, R248 ;  /* 0x00007610fff87816 */ /* 0x000fc600000000f8 */
[----:B------:R-:W4:Y:S04]  /*230a0*/  LDL R36, [R1+0x179c] ;  /* 0x00179c0001247983 */ /* 0x000f280000100800 */
[----:B------:R-:W4:Y:S01]  /*230b0*/  LDL R31, [R1+0x17a0] ;  /* 0x0017a000011f7983 */ /* 0x000f220000100800 */
[----:B0-----:R-:W-:-:S03]  /*230c0*/  @!P0 IMAD.MOV.U32 R4, RZ, RZ, R0 ;  /* 0x000000ffff048224 */ /* 0x001fc600078e0000 */
[----:B------:R-:W4:Y:S01]  /*230d0*/  LDL R0, [R1+0x17e0] ;  /* 0x0017e00001007983 */ /* 0x000f220000100800 */
[----:B------:R-:W-:-:S03]  /*230e0*/  @!P0 IMAD.MOV.U32 R5, RZ, RZ, R26 ;  /* 0x000000ffff058224 */ /* 0x000fc600078e001a */
[----:B------:R-:W4:Y:S04]  /*230f0*/  LDL R26, [R1+0x17dc] ;  /* 0x0017dc00011a7983 */ /* 0x000f280000100800 */
[----:B------:R2:W4:Y:S01]  /*23100*/  @!P0 LDG.E.U8 R140, desc[UR44][R4.64] ;  /* 0x0000002c048c8981 */ /* 0x000522000c1e1100 */
        /* <DEDUP_REMOVED lines=17> */
[----:B----4-:R-:W-:-:S05]  /*23220*/  @!P0 IMAD.MOV.U32 R5, RZ, RZ, R34 ;  /* 0x000000ffff058224 */ /* 0x010fca00078e0022 */
[----:B------:R0:W4:Y:S02]  /*23230*/  @!P0 LDG.E.U8 R247, desc[UR44][R4.64] ;  /* 0x0000002c04f78981 */ /* 0x000124000c1e1100 */
[----:B0-----:R-:W-:Y:S02]  /*23240*/  @!P0 IMAD.MOV.U32 R4, RZ, RZ, R149 ;  /* 0x000000ffff048224 */ /* 0x001fe400078e0095 */
[----:B------:R-:W-:Y:S01]  /*23250*/  @!P0 IMAD.MOV.U32 R5, RZ, RZ, R42 ;  /* 0x000000ffff058224 */ /* 0x000fe200078e002a */
[----:B------:R-:W-:Y:S01]  /*23260*/  PRMT R245, RZ, 0x7610, R245 ;  /* 0x00007610fff57816 */ /* 0x000fe200000000f5 */
[----:B------:R-:W4:Y:S04]  /*23270*/  LDL R42, [R1+0xfac] ;  /* 0x000fac00012a7983 */ /* 0x000f280000100800 */
[----:B------:R0:W4:Y:S02]  /*23280*/  @!P0 LDG.E.U8 R246, desc[UR44][R4.64] ;  /* 0x0000002c04f68981 */ /* 0x000124000c1e1100 */
[----:B0-----:R-:W-:-:S02]  /*23290*/  @!P0 IMAD.MOV.U32 R4, RZ, RZ, R0 ;  /* 0x000000ffff048224 */ /* 0x001fc400078e0000 */
[----:B------:R-:W4:Y:S01]  /*232a0*/  LDL R0, [R1+0x1760] ;  /* 0x0017600001007983 */ /* 0x000f220000100800 */
[----:B------:R-:W-:-:S03]  /*232b0*/  @!P0 IMAD.MOV.U32 R5, RZ, RZ, R26 ;  /* 0x000000ffff058224 */ /* 0x000fc600078e001a */
[----:B------:R-:W4:Y:S01]  /*232c0*/  LDL R26, [R1+0x175c] ;  /* 0x00175c00011a7983 */ /* 0x000f220000100800 */
[----:B------:R-:W-:-:S03]  /*232d0*/  PRMT R244, RZ, 0x7610, R244 ;  /* 0x00007610fff47816 */ /* 0x000fc600000000f4 */
[----:B------:R0:W4:Y:S01]  /*232e0*/  @!P0 LDG.E.U8 R245, desc[UR44][R4.64] ;  /* 0x0000002c04f58981 */ /* 0x000122000c1e1100 */
[----:B------:R-:W-:Y:S01]  /*232f0*/  PRMT R243, RZ, 0x7610, R243 ;  /* 0x00007610fff37816 */ /* 0x000fe200000000f3 */
[----:B0-----:R-:W-:Y:S02]  /*23300*/  @!P0 IMAD.MOV.U32 R4, RZ, RZ, R39 ;  /* 0x000000ffff048224 */ /* 0x001fe400078e0027 */
        /* <DEDUP_REMOVED lines=8> */
[----:B------:R2:W4:Y:S01]  /*23390*/  @!P0 LDG.E.U8 R243, desc[UR44][R4.64] ;  /* 0x0000002c04f38981 */ /* 0x000522000c1e1100 */
[----:B------:R-:W-:Y:S01]  /*233a0*/  PRMT R242, RZ, 0x7610, R242 ;  /* 0x00007610fff27816 */ /* 0x000fe200000000f2 */
[----:B--2---:R-:W-:-:S02]  /*233b0*/  @!P0 IMAD.MOV.U32 R4, RZ, RZ, R14 ;  /* 0x000000ffff048224 */ /* 0x004fc400078e000e */
[----:B------:R-:W2:Y:S01]  /*233c0*/  LDL R14, [R1+0x1700] ;  /* 0x00170000010e7983 */ /* 0x000ea20000100800 */
[----:B---3--:R-:W-:-:S03]  /*233d0*/  @!P0 IMAD.MOV.U32 R5, RZ, RZ, R27 ;  /* 0x000000ffff058224 */ /* 0x008fc600078e001b */
[----:B------:R-:W3:Y:S04]  /*233e0*/  LDL R27, [R1+0x16fc] ;  /* 0x0016fc00011b7983 */ /* 0x000ee80000100800 */
[----:B------:R4:W3:Y:S02]  /*233f0*/  @!P0 LDG.E.U8 R242, desc[UR44][R4.64] ;  /* 0x0000002c04f28981 */ /* 0x0008e4000c1e1100 */
[----:B----4-:R-:W-:Y:S02]  /*23400*/  @!P0 IMAD.MOV.U32 R4, RZ, RZ, R0 ;  /* 0x000000ffff048224 */ /* 0x010fe400078e0000 */
[----:B------:R-:W4:Y:S01]  /*23410*/  LDL R0, [R1+0x16e0] ;  /* 0x0016e00001007983 */ /* 0x000f220000100800 */
[----:B------:R-:W-:Y:S01]  /*23420*/  PRMT R241, RZ, 0x7610, R241 ;  /* 0x00007610fff17816 */ /* 0x000fe200000000f1 */
[----:B------:R-:W-:-:S02]  /*23430*/  @!P0 IMAD.MOV.U32 R5, RZ, RZ, R26 ;  /* 0x000000ffff058224 */ /* 0x000fc400078e001a */
[----:B------:R-:W4:Y:S01]  /*23440*/  LDL R26, [R1+0x16dc] ;  /* 0x0016dc00011a7983 */ /* 0x000f220000100800 */
[----:B------:R-:W-:-:S03]  /*23450*/  PRMT R240, RZ, 0x7610, R240 ;  /* 0x00007610fff07816 */ /* 0x000fc600000000f0 */
[----:B------:R0:W4:Y:S01]  /*23460*/  @!P0 LDG.E.U8 R241, desc[UR44][R4.64] ;  /* 0x0000002c04f18981 */ /* 0x000122000c1e1100 */
[----:B------:R-:W-:Y:S01]  /*23470*/  PRMT R239, RZ, 0x7610, R239 ;  /* 0x00007610ffef7816 */ /* 0x000fe200000000ef */
[----:B0-----:R-:W-:Y:S02]  /*23480*/  @!P0 IMAD.MOV.U32 R4, RZ, RZ, R39 ;  /* 0x000000ffff048224 */ /* 0x001fe400078e0027 */
[----:B------:R-:W4:Y:S01]  /*23490*/  LDL R39, [R1+0x16c0] ;  /* 0x0016c00001277983 */ /* 0x000f220000100800 */
[----:B------:R-:W-:-:S03]  /*234a0*/  @!P0 IMAD.MOV.U32 R5, RZ, RZ, R41 ;  /* 0x000000ffff058224 */ /* 0x000fc600078e0029 */
[----:B------:R-:W4:Y:S04]  /*234b0*/  LDL R41, [R1+0x16bc] ;  /* 0x0016bc0001297983 */ /* 0x000f280000100800 */
[----:B------:R0:W4:Y:S02]  /*234c0*/  @!P0 LDG.E.U8 R240, desc[UR44][R4.64] ;  /* 0x0000002c04f08981 */ /* 0x000124000c1e1100 */
[----:B0-----:R-:W-:Y:S02]  /*234d0*/  @!P0 IMAD.MOV.U32 R4, RZ, RZ, R31 ;  /* 0x000000ffff048224 */ /* 0x001fe400078e001f */
        /* <DEDUP_REMOVED lines=139> */
[----:B------:R-:W-:Y:S02]  /*23d90*/  @!P0 IMAD.MOV.U32 R5, RZ, RZ, R41 ;  /* 0x000000ffff058224 */ /* 0x000fe400078e0029 */
[----:B------:R-:W4:Y:S04]  /*23da0*/  LDL R41, [R1+0xfb0] ;  /* 0x000fb00001297983 */ /* 0x000f280000100800 */
[----:B------:R0:W4:Y:S02]  /*23db0*/  @!P0 LDG.E.U8 R216, desc[UR44][R4.64] ;  /* 0x0000002c04d88981 */ /* 0x000124000c1e1100 */
[----:B0-----:R-:W-:-:S02]  /*23dc0*/  @!P0 IMAD.MOV.U32 R4, RZ, RZ, R31 ;  /* 0x000000ffff048224 */ /* 0x001fc400078e001f */
[----:B------:R-:W-:Y:S02]  /*23dd0*/  @!P0 IMAD.MOV.U32 R5, RZ, RZ, R36 ;  /* 0x000000ffff058224 */ /* 0x000fe400078e0024 */
[----:B------:R-:W4:Y:S04]  /*23de0*/  LDL R36, [R1+0xf90] ;  /* 0x000f900001247983 */ /* 0x000f280000100800 */
[----:B------:R2:W4:Y:S01]  /*23df0*/  @!P0 LDG.E.U8 R215, desc[UR44][R4.64] ;  /* 0x0000002c04d78981 */ /* 0x000522000c1e1100 */
[----:B------:R-:W-:Y:S01]  /*23e00*/  PRMT R214, RZ, 0x7610, R214 ;  /* 0x00007610ffd67816 */ /* 0x000fe200000000d6 */
[----:B--2---:R-:W-:Y:S02]  /*23e10*/  @!P0 IMAD.MOV.U32 R4, RZ, RZ, R14 ;  /* 0x000000ffff048224 */ /* 0x004fe400078e000e */
[----:B------:R-:W2:Y:S04]  /*23e20*/  LDL R14, [R1+0xf70] ;  /* 0x000f7000010e7983 */ /* 0x000ea80000100800 */
[----:B------:R-:W2:Y:S01]  /*23e30*/  LDL.LU R39, [R1+0xf6c] ;  /* 0x000f6c0001277983 */ /* 0x000ea20000300800 */
[----:B---3--:R-:W-:-:S03]  /*23e40*/  @!P0 IMAD.MOV.U32 R5, RZ, RZ, R27 ;  /* 0x000000ffff058224 */ /* 0x008fc600078e001b */
[----:B------:R-:W3:Y:S04]  /*23e50*/  LDL.LU R31, [R1+0xf4c] ;  /* 0x000f4c00011f7983 */ /* 0x000ee80000300800 */
[----:B------:R-:W3:Y:S04]  /*23e60*/  LDL.LU R27, [R1+0xf50] ;  /* 0x000f5000011b7983 */ /* 0x000ee80000300800 */
[----:B------:R4:W3:Y:S02]  /*23e70*/  @!P0 LDG.E.U8 R214, desc[UR44][R4.64] ;  /* 0x0000002c04d68981 */ /* 0x0008e4000c1e1100 */
[----:B----4-:R-:W-:-:S02]  /*23e80*/  @!P0 IMAD.MOV.U32 R4, RZ, RZ, R0 ;  /* 0x000000ffff048224 */ /* 0x010fc400078e0000 */
[----:B------:R-:W4:Y:S01]  /*23e90*/  LDL R0, [R1+0xf2c] ;  /* 0x000f2c0001007983 */ /* 0x000f220000100800 */
[----:B------:R-:W-:Y:S01]  /*23ea0*/  PRMT R213, RZ, 0x7610, R213 ;  /* 0x00007610ffd57816 */ /* 0x000fe200000000d5 */
[----:B------:R-:W-:Y:S01]  /*23eb0*/  @!P0 IMAD.MOV.U32 R5, RZ, RZ, R26 ;  /* 0x000000ffff058224 */ /* 0x000fe200078e001a */
[----:B------:R-:W-:Y:S01]  /*23ec0*/  PRMT R212, RZ, 0x7610, R212 ;  /* 0x00007610ffd47816 */ /* 0x000fe200000000d4 */
[----:B------:R-:W4:Y:S04]  /*23ed0*/  LDL.LU R26, [R1+0xf30] ;  /* 0x000f3000011a7983 */ /* 0x000f280000300800 */
[----:B------:R0:W4:Y:S01]  /*23ee0*/  @!P0 LDG.E.U8 R213, desc[UR44][R4.64] ;  /* 0x0000002c04d58981 */ /* 0x000122000c1e1100 */
[----:B------:R-:W-:Y:S01]  /*23ef0*/  PRMT R211, RZ, 0x7610, R211 ;  /* 0x00007610ffd37816 */ /* 0x000fe200000000d3 */
[----:B0-----:R-:W-:-:S02]  /*23f00*/  @!P0 IMAD.MOV.U32 R5, RZ, RZ, R42 ;  /* 0x000000ffff058224 */ /* 0x001fc400078e002a */
[----:B------:R-:W-:-:S05]  /*23f10*/  @!P0 IMAD.MOV.U32 R4, RZ, RZ, R41 ;  /* 0x000000ffff048224 */ /* 0x000fca00078e0029 */
[----:B------:R0:W4:Y:S01]  /*23f20*/  @!P0 LDG.E.U8 R212, desc[UR44][R4.64] ;  /* 0x0000002c04d48981 */ /* 0x000122000c1e1100 */
[----:B------:R-:W-:Y:S01]  /*23f30*/  PRMT R210, RZ, 0x7610, R210 ;  /* 0x00007610ffd27816 */ /* 0x000fe200000000d2 */
[----:B0-----:R-:W-:Y:S02]  /*23f40*/  @!P0 IMAD.MOV.U32 R5, RZ, RZ, R3 ;  /* 0x000000ffff058224 */ /* 0x001fe400078e0003 */
[----:B------:R-:W-:-:S05]  /*23f50*/  @!P0 IMAD.MOV.U32 R4, RZ, RZ, R36 ;  /* 0x000000ffff048224 */ /* 0x000fca00078e0024 */
[----:B------:R2:W4:Y:S01]  /*23f60*/  @!P0 LDG.E.U8 R211, desc[UR44][R4.64] ;  /* 0x0000002c04d38981 */ /* 0x000522000c1e1100 */
[----:B------:R-:W-:-:S03]  /*23f70*/  PRMT R209, RZ, 0x7610, R209 ;  /* 0x00007610ffd17816 */ /* 0x000fc600000000d1 */
[----:B------:R0:W-:Y:S04]  /*23f80*/  STL [R1+0x1ad4], R3 ;  /* 0x001ad40301007387 */ /* 0x0001e80000100800 */
[----:B------:R-:W4:Y:S04]  /*23f90*/  LDL.LU R41, [R1+0xf0c] ;  /* 0x000f0c0001297983 */ /* 0x000f280000300800 */
[----:B------:R-:W4:Y:S01]  /*23fa0*/  LDL.LU R36, [R1+0xef0] ;  /* 0x000ef00001247983 */ /* 0x000f220000300800 */
[----:B--2---:R-:W-:-:S03]  /*23fb0*/  @!P0 IMAD.MOV.U32 R4, RZ, RZ, R14 ;  /* 0x000000ffff048224 */ /* 0x004fc600078e000e */
[----:B------:R-:W2:Y:S01]  /*23fc0*/  LDL.LU R14, [R1+0xf10] ;  /* 0x000f1000010e7983 */ /* 0x000ea20000300800 */
[----:B------:R-:W-:-:S03]  /*23fd0*/  @!P0 IMAD.MOV.U32 R5, RZ, RZ, R39 ;  /* 0x000000ffff058224 */ /* 0x000fc600078e0027 */
[----:B0-----:R-:W2:Y:S04]  /*23fe0*/  LDL R3, [R1+0x1a90] ;  /* 0x001a900001037983 */ /* 0x001ea80000100800 */
[----:B------:R3:W2:Y:S02]  /*23ff0*/  @!P0 LDG.E.U8 R210, desc[UR44][R4.64] ;  /* 0x0000002c04d28981 */ /* 0x0006a4000c1e1100 */
[----:B---3--:R-:W-:Y:S02]  /*24000*/  @!P0 IMAD.MOV.U32 R4, RZ, RZ, R27 ;  /* 0x000000ffff048224 */ /* 0x008fe400078e001b */
[----:B------:R-:W-:-:S05]  /*24010*/  @!P0 IMAD.MOV.U32 R5, RZ, RZ, R31 ;  /* 0x000000ffff058224 */ /* 0x000fca00078e001f */
[----:B------:R4:W3:Y:S02]  /*24020*/  @!P0 LDG.E.U8 R209, desc[UR44][R4.64] ;  /* 0x0000002c04d18981 */ /* 0x0008e4000c1e1100 */
[----:B----4-:R-:W-:Y:S02]  /*24030*/  @!P0 IMAD.MOV.U32 R5, RZ, RZ, R0 ;  /* 0x000000ffff058224 */ /* 0x010fe400078e0000 */
[----:B------:R-:W4:Y:S04]  /*24040*/  LDL R0, [R1+0x1a78] ;  /* 0x001a780001007983 */ /* 0x000f280000100800 */
[----:B------:R-:W3:Y:S04]  /*24050*/  LDL.LU R137, [R1+0xecc] ;  /* 0x000ecc0001897983 */ /* 0x000ee80000300800 */
[----:B------:R-:W4:Y:S04]  /*24060*/  LDL.LU R44, [R1+0xeec] ;  /* 0x000eec00012c7983 */ /* 0x000f280000300800 */
[----:B------:R-:W3:Y:S01]  /*24070*/  LDL.LU R42, [R1+0xed0] ;  /* 0x000ed000012a7983 */ /* 0x000ee20000300800 */
[----:B------:R-:W-:Y:S01]  /*24080*/  PRMT R208, RZ, 0x7610, R208 ;  /* 0x00007610ffd07816 */ /* 0x000fe200000000d0 */
[----:B------:R-:W-:Y:S01]  /*24090*/  @!P0 IMAD.MOV.U32 R4, RZ, RZ, R26 ;  /* 0x000000ffff048224 */ /* 0x000fe200078e001a */
[----:B------:R-:W-:Y:S01]  /*240a0*/  PRMT R207, RZ, 0x7610, R207 ;  /* 0x00007610ffcf7816 */ /* 0x000fe200000000cf */
[----:B------:R-:W3:Y:S04]  /*240b0*/  LDL.LU R127, [R1+0x1858] ;  /* 0x00185800017f7983 */ /* 0x000ee80000300800 */
[----:B------:R0:W3:Y:S01]  /*240c0*/  @!P0 LDG.E.U8 R208, desc[UR44][R4.64] ;  /* 0x0000002c04d08981 */ /* 0x0000e2000c1e1100 */
[----:B------:R-:W-:-:S02]  /*240d0*/  PRMT R206, RZ, 0x7610, R206 ;  /* 0x00007610ffce7816 */ /* 0x000fc400000000ce */
[----:B------:R-:W-:Y:S01]  /*240e0*/  PRMT R205, RZ, 0x7610, R205 ;  /* 0x00007610ffcd7816 */ /* 0x000fe200000000cd */
[----:B------:R-:W3:Y:S04]  /*240f0*/  LDL.LU R130, [R1+0x1874] ;  /* 0x0018740001827983 */ /* 0x000ee80000300800 */
[----:B------:R-:W3:Y:S04]  /*24100*/  LDL.LU R135, [R1+0x1838] ;  /* 0x0018380001877983 */ /* 0x000ee80000300800 */
[----:B------:R-:W3:Y:S04]  /*24110*/  LDL.LU R138, [R1+0x1854] ;  /* 0x00185400018a7983 */ /* 0x000ee80000300800 */
[----:B------:R-:W3:Y:S04]  /*24120*/  LDL.LU R143, [R1+0x1818] ;  /* 0x00181800018f7983 */ /* 0x000ee80000300800 */
[----:B------:R-:W3:Y:S04]  /*24130*/  LDL.LU R146, [R1+0x1834] ;  /* 0x0018340001927983 */ /* 0x000ee80000300800 */
[----:B------:R-:W3:Y:S01]  /*24140*/  LDL.LU R151, [R1+0x17f8] ;  /* 0x0017f80001977983 */ /* 0x000ee20000300800 */
[----:B0-----:R-:W-:-:S02]  /*24150*/  @!P0 IMAD.MOV.U32 R5, RZ, RZ, R41 ;  /* 0x000000ffff058224 */ /* 0x001fc400078e0029 */
[----:B--2---:R-:W-:-:S05]  /*24160*/  @!P0 IMAD.MOV.U32 R4, RZ, RZ, R14 ;  /* 0x000000ffff048224 */ /* 0x004fca00078e000e */
[----:B------:R0:W2:Y:S02]  /*24170*/  @!P0 LDG.E.U8 R207, desc[UR44][R4.64] ;  /* 0x0000002c04cf8981 */ /* 0x0000a4000c1e1100 */
[----:B0-----:R-:W-:Y:S02]  /*24180*/  @!P0 IMAD.MOV.U32 R4, RZ, RZ, R36 ;  /* 0x000000ffff048224 */ /* 0x001fe400078e0024 */
[----:B----4-:R-:W-:-:S05]  /*24190*/  @!P0 IMAD.MOV.U32 R5, RZ, RZ, R44 ;  /* 0x000000ffff058224 */ /* 0x010fca00078e002c */
[----:B------:R3:W4:Y:S02]  /*241a0*/  @!P0 LDG.E.U8 R206, desc[UR44][R4.64] ;  /* 0x0000002c04ce8981 */ /* 0x000724000c1e1100 */
[----:B---3--:R-:W-:Y:S02]  /*241b0*/  @!P0 IMAD.MOV.U32 R4, RZ, RZ, R42 ;  /* 0x000000ffff048224 */ /* 0x008fe400078e002a */
[----:B------:R-:W-:-:S05]  /*241c0*/  @!P0 IMAD.MOV.U32 R5, RZ, RZ, R137 ;  /* 0x000000ffff058224 */ /* 0x000fca00078e0089 */
[----:B------:R0:W3:Y:S04]  /*241d0*/  @!P0 LDG.E.U8 R205, desc[UR44][R4.64] ;  /* 0x0000002c04cd8981 */ /* 0x0000e8000c1e1100 */
[----:B------:R-:W0:Y:S04]  /*241e0*/  LDL R4, [R1+0x169c] ;  /* 0x00169c0001047983 */ /* 0x000e280000100800 */
[----:B------:R-:W0:Y:S01]  /*241f0*/  LDL R5, [R1+0x1aa0] ;  /* 0x001aa00001057983 */ /* 0x000e220000100800 */
[----:B------:R-:W-:Y:S02]  /*24200*/  PRMT R204, RZ, 0x7610, R204 ;  /* 0x00007610ffcc7816 */ /* 0x000fe400000000cc */
[----:B0-----:R-:W-:-:S04]  /*24210*/  @!P0 LOP3.LUT R5, R5, R4, RZ, 0x3c, !PT ;  /* 0x0000000405058212 */ /* 0x001fc800078e3cff */
[----:B------:R-:W-:-:S04]  /*24220*/  @!P0 LOP3.LUT R4, R5, R4, RZ, 0x3c, !PT ;  /* 0x0000000405048212 */ /* 0x000fc800078e3cff */
[----:B------:R-:W-:-:S05]  /*24230*/  @!P0 LOP3.LUT R5, R5, R4, RZ, 0x3c, !PT ;  /* 0x0000000405058212 */ /* 0x000fca00078e3cff */
[----:B------:R0:W3:Y:S04]  /*24240*/  @!P0 LDG.E.U8 R204, desc[UR44][R4.64] ;  /* 0x0000002c04cc8981 */ /* 0x0000e8000c1e1100 */
[----:B------:R-:W2:Y:S01]  /*24250*/  LDL R5, [R1+0x168c] ;  /* 0x00168c0001057983 */ /* 0x000ea20000100800 */
[----:B------:R-:W-:Y:S01]  /*24260*/  PRMT R203, RZ, 0x7610, R203 ;  /* 0x00007610ffcb7816 */ /* 0x000fe200000000cb */
[----:B0-----:R-:W-:Y:S01]  /*24270*/  @!P0 IMAD.MOV.U32 R4, RZ, RZ, R3 ;  /* 0x000000ffff048224 */ /* 0x001fe200078e0003 */
[----:B------:R-:W-:Y:S01]  /*24280*/  PRMT R202, RZ, 0x7610, R202 ;  /* 0x00007610ffca7816 */ /* 0x000fe200000000ca */
[----:B------:R-:W4:Y:S04]  /*24290*/  LDL R3, [R1+0x1a18] ;  /* 0x001a180001037983 */ /* 0x000f280000100800 */
[----:B--2---:R0:W2:Y:S04]  /*242a0*/  @!P0 LDG.E.U8 R203, desc[UR44][R4.64] ;  /* 0x0000002c04cb8981 */ /* 0x0040a8000c1e1100 */
[----:B------:R-:W3:Y:S01]  /*242b0*/  LDL R5, [R1+0x1a74] ;  /* 0x001a740001057983 */ /* 0x000ee20000100800 */
[----:B0-----:R-:W-:Y:S01]  /*242c0*/  @!P0 IMAD.MOV.U32 R4, RZ, RZ, R0 ;  /* 0x000000ffff048224 */ /* 0x001fe200078e0000 */
[----:B------:R-:W-:-:S02]  /*242d0*/  PRMT R201, RZ, 0x7610, R201 ;  /* 0x00007610ffc97816 */ /* 0x000fc400000000c9 */
[----:B------:R-:W-:Y:S01]  /*242e0*/  PRMT R200, RZ, 0x7610, R200 ;  /* 0x00007610ffc87816 */ /* 0x000fe200000000c8 */
[----:B------:R-:W2:Y:S04]  /*242f0*/  LDL R0, [R1+0x19f8] ;  /* 0x0019f80001007983 */ /* 0x000ea80000100800 */
[----:B---3--:R0:W3:Y:S04]  /*24300*/  @!P0 LDG.E.U8 R202, desc[UR44][R4.64] ;  /* 0x0000002c04ca8981 */ /* 0x0080e8000c1e1100 */
[----:B------:R-:W0:Y:S04]  /*24310*/  LDL R4, [R1+0x1a54] ;  /* 0x001a540001047983 */ /* 0x000e280000100800 */
[----:B------:R-:W0:Y:S02]  /*24320*/  LDL R5, [R1+0x1a58] ;  /* 0x001a580001057983 */ /* 0x000e240000100800 */
[----:B0-----:R-:W-:-:S04]  /*24330*/  @!P0 LOP3.LUT R5, R5, R4, RZ, 0x3c, !PT ;  /* 0x0000000405058212 */ /* 0x001fc800078e3cff */
[----:B------:R-:W-:-:S04]  /*24340*/  @!P0 LOP3.LUT R4, R5, R4, RZ, 0x3c, !PT ;  /* 0x0000000405048212 */ /* 0x000fc800078e3cff */
[----:B------:R-:W-:-:S05]  /*24350*/  @!P0 LOP3.LUT R5, R5, R4, RZ, 0x3c, !PT ;  /* 0x0000000405058212 */ /* 0x000fca00078e3cff */
[----:B------:R0:W3:Y:S04]  /*24360*/  @!P0 LDG.E.U8 R201, desc[UR44][R4.64] ;  /* 0x0000002c04c98981 */ /* 0x0000e8000c1e1100 */
[----:B------:R-:W0:Y:S04]  /*24370*/  LDL R4, [R1+0x1a34] ;  /* 0x001a340001047983 */ /* 0x000e280000100800 */
[----:B------:R-:W0:Y:S02]  /*24380*/  LDL R5, [R1+0x1a38] ;  /* 0x001a380001057983 */ /* 0x000e240000100800 */
[----:B0-----:R-:W-:-:S04]  /*24390*/  @!P0 LOP3.LUT R5, R5, R4, RZ, 0x3c, !PT ;  /* 0x0000000405058212 */ /* 0x001fc800078e3cff */
[----:B------:R-:W-:-:S04]  /*243a0*/  @!P0 LOP3.LUT R4, R5, R4, RZ, 0x3c, !PT ;  /* 0x0000000405048212 */ /* 0x000fc800078e3cff */
[----:B------:R-:W-:-:S05]  /*243b0*/  @!P0 LOP3.LUT R5, R5, R4, RZ, 0x3c, !PT ;  /* 0x0000000405058212 */ /* 0x000fca00078e3cff */
[----:B------:R4:W3:Y:S04]  /*243c0*/  @!P0 LDG.E.U8 R200, desc[UR44][R4.64] ;  /* 0x0000002c04c88981 */ /* 0x0008e8000c1e1100 */
[----:B------:R-:W2:Y:S01]  /*243d0*/  LDL R5, [R1+0x1a14] ;  /* 0x001a140001057983 */ /* 0x000ea20000100800 */
[----:B------:R-:W-:Y:S01]  /*243e0*/  PRMT R199, RZ, 0x7610, R199 ;  /* 0x00007610ffc77816 */ /* 0x000fe200000000c7 */
[----:B----4-:R-:W-:Y:S01]  /*243f0*/  @!P0 IMAD.MOV.U32 R4, RZ, RZ, R3 ;  /* 0x000000ffff048224 */ /* 0x010fe200078e0003 */
        /* <DEDUP_REMOVED lines=71> */
[----:B----4-:R-:W-:Y:S02]  /*24870*/  @!P0 IMAD.MOV.U32 R4, RZ, RZ, R3 ;  /* 0x000000ffff048224 */ /* 0x010fe400078e0003 */
[----:B------:R-:W4:Y:S01]  /*24880*/  LDL R3, [R1+0x1814] ;  /* 0x0018140001037983 */ /* 0x000f220000100800 */
[----:B------:R-:W-:Y:S02]  /*24890*/  PRMT R185, RZ, 0x7610, R185 ;  /* 0x00007610ffb97816 */ /* 0x000fe400000000b9 */
[----:B------:R-:W-:-:S02]  /*248a0*/  PRMT R184, RZ, 0x7610, R184 ;  /* 0x00007610ffb87816 */ /* 0x000fc400000000b8 */
[----:B------:R-:W-:Y:S01]  /*248b0*/  PRMT R183, RZ, 0x7610, R183 ;  /* 0x00007610ffb77816 */ /* 0x000fe200000000b7 */
[----:B--2---:R0:W2:Y:S02]  /*248c0*/  @!P0 LDG.E.U8 R186, desc[UR44][R4.64] ;  /* 0x0000002c04ba8981 */ /* 0x0040a4000c1e1100 */
[----:B0-----:R-:W-:Y:S02]  /*248d0*/  @!P0 IMAD.MOV.U32 R4, RZ, RZ, R0 ;  /* 0x000000ffff048224 */ /* 0x001fe400078e0000 */
[----:B------:R-:W3:Y:S01]  /*248e0*/  LDL R0, [R1+0x17f4] ;  /* 0x0017f40001007983 */ /* 0x000ee20000100800 */
[----:B------:R-:W-:-:S05]  /*248f0*/  @!P0 IMAD.MOV.U32 R5, RZ, RZ, R130 ;  /* 0x000000ffff058224 */ /* 0x000fca00078e0082 */
[----:B------:R0:W2:Y:S02]  /*24900*/  @!P0 LDG.E.U8 R185, desc[UR44][R4.64] ;  /* 0x0000002c04b98981 */ /* 0x0000a4000c1e1100 */
        /* <DEDUP_REMOVED lines=9> */
[----:B----4-:R-:W-:Y:S01]  /*249a0*/  @!P0 IMAD.MOV.U32 R5, RZ, RZ, R3 ;  /* 0x000000ffff058224 */ /* 0x010fe200078e0003 */
[----:B------:R-:W-:Y:S01]  /*249b0*/  PRMT R180, RZ, 0x7610, R180 ;  /* 0x00007610ffb47816 */ /* 0x000fe200000000b4 */
[----:B------:R-:W4:Y:S04]  /*249c0*/  LDL R3, [R1+0x1798] ;  /* 0x0017980001037983 */ /* 0x000f280000100800 */
[----:B------:R0:W2:Y:S02]  /*249d0*/  @!P0 LDG.E.U8 R182, desc[UR44][R4.64] ;  /* 0x0000002c04b68981 */ /* 0x0000a4000c1e1100 */
[----:B0-----:R-:W-:-:S02]  /*249e0*/  @!P0 IMAD.MOV.U32 R4, RZ, RZ, R151 ;  /* 0x000000ffff048224 */ /* 0x001fc400078e0097 */
[----:B---3--:R-:W-:Y:S01]  /*249f0*/  @!P0 IMAD.MOV.U32 R5, RZ, RZ, R0 ;  /* 0x000000ffff058224 */ /* 0x008fe200078e0000 */
[----:B------:R-:W-:Y:S01]  /*24a00*/  PRMT R179, RZ, 0x7610, R179 ;  /* 0x00007610ffb37816 */ /* 0x000fe200000000b3 */
[----:B------:R-:W3:Y:S04]  /*24a10*/  LDL R0, [R1+0x1778] ;  /* 0x0017780001007983 */ /* 0x000ee80000100800 */
[----:B------:R0:W2:Y:S04]  /*24a20*/  @!P0 LDG.E.U8 R181, desc[UR44][R4.64] ;  /* 0x0000002c04b58981 */ /* 0x0000a8000c1e1100 */
[----:B------:R-:W0:Y:S04]  /*24a30*/  LDL R4, [R1+0x17d4] ;  /* 0x0017d40001047983 */ /* 0x000e280000100800 */
[----:B------:R-:W0:Y:S02]  /*24a40*/  LDL R5, [R1+0x17d8] ;  /* 0x0017d80001057983 */ /* 0x000e240000100800 */
[----:B0-----:R-:W-:-:S04]  /*24a50*/  @!P0 LOP3.LUT R5, R5, R4, RZ, 0x3c, !PT ;  /* 0x0000000405058212 */ /* 0x001fc800078e3cff */
[----:B------:R-:W-:-:S04]  /*24a60*/  @!P0 LOP3.LUT R4, R5, R4, RZ, 0x3c, !PT ;  /* 0x0000000405048212 */ /* 0x000fc800078e3cff */
[----:B------:R-:W-:-:S05]  /*24a70*/  @!P0 LOP3.LUT R5, R5, R4, RZ, 0x3c, !PT ;  /* 0x0000000405058212 */ /* 0x000fca00078e3cff */
[----:B------:R0:W2:Y:S04]  /*24a80*/  @!P0 LDG.E.U8 R180, desc[UR44][R4.64] ;  /* 0x0000002c04b48981 */ /* 0x0000a8000c1e1100 */
[----:B------:R-:W0:Y:S04]  /*24a90*/  LDL R4, [R1+0x17b4] ;  /* 0x0017b40001047983 */ /* 0x000e280000100800 */
[----:B------:R-:W0:Y:S02]  /*24aa0*/  LDL R5, [R1+0x17b8] ;  /* 0x0017b80001057983 */ /* 0x000e240000100800 */
[----:B0-----:R-:W-:-:S04]  /*24ab0*/  @!P0 LOP3.LUT R5, R5, R4, RZ, 0x3c, !PT ;  /* 0x0000000405058212 */ /* 0x001fc800078e3cff */
[----:B------:R-:W-:-:S04]  /*24ac0*/  @!P0 LOP3.LUT R4, R5, R4, RZ, 0x3c, !PT ;  /* 0x0000000405048212 */ /* 0x000fc800078e3cff */
[----:B------:R-:W-:-:S05]  /*24ad0*/  @!P0 LOP3.LUT R5, R5, R4, RZ, 0x3c, !PT ;  /* 0x0000000405058212 */ /* 0x000fca00078e3cff */
[----:B------:R4:W2:Y:S04]  /*24ae0*/  @!P0 LDG.E.U8 R179, desc[UR44][R4.64] ;  /* 0x0000002c04b38981 */ /* 0x0008a8000c1e1100 */
[----:B------:R-:W3:Y:S01]  /*24af0*/  LDL R5, [R1+0x1794] ;  /* 0x0017940001057983 */ /* 0x000ee20000100800 */
[----:B------:R-:W-:Y:S01]  /*24b00*/  PRMT R178, RZ, 0x7610, R178 ;  /* 0x00007610ffb27816 */ /* 0x000fe200000000b2 */
[----:B----4-:R-:W-:Y:S01]  /*24b10*/  @!P0 IMAD.MOV.U32 R4, RZ, RZ, R3 ;  /* 0x000000ffff048224 */ /* 0x010fe200078e0003 */
[----:B------:R-:W-:Y:S01]  /*24b20*/  PRMT R177, RZ, 0x7610, R177 ;  /* 0x00007610ffb17816 */ /* 0x000fe200000000b1 */
[----:B------:R-:W4:Y:S04]  /*24b30*/  LDL R3, [R1+0x1718] ;  /* 0x0017180001037983 */ /* 0x000f280000100800 */
[----:B---3--:R0:W3:Y:S04]  /*24b40*/  @!P0 LDG.E.U8 R178, desc[UR44][R4.64] ;  /* 0x0000002c04b28981 */ /* 0x0080e8000c1e1100 */
[----:B------:R-:W2:Y:S01]  /*24b50*/  LDL R5, [R1+0x1774] ;  /* 0x0017740001057983 */ /* 0x000ea20000100800 */
[----:B0-----:R-:W-:Y:S01]  /*24b60*/  @!P0 IMAD.MOV.U32 R4, RZ, RZ, R0 ;  /* 0x000000ffff048224 */ /* 0x001fe200078e0000 */
[----:B------:R-:W-:-:S02]  /*24b70*/  PRMT R176, RZ, 0x7610, R176 ;  /* 0x00007610ffb07816 */ /* 0x000fc400000000b0 */
[----:B------:R-:W-:Y:S01]  /*24b80*/  PRMT R175, RZ, 0x7610, R175 ;  /* 0x00007610ffaf7816 */ /* 0x000fe200000000af */
[----:B------:R0:W-:Y:S04]  /*24b90*/  STS.U8 [R188+UR46+0x4200], R174 ;  /* 0x004200aebc007988 */ /* 0x0001e8000800002e */
[----:B------:R-:W3:Y:S04]  /*24ba0*/  LDL R0, [R1+0x16f8] ;  /* 0x0016f80001007983 */ /* 0x000ee80000100800 */
[----:B--2---:R1:W2:Y:S04]  /*24bb0*/  @!P0 LDG.E.U8 R177, desc[UR44][R4.64] ;  /* 0x0000002c04b18981 */ /* 0x0042a8000c1e1100 */
[----:B------:R-:W1:Y:S04]  /*24bc0*/  LDL R4, [R1+0x1754] ;  /* 0x0017540001047983 */ /* 0x000e680000100800 */
[----:B------:R-:W1:Y:S02]  /*24bd0*/  LDL R5, [R1+0x1758] ;  /* 0x0017580001057983 */ /* 0x000e640000100800 */
[----:B-1----:R-:W-:-:S04]  /*24be0*/  @!P0 LOP3.LUT R5, R5, R4, RZ, 0x3c, !PT ;  /* 0x0000000405058212 */ /* 0x002fc800078e3cff */
[----:B------:R-:W-:-:S04]  /*24bf0*/  @!P0 LOP3.LUT R4, R5, R4, RZ, 0x3c, !PT ;  /* 0x0000000405048212 */ /* 0x000fc800078e3cff */
[----:B------:R-:W-:-:S05]  /*24c00*/  @!P0 LOP3.LUT R5, R5, R4, RZ, 0x3c, !PT ;  /* 0x0000000405058212 */ /* 0x000fca00078e3cff */
[----:B------:R1:W2:Y:S04]  /*24c10*/  @!P0 LDG.E.U8 R176, desc[UR44][R4.64] ;  /* 0x0000002c04b08981 */ /* 0x0002a8000c1e1100 */
[----:B------:R-:W1:Y:S04]  /*24c20*/  LDL R4, [R1+0x1734] ;  /* 0x0017340001047983 */ /* 0x000e680000100800 */
[----:B------:R-:W1:Y:S02]  /*24c30*/  LDL R5, [R1+0x1738] ;  /* 0x0017380001057983 */ /* 0x000e640000100800 */
[----:B-1----:R-:W-:-:S04]  /*24c40*/  @!P0 LOP3.LUT R5, R5, R4, RZ, 0x3c, !PT ;  /* 0x0000000405058212 */ /* 0x002fc800078e3cff */
[----:B------:R-:W-:-:S04]  /*24c50*/  @!P0 LOP3.LUT R4, R5, R4, RZ, 0x3c, !PT ;  /* 0x0000000405048212 */ /* 0x000fc800078e3cff */
[----:B------:R-:W-:-:S05]  /*24c60*/  @!P0 LOP3.LUT R5, R5, R4, RZ, 0x3c, !PT ;  /* 0x0000000405058212 */ /* 0x000fca00078e3cff */
[----:B------:R4:W2:Y:S04]  /*24c70*/  @!P0 LDG.E.U8 R175, desc[UR44][R4.64] ;  /* 0x0000002c04af8981 */ /* 0x0008a8000c1e1100 */
[----:B------:R-:W3:Y:S01]  /*24c80*/  LDL R5, [R1+0x1714] ;  /* 0x0017140001057983 */ /* 0x000ee20000100800 */
[----:B0-----:R-:W-:Y:S01]  /*24c90*/  PRMT R174, RZ, 0x7610, R174 ;  /* 0x00007610ffae7816 */ /* 0x001fe200000000ae */
[----:B----4-:R-:W-:Y:S02]  /*24ca0*/  @!P0 IMAD.MOV.U32 R4, RZ, RZ, R3 ;  /* 0x000000ffff048224 */ /* 0x010fe400078e0003 */
[----:B------:R0:W-:Y:S04]  /*24cb0*/  STS.U8 [R188+UR46+0x4000], R173 ;  /* 0x004000adbc007988 */ /* 0x0001e8000800002e */
[----:B------:R1:W-:Y:S04]  /*24cc0*/  STS.U8 [R188+UR46+0x3e00], R172 ;  /* 0x003e00acbc007988 */ /* 0x0003e8000800002e */
[----:B------:R4:W-:Y:S04]  /*24cd0*/  STS.U8 [R188+UR46+0x4800], R252 ;  /* 0x004800fcbc007988 */ /* 0x0009e8000800002e */
[----:B------:R-:W2:Y:S04]  /*24ce0*/  LDL R3, [R1+0x1288] ;  /* 0x0012880001037983 */ /* 0x000ea80000100800 */
[----:B---3--:R3:W2:Y:S01]  /*24cf0*/  @!P0 LDG.E.U8 R174, desc[UR44][R4.64] ;  /* 0x0000002c04ae8981 */ /* 0x0086a2000c1e1100 */
[----:B0-----:R-:W-:-:S02]  /*24d00*/  PRMT R173, RZ, 0x7610, R173 ;  /* 0x00007610ffad7816 */ /* 0x001fc400000000ad */
[----:B-1----:R-:W-:Y:S01]  /*24d10*/  PRMT R172, RZ, 0x7610, R172 ;  /* 0x00007610ffac7816 */ /* 0x002fe200000000ac */
[----:B----4-:R-:W4:Y:S04]  /*24d20*/  LDL R252, [R1+0x1284] ;  /* 0x0012840001fc7983 */ /* 0x010f280000100800 */
[----:B------:R-:W2:Y:S01]  /*24d30*/  LDL R5, [R1+0x16f4] ;  /* 0x0016f40001057983 */ /* 0x000ea20000100800 */
[----:B---3--:R-:W-:-:S03]  /*24d40*/  @!P0 IMAD.MOV.U32 R4, RZ, RZ, R0 ;  /* 0x000000ffff048224 */ /* 0x008fc600078e0000 */
[----:B------:R0:W-:Y:S04]  /*24d50*/  STS.U8 [R188+UR46+0x4400], R249 ;  /* 0x004400f9bc007988 */ /* 0x0001e8000800002e */
[----:B------:R-:W3:Y:S04]  /*24d60*/  LDL R0, [R1+0x1268] ;  /* 0x0012680001007983 */ /* 0x000ee80000100800 */
[----:B0-----:R-:W3:Y:S04]  /*24d70*/  LDL R249, [R1+0x1264] ;  /* 0x0012640001f97983 */ /* 0x001ee80000100800 */
[----:B--2---:R0:W2:Y:S04]  /*24d80*/  @!P0 LDG.E.U8 R173, desc[UR44][R4.64] ;  /* 0x0000002c04ad8981 */ /* 0x0040a8000c1e1100 */
[----:B------:R-:W0:Y:S04]  /*24d90*/  LDL R4, [R1+0x16d4] ;  /* 0x0016d40001047983 */ /* 0x000e280000100800 */
[----:B------:R-:W0:Y:S02]  /*24da0*/  LDL R5, [R1+0x16d8] ;  /* 0x0016d80001057983 */ /* 0x000e240000100800 */
[----:B0-----:R-:W-:-:S04]  /*24db0*/  @!P0 LOP3.LUT R5, R5, R4, RZ, 0x3c, !PT ;  /* 0x0000000405058212 */ /* 0x001fc800078e3cff */
[----:B------:R-:W-:-:S04]  /*24dc0*/  @!P0 LOP3.LUT R4, R5, R4, RZ, 0x3c, !PT ;  /* 0x0000000405048212 */ /* 0x000fc800078e3cff */
[----:B------:R-:W-:-:S05]  /*24dd0*/  @!P0 LOP3.LUT R5, R5, R4, RZ, 0x3c, !PT ;  /* 0x0000000405058212 */ /* 0x000fca00078e3cff */
[----:B------:R0:W2:Y:S04]  /*24de0*/  @!P0 LDG.E.U8 R172, desc[UR44][R4.64] ;  /* 0x0000002c04ac8981 */ /* 0x0000a8000c1e1100 */
[----:B------:R-:W0:Y:S04]  /*24df0*/  LDL R4, [R1+0x16b4] ;  /* 0x0016b40001047983 */ /* 0x000e280000100800 */
[----:B------:R-:W0:Y:S04]  /*24e00*/  LDL R5, [R1+0x16b8] ;  /* 0x0016b80001057983 */ /* 0x000e280000100800 */
[----:B------:R1:W-:Y:S04]  /*24e10*/  STS.U8 [R188+UR46+0x3c00], R171 ;  /* 0x003c00abbc007988 */ /* 0x0003e8000800002e */
[----:B------:R4:W-:Y:S01]  /*24e20*/  STS.U8 [R188+UR46+0x3a00], R170 ;  /* 0x003a00aabc007988 */ /* 0x0009e2000800002e */
[----:B-1----:R-:W-:-:S02]  /*24e30*/  PRMT R171, RZ, 0x7610, R171 ;  /* 0x00007610ffab7816 */ /* 0x002fc400000000ab */
[----:B----4-:R-:W-:Y:S01]  /*24e40*/  PRMT R170, RZ, 0x7610, R170 ;  /* 0x00007610ffaa7816 */ /* 0x010fe200000000aa */
[----:B------:R1:W-:Y:S04]  /*24e50*/  STS.U8 [R188+UR46+0x3800], R169 ;  /* 0x003800a9bc007988 */ /* 0x0003e8000800002e */
[----:B------:R4:W-:Y:S01]  /*24e60*/  STS.U8 [R188+UR46+0x4600], R250 ;  /* 0x004600fabc007988 */ /* 0x0009e2000800002e */
[----:B-1----:R-:W-:-:S03]  /*24e70*/  PRMT R169, RZ, 0x7610, R169 ;  /* 0x00007610ffa97816 */ /* 0x002fc600000000a9 */
[----:B------:R1:W-:Y:S04]  /*24e80*/  STS.U8 [R188+UR46+0x4a00], R81 ;  /* 0x004a0051bc007988 */ /* 0x0003e8000800002e */
[----:B----4-:R-:W4:Y:S04]  /*24e90*/  LDL R250, [R1+0x1248] ;  /* 0x0012480001fa7983 */ /* 0x010f280000100800 */
[----:B------:R3:W-:Y:S04]  /*24ea0*/  STS.U8 [R188+UR46+0x4c00], R78 ;  /* 0x004c004ebc007988 */ /* 0x0007e8000800002e */
[----:B-1----:R-:W2:Y:S04]  /*24eb0*/  LDL.LU R81, [R1+0x2048] ;  /* 0x0020480001517983 */ /* 0x002ea80000300800 */
[----:B---3--:R-:W3:Y:S01]  /*24ec0*/  LDL.LU R78, [R1+0x2044] ;  /* 0x00204400014e7983 */ /* 0x008ee20000300800 */
[----:B0-----:R-:W-:-:S04]  /*24ed0*/  @!P0 LOP3.LUT R5, R5, R4, RZ, 0x3c, !PT ;  /* 0x0000000405058212 */ /* 0x001fc800078e3cff */
[----:B------:R-:W-:-:S04]  /*24ee0*/  @!P0 LOP3.LUT R4, R5, R4, RZ, 0x3c, !PT ;  /* 0x0000000405048212 */ /* 0x000fc800078e3cff */
[----:B------:R-:W-:-:S05]  /*24ef0*/  @!P0 LOP3.LUT R5, R5, R4, RZ, 0x3c, !PT ;  /* 0x0000000405058212 */ /* 0x000fca00078e3cff */
[----:B------:R0:W3:Y:S02]  /*24f00*/  @!P0 LDG.E.U8 R171, desc[UR44][R4.64] ;  /* 0x0000002c04ab8981 */ /* 0x0000e4000c1e1100 */
[----:B0-----:R-:W-:Y:S02]  /*24f10*/  @!P0 IMAD.MOV.U32 R4, RZ, RZ, R3 ;  /* 0x000000ffff048224 */ /* 0x001fe400078e0003 */
[----:B------:R-:W-:Y:S01]  /*24f20*/  @!P0 IMAD.MOV.U32 R5, RZ, RZ, R252 ;  /* 0x000000ffff058224 */ /* 0x000fe200078e00fc */
[----:B------:R0:W-:Y:S04]  /*24f30*/  STS.U8 [R188+UR46+0x3600], R168 ;  /* 0x003600a8bc007988 */ /* 0x0001e8000800002e */
[----:B------:R1:W3:Y:S04]  /*24f40*/  @!P0 LDG.E.U8 R170, desc[UR44][R4.64] ;  /* 0x0000002c04aa8981 */ /* 0x0002e8000c1e1100 */
[----:B------:R-:W2:Y:S04]  /*24f50*/  LDL R252, [R1+0x1204] ;  /* 0x0012040001fc7983 */ /* 0x000ea80000100800 */
[----:B------:R-:W3:Y:S01]  /*24f60*/  LDL R3, [R1+0x1208] ;  /* 0x0012080001037983 */ /* 0x000ee20000100800 */
[----:B-1----:R-:W-:-:S02]  /*24f70*/  @!P0 IMAD.MOV.U32 R4, RZ, RZ, R0 ;  /* 0x000000ffff048224 */ /* 0x002fc400078e0000 */
[----:B------:R-:W-:-:S05]  /*24f80*/  @!P0 IMAD.MOV.U32 R5, RZ, RZ, R249 ;  /* 0x000000ffff058224 */ /* 0x000fca00078e00f9 */
[----:B------:R4:W2:Y:S04]  /*24f90*/  @!P0 LDG.E.U8 R169, desc[UR44][R4.64] ;  /* 0x0000002c04a98981 */ /* 0x0008a8000c1e1100 */
[----:B------:R-:W3:Y:S01]  /*24fa0*/  LDL R5, [R1+0x1244] ;  /* 0x0012440001057983 */ /* 0x000ee20000100800 */
[----:B0-----:R-:W-:Y:S01]  /*24fb0*/  PRMT R168, RZ, 0x7610, R168 ;  /* 0x00007610ffa87816 */ /* 0x001fe200000000a8 */
[----:B----4-:R-:W-:Y:S02]  /*24fc0*/  @!P0 IMAD.MOV.U32 R4, RZ, RZ, R250 ;  /* 0x000000ffff048224 */ /* 0x010fe400078e00fa */
[----:B------:R0:W-:Y:S04]  /*24fd0*/  STS.U8 [R188+UR46+0x4e00], R79 ;  /* 0x004e004fbc007988 */ /* 0x0001e8000800002e */
[----:B0-----:R-:W4:Y:S04]  /*24fe0*/  LDL.LU R79, [R1+0x2040] ;  /* 0x00204000014f7983 */ /* 0x001f280000300800 */
[----:B------:R-:W4:Y:S04]  /*24ff0*/  LDL R249, [R1+0x11e4] ;  /* 0x0011e40001f97983 */ /* 0x000f280000100800 */
[----:B------:R-:W4:Y:S04]  /*25000*/  LDL R0, [R1+0x11e8] ;  /* 0x0011e80001007983 */ /* 0x000f280000100800 */
[----:B---3--:R0:W3:Y:S04]  /*25010*/  @!P0 LDG.E.U8 R168, desc[UR44][R4.64] ;  /* 0x0000002c04a88981 */ /* 0x0080e8000c1e1100 */
[----:B------:R-:W0:Y:S04]  /*25020*/  LDL R4, [R1+0x1224] ;  /* 0x0012240001047983 */ /* 0x000e280000100800 */
[----:B------:R-:W0:Y:S04]  /*25030*/  LDL R5, [R1+0x1228] ;  /* 0x0012280001057983 */ /* 0x000e280000100800 */
[----:B------:R1:W-:Y:S04]  /*25040*/  STS.U8 [R188+UR46+0x3400], R167 ;  /* 0x003400a7bc007988 */ /* 0x0003e8000800002e */
[----:B------:R2:W-:Y:S01]  /*25050*/  STS.U8 [R188+UR46+0x3200], R166 ;  /* 0x003200a6bc007988 */ /* 0x0005e2000800002e */
[----:B-1----:R-:W-:-:S02]  /*25060*/  PRMT R167, RZ, 0x7610, R167 ;  /* 0x00007610ffa77816 */ /* 0x002fc400000000a7 */
[----:B--2---:R-:W-:Y:S01]  /*25070*/  PRMT R166, RZ, 0x7610, R166 ;  /* 0x00007610ffa67816 */ /* 0x004fe200000000a6 */
[----:B------:R1:W-:Y:S04]  /*25080*/  STS.U8 [R188+UR46+0x3000], R165 ;  /* 0x003000a5bc007988 */ /* 0x0003e8000800002e */
[----:B------:R2:W-:Y:S01]  /*25090*/  STS.U8 [R188+UR46+0x5000], R76 ;  /* 0x0050004cbc007988 */ /* 0x0005e2000800002e */
[----:B-1----:R-:W-:-:S03]  /*250a0*/  PRMT R165, RZ, 0x7610, R165 ;  /* 0x00007610ffa57816 */ /* 0x002fc600000000a5 */
[----:B------:R1:W-:Y:S04]  /*250b0*/  STS.U8 [R188+UR46+0x5200], R77 ;  /* 0x0052004dbc007988 */ /* 0x0003e8000800002e */
[----:B--2---:R-:W2:Y:S04]  /*250c0*/  LDL.LU R76, [R1+0x203c] ;  /* 0x00203c00014c7983 */ /* 0x004ea80000300800 */
[----:B------:R-:W3:Y:S04]  /*250d0*/  LDL R250, [R1+0x11c8] ;  /* 0x0011c80001fa7983 */ /* 0x000ee80000100800 */
[----:B-1----:R-:W2:Y:S04]  /*250e0*/  LDL.LU R77, [R1+0x2038] ;  /* 0x00203800014d7983 */ /* 0x002ea80000300800 */
[----:B------:R1:W-:Y:S04]  /*250f0*/  STS.U8 [R188+UR46+0x5400], R74 ;  /* 0x0054004abc007988 */ /* 0x0003e8000800002e */
[----:B-1----:R-:W2:Y:S01]  /*25100*/  LDL.LU R74, [R1+0x2034] ;  /* 0x00203400014a7983 */ /* 0x002ea20000300800 */
[----:B0-----:R-:W-:-:S04]  /*25110*/  @!P0 LOP3.LUT R5, R5, R4, RZ, 0x3c, !PT ;  /* 0x0000000405058212 */ /* 0x001fc800078e3cff */
[----:B------:R-:W-:-:S04]  /*25120*/  @!P0 LOP3.LUT R4, R5, R4, RZ, 0x3c, !PT ;  /* 0x0000000405048212 */ /* 0x000fc800078e3cff */
[----:B------:R-:W-:-:S05]  /*25130*/  @!P0 LOP3.LUT R5, R5, R4, RZ, 0x3c, !PT ;  /* 0x0000000405058212 */ /* 0x000fca00078e3cff */
[----:B------:R0:W2:Y:S02]  /*25140*/  @!P0 LDG.E.U8 R167, desc[UR44][R4.64] ;  /* 0x0000002c04a78981 */ /* 0x0000a4000c1e1100 */
[----:B0-----:R-:W-:Y:S02]  /*25150*/  @!P0 IMAD.MOV.U32 R4, RZ, RZ, R3 ;  /* 0x000000ffff048224 */ /* 0x001fe400078e0003 */
[----:B------:R-:W-:Y:S01]  /*25160*/  @!P0 IMAD.MOV.U32 R5, RZ, RZ, R252 ;  /* 0x000000ffff058224 */ /* 0x000fe200078e00fc */
[----:B------:R0:W-:Y:S04]  /*25170*/  STS.U8 [R188+UR46+0x2e00], R164 ;  /* 0x002e00a4bc007988 */ /* 0x0001e8000800002e */
[----:B------:R4:W2:Y:S04]  /*25180*/  @!P0 LDG.E.U8 R166, desc[UR44][R4.64] ;  /* 0x0000002c04a68981 */ /* 0x0008a8000c1e1100 */
[----:B------:R-:W2:Y:S04]  /*25190*/  LDL R252, [R1+0x1184] ;  /* 0x0011840001fc7983 */ /* 0x000ea80000100800 */
[----:B------:R-:W2:Y:S01]  /*251a0*/  LDL R3, [R1+0x1188] ;  /* 0x0011880001037983 */ /* 0x000ea20000100800 */
[----:B----4-:R-:W-:-:S02]  /*251b0*/  @!P0 IMAD.MOV.U32 R4, RZ, RZ, R0 ;  /* 0x000000ffff048224 */ /* 0x010fc400078e0000 */
[----:B------:R-:W-:-:S05]  /*251c0*/  @!P0 IMAD.MOV.U32 R5, RZ, RZ, R249 ;  /* 0x000000ffff058224 */ /* 0x000fca00078e00f9 */
[----:B------:R3:W4:Y:S04]  /*251d0*/  @!P0 LDG.E.U8 R165, desc[UR44][R4.64] ;  /* 0x0000002c04a58981 */ /* 0x000728000c1e1100 */
[----:B------:R-:W2:Y:S01]  /*251e0*/  LDL R5, [R1+0x11c4] ;  /* 0x0011c40001057983 */ /* 0x000ea20000100800 */
[----:B0-----:R-:W-:Y:S01]  /*251f0*/  PRMT R164, RZ, 0x7610, R164 ;  /* 0x00007610ffa47816 */ /* 0x001fe200000000a4 */
[----:B---3--:R-:W-:Y:S02]  /*25200*/  @!P0 IMAD.MOV.U32 R4, RZ, RZ, R250 ;  /* 0x000000ffff048224 */ /* 0x008fe400078e00fa */
[----:B------:R0:W-:Y:S04]  /*25210*/  STS.U8 [R188+UR46+0x5600], R75 ;  /* 0x0056004bbc007988 */ /* 0x0001e8000800002e */
[----:B0-----:R-:W3:Y:S04]  /*25220*/  LDL.LU R75, [R1+0x2030] ;  /* 0x00203000014b7983 */ /* 0x001ee80000300800 */
[----:B------:R-:W4:Y:S04]  /*25230*/  LDL R249, [R1+0x1164] ;  /* 0x0011640001f97983 */ /* 0x000f280000100800 */
[----:B------:R-:W3:Y:S04]  /*25240*/  LDL R0, [R1+0x1168] ;  /* 0x0011680001007983 */ /* 0x000ee80000100800 */
[----:B--2---:R0:W2:Y:S04]  /*25250*/  @!P0 LDG.E.U8 R164, desc[UR44][R4.64] ;  /* 0x0000002c04a48981 */ /* 0x0040a8000c1e1100 */
        /* <DEDUP_REMOVED lines=10> */
[----:B----4-:R-:W4:Y:S04]  /*25300*/  LDL.LU R72, [R1+0x202c] ;  /* 0x00202c0001487983 */ /* 0x010f280000300800 */
[----:B------:R-:W2:Y:S04]  /*25310*/  LDL R250, [R1+0x1148] ;  /* 0x0011480001fa7983 */ /* 0x000ea80000100800 */
[----:B-1----:R-:W4:Y:S04]  /*25320*/  LDL.LU R73, [R1+0x2028] ;  /* 0x0020280001497983 */ /* 0x002f280000300800 */
[----:B------:R1:W-:Y:S04]  /*25330*/  STS.U8 [R188+UR46+0x5c00], R70 ;  /* 0x005c0046bc007988 */ /* 0x0003e8000800002e */
[----:B-1----:R-:W4:Y:S01]  /*25340*/  LDL.LU R70, [R1+0x2024] ;  /* 0x0020240001467983 */ /* 0x002f220000300800 */
[----:B0-----:R-:W-:-:S04]  /*25350*/  @!P0 LOP3.LUT R5, R5, R4, RZ, 0x3c, !PT ;  /* 0x0000000405058212 */ /* 0x001fc800078e3cff */
[----:B------:R-:W-:-:S04]  /*25360*/  @!P0 LOP3.LUT R4, R5, R4, RZ, 0x3c, !PT ;  /* 0x0000000405048212 */ /* 0x000fc800078e3cff */
[----:B------:R-:W-:-:S05]  /*25370*/  @!P0 LOP3.LUT R5, R5, R4, RZ, 0x3c, !PT ;  /* 0x0000000405058212 */ /* 0x000fca00078e3cff */
[----:B------:R0:W4:Y:S02]  /*25380*/  @!P0 LDG.E.U8 R163, desc[UR44][R4.64] ;  /* 0x0000002c04a38981 */ /* 0x000124000c1e1100 */
[----:B0-----:R-:W-:Y:S02]  /*25390*/  @!P0 IMAD.MOV.U32 R4, RZ, RZ, R3 ;  /* 0x000000ffff048224 */ /* 0x001fe400078e0003 */
[----:B------:R-:W-:Y:S01]  /*253a0*/  @!P0 IMAD.MOV.U32 R5, RZ, RZ, R252 ;  /* 0x000000ffff058224 */ /* 0x000fe200078e00fc */
[----:B------:R0:W-:Y:S04]  /*253b0*/  STS.U8 [R188+UR46+0x2600], R160 ;  /* 0x002600a0bc007988 */ /* 0x0001e8000800002e */
[----:B------:R3:W4:Y:S04]  /*253c0*/  @!P0 LDG.E.U8 R162, desc[UR44][R4.64] ;  /* 0x0000002c04a28981 */ /* 0x000728000c1e1100 */
[----:B------:R-:W4:Y:S04]  /*253d0*/  LDL R252, [R1+0x1104] ;  /* 0x0011040001fc7983 */ /* 0x000f280000100800 */
[----:B------:R-:W4:Y:S01]  /*253e0*/  LDL R3, [R1+0x1108] ;  /* 0x0011080001037983 */ /* 0x000f220000100800 */
[----:B---3--:R-:W-:-:S02]  /*253f0*/  @!P0 IMAD.MOV.U32 R4, RZ, RZ, R0 ;  /* 0x000000ffff048224 */ /* 0x008fc400078e0000 */
[----:B------:R-:W-:Y:S01]  /*25400*/  @!P0 IMAD.MOV.U32 R5, RZ, RZ, R249 ;  /* 0x000000ffff058224 */ /* 0x000fe200078e00f9 */
[----:B0-----:R-:W-:Y:S01]  /*25410*/  PRMT R160, RZ, 0x7610, R160 ;  /* 0x00007610ffa07816 */ /* 0x001fe200000000a0 */
[----:B------:R-:W3:Y:S04]  /*25420*/  LDL R249, [R1+0x10e4] ;  /* 0x0010e40001f97983 */ /* 0x000ee80000100800 */
[----:B------:R2:W3:Y:S04]  /*25430*/  @!P0 LDG.E.U8 R161, desc[UR44][R4.64] ;  /* 0x0000002c04a18981 */ /* 0x0004e8000c1e1100 */
[----:B------:R-:W3:Y:S04]  /*25440*/  LDL R0, [R1+0x10e8] ;  /* 0x0010e80001007983 */ /* 0x000ee80000100800 */
[----:B------:R-:W4:Y:S01]  /*25450*/  LDL R5, [R1+0x1144] ;  /* 0x0011440001057983 */ /* 0x000f220000100800 */
[----:B--2---:R-:W-:-:S03]  /*25460*/  @!P0 IMAD.MOV.U32 R4, RZ, RZ, R250 ;  /* 0x000000ffff048224 */ /* 0x004fc600078e00fa */
[----:B------:R0:W-:Y:S04]  /*25470*/  STS.U8 [R188+UR46+0x5e00], R71 ;  /* 0x005e0047bc007988 */ /* 0x0001e8000800002e */
[----:B0-----:R-:W2:Y:S04]  /*25480*/  LDL.LU R71, [R1+0x2020] ;  /* 0x0020200001477983 */ /* 0x001ea80000300800 */
[----:B----4-:R0:W4:Y:S04]  /*25490*/  @!P0 LDG.E.U8 R160, desc[UR44][R4.64] ;  /* 0x0000002c04a08981 */ /* 0x010128000c1e1100 */
[----:B------:R-:W0:Y:S04]  /*254a0*/  LDL R4, [R1+0x1124] ;  /* 0x0011240001047983 */ /* 0x000e280000100800 */
[----:B------:R-:W0:Y:S04]  /*254b0*/  LDL R5, [R1+0x1128] ;  /* 0x0011280001057983 */ /* 0x000e280000100800 */
[----:B------:R1:W-:Y:S04]  /*254c0*/  STS.U8 [R188+UR46+0x2400], R159 ;  /* 0x0024009fbc007988 */ /* 0x0003e8000800002e */
[----:B------:R3:W-:Y:S01]  /*254d0*/  STS.U8 [R188+UR46+0x2200], R158 ;  /* 0x0022009ebc007988 */ /* 0x0007e2000800002e */
[----:B-1----:R-:W-:-:S02]  /*254e0*/  PRMT R159, RZ, 0x7610, R159 ;  /* 0x00007610ff9f7816 */ /* 0x002fc4000000009f */
[----:B---3--:R-:W-:Y:S01]  /*254f0*/  PRMT R158, RZ, 0x7610, R158 ;  /* 0x00007610ff9e7816 */ /* 0x008fe2000000009e */
[----:B------:R1:W-:Y:S04]  /*25500*/  STS.U8 [R188+UR46+0x2000], R157 ;  /* 0x0020009dbc007988 */ /* 0x0003e8000800002e */
[----:B------:R3:W-:Y:S01]  /*25510*/  STS.U8 [R188+UR46+0x6000], R68 ;  /* 0x00600044bc007988 */ /* 0x0007e2000800002e */
[----:B-1----:R-:W-:-:S03]  /*25520*/  PRMT R157, RZ, 0x7610, R157 ;  /* 0x00007610ff9d7816 */ /* 0x002fc6000000009d */
[----:B------:R1:W-:Y:S04]  /*25530*/  STS.U8 [R188+UR46+0x6200], R69 ;  /* 0x00620045bc007988 */ /* 0x0003e8000800002e */
[----:B---3--:R-:W3:Y:S04]  /*25540*/  LDL.LU R68, [R1+0x201c] ;  /* 0x00201c0001447983 */ /* 0x008ee80000300800 */
[----:B------:R-:W2:Y:S04]  /*25550*/  LDL R250, [R1+0x10c8] ;  /* 0x0010c80001fa7983 */ /* 0x000ea80000100800 */
[----:B-1----:R-:W3:Y:S04]  /*25560*/  LDL.LU R69, [R1+0x2018] ;  /* 0x0020180001457983 */ /* 0x002ee80000300800 */
[----:B------:R1:W-:Y:S01]  /*25570*/  STS.U8 [R188+UR46+0x6400], R66 ;  /* 0x00640042bc007988 */ /* 0x0003e2000800002e */
[----:B0-----:R-:W-:-:S04]  /*25580*/  @!P0 LOP3.LUT R5, R5, R4, RZ, 0x3c, !PT ;  /* 0x0000000405058212 */ /* 0x001fc800078e3cff */
[----:B------:R-:W-:-:S04]  /*25590*/  @!P0 LOP3.LUT R4, R5, R4, RZ, 0x3c, !PT ;  /* 0x0000000405048212 */ /* 0x000fc800078e3cff */
[----:B------:R-:W-:-:S05]  /*255a0*/  @!P0 LOP3.LUT R5, R5, R4, RZ, 0x3c, !PT ;  /* 0x0000000405058212 */ /* 0x000fca00078e3cff */
[----:B------:R0:W4:Y:S02]  /*255b0*/  @!P0 LDG.E.U8 R159, desc[UR44][R4.64] ;  /* 0x0000002c049f8981 */ /* 0x000124000c1e1100 */
[----:B0-----:R-:W-:Y:S02]  /*255c0*/  @!P0 IMAD.MOV.U32 R4, RZ, RZ, R3 ;  /* 0x000000ffff048224 */ /* 0x001fe400078e0003 */
[----:B------:R-:W-:Y:S01]  /*255d0*/  @!P0 IMAD.MOV.U32 R5, RZ, RZ, R252 ;  /* 0x000000ffff058224 */ /* 0x000fe200078e00fc */
[----:B------:R-:W3:Y:S04]  /*255e0*/  LDL R3, [R1+0x10a8] ;  /* 0x0010a80001037983 */ /* 0x000ee80000100800 */
[----:B------:R0:W4:Y:S04]  /*255f0*/  @!P0 LDG.E.U8 R158, desc[UR44][R4.64] ;  /* 0x0000002c049e8981 */ /* 0x000128000c1e1100 */
[----:B-1----:R-:W4:Y:S04]  /*25600*/  LDL.LU R66, [R1+0x2014] ;  /* 0x0020140001427983 */ /* 0x002f280000300800 */
[----:B------:R1:W-:Y:S01]  /*25610*/  STS.U8 [R188+UR46+0x1e00], R156 ;  /* 0x001e009cbc007988 */ /* 0x0003e2000800002e */
[----:B0-----:R-:W-:-:S02]  /*25620*/  @!P0 IMAD.MOV.U32 R4, RZ, RZ, R0 ;  /* 0x000000ffff048224 */ /* 0x001fc400078e0000 */
[----:B------:R-:W-:Y:S01]  /*25630*/  @!P0 IMAD.MOV.U32 R5, RZ, RZ, R249 ;  /* 0x000000ffff058224 */ /* 0x000fe200078e00f9 */
[----:B------:R-:W4:Y:S04]  /*25640*/  LDL R252, [R1+0x1088] ;  /* 0x0010880001fc7983 */ /* 0x000f280000100800 */
[----:B------:R2:W4:Y:S04]  /*25650*/  @!P0 LDG.E.U8 R157, desc[UR44][R4.64] ;  /* 0x0000002c049d8981 */ /* 0x000528000c1e1100 */
[----:B------:R-:W3:Y:S01]  /*25660*/  LDL R5, [R1+0x10c4] ;  /* 0x0010c40001057983 */ /* 0x000ee20000100800 */
[----:B-1----:R-:W-:Y:S01]  /*25670*/  PRMT R156, RZ, 0x7610, R156 ;  /* 0x00007610ff9c7816 */ /* 0x002fe2000000009c */
[----:B--2---:R-:W-:-:S02]  /*25680*/  @!P0 IMAD.MOV.U32 R4, RZ, RZ, R250 ;  /* 0x000000ffff048224 */ /* 0x004fc400078e00fa */
[----:B------:R0:W-:Y:S04]  /*25690*/  STS.U8 [R188+UR46+0x6600], R67 ;  /* 0x00660043bc007988 */ /* 0x0001e8000800002e */
[----:B0-----:R-:W2:Y:S04]  /*256a0*/  LDL.LU R67, [R1+0x2010] ;  /* 0x0020100001437983 */ /* 0x001ea80000300800 */
[----:B------:R0:W-:Y:S04]  /*256b0*/  STS.U8 [R188+UR46+0x1c00], R155 ;  /* 0x001c009bbc007988 */ /* 0x0001e8000800002e */
[----:B------:R-:W2:Y:S04]  /*256c0*/  LDL R249, [R1+0x1064] ;  /* 0x0010640001f97983 */ /* 0x000ea80000100800 */
[----:B------:R-:W2:Y:S04]  /*256d0*/  LDL R0, [R1+0x1068] ;  /* 0x0010680001007983 */ /* 0x000ea80000100800 */
[----:B---3--:R1:W3:Y:S04]  /*256e0*/  @!P0 LDG.E.U8 R156, desc[UR44][R4.64] ;  /* 0x0000002c049c8981 */ /* 0x0082e8000c1e1100 */
[----:B------:R4:W-:Y:S04]  /*256f0*/  STS.U8 [R188+UR46+0x6800], R47 ;  /* 0x0068002fbc007988 */ /* 0x0009e8000800002e */
[----:B------:R-:W3:Y:S04]  /*25700*/  LDL R250, [R1+0x1044] ;  /* 0x0010440001fa7983 */ /* 0x000ee80000100800 */
[----:B------:R-:W2:Y:S01]  /*25710*/  LDL R5, [R1+0x10a4] ;  /* 0x0010a40001057983 */ /* 0x000ea20000100800 */
[----:B0-----:R-:W-:Y:S01]  /*25720*/  PRMT R155, RZ, 0x7610, R155 ;  /* 0x00007610ff9b7816 */ /* 0x001fe2000000009b */
[----:B-1----:R-:W-:-:S02]  /*25730*/  @!P0 IMAD.MOV.U32 R4, RZ, RZ, R3 ;  /* 0x000000ffff048224 */ /* 0x002fc400078e0003 */
[----:B----4-:R-:W4:Y:S04]  /*25740*/  LDL R47, [R1+0x1048] ;  /* 0x00104800012f7983 */ /* 0x010f280000100800 */
[----:B------:R0:W-:Y:S04]  /*25750*/  STS.U8 [R188+UR46+0x1a00], R154 ;  /* 0x001a009abc007988 */ /* 0x0001e8000800002e */
[----:B------:R1:W-:Y:S04]  /*25760*/  STS.U8 [R188+UR46+0x6a00], R13 ;  /* 0x006a000dbc007988 */ /* 0x0003e8000800002e */
[----:B------:R-:W3:Y:S04]  /*25770*/  LDL R3, [R1+0x1028] ;  /* 0x0010280001037983 */ /* 0x000ee80000100800 */
[----:B--2---:R2:W3:Y:S01]  /*25780*/  @!P0 LDG.E.U8 R155, desc[UR44][R4.64] ;  /* 0x0000002c049b8981 */ /* 0x0044e2000c1e1100 */
[----:B0-----:R-:W-:-:S03]  /*25790*/  PRMT R154, RZ, 0x7610, R154 ;  /* 0x00007610ff9a7816 */ /* 0x001fc6000000009a */
[----:B-1----:R-:W3:Y:S04]  /*257a0*/  LDL R13, [R1+0x1024] ;  /* 0x00102400010d7983 */ /* 0x002ee80000100800 */
[----:B------:R-:W4:Y:S01]  /*257b0*/  LDL R5, [R1+0x1084] ;  /* 0x0010840001057983 */ /* 0x000f220000100800 */
[----:B--2---:R-:W-:-:S03]  /*257c0*/  @!P0 IMAD.MOV.U32 R4, RZ, RZ, R252 ;  /* 0x000000ffff048224 */ /* 0x004fc600078e00fc */
[----:B------:R0:W-:Y:S04]  /*257d0*/  STS.U8 [R188+UR46+0x1800], R153 ;  /* 0x00180099bc007988 */ /* 0x0001e8000800002e */
[----:B------:R1:W-:Y:S01]  /*257e0*/  STS.U8 [R188+UR46+0x6c00], R64 ;  /* 0x006c0040bc007988 */ /* 0x0003e2000800002e */
[----:B0-----:R-:W-:-:S03]  /*257f0*/  PRMT R153, RZ, 0x7610, R153 ;  /* 0x00007610ff997816 */ /* 0x001fc60000000099 */
[----:B-1----:R-:W2:Y:S04]  /*25800*/  LDL.LU R64, [R1+0x200c] ;  /* 0x00200c0001407983 */ /* 0x002ea80000300800 */
[----:B------:R0:W-:Y:S04]  /*25810*/  STS.U8 [R188+UR46+0x6e00], R65 ;  /* 0x006e0041bc007988 */ /* 0x0001e8000800002e */
[----:B----4-:R1:W4:Y:S02]  /*25820*/  @!P0 LDG.E.U8 R154, desc[UR44][R4.64] ;  /* 0x0000002c049a8981 */ /* 0x010324000c1e1100 */
[----:B-1----:R-:W-:-:S02]  /*25830*/  @!P0 IMAD.MOV.U32 R4, RZ, RZ, R0 ;  /* 0x000000ffff048224 */ /* 0x002fc400078e0000 */
[----:B------:R-:W-:Y:S01]  /*25840*/  @!P0 IMAD.MOV.U32 R5, RZ, RZ, R249 ;  /* 0x000000ffff058224 */ /* 0x000fe200078e00f9 */
[----:B------:R-:W2:Y:S04]  /*25850*/  LDL R0, [R1+0x1008] ;  /* 0x0010080001007983 */ /* 0x000ea80000100800 */
[----:B------:R-:W4:Y:S04]  /*25860*/  LDL R249, [R1+0x1004] ;  /* 0x0010040001f97983 */ /* 0x000f280000100800 */
[----:B------:R1:W4:Y:S04]  /*25870*/  @!P0 LDG.E.U8 R153, desc[UR44][R4.64] ;  /* 0x0000002c04998981 */ /* 0x000328000c1e1100 */
[----:B0-----:R-:W4:Y:S01]  /*25880*/  LDL.LU R65, [R1+0x2008] ;  /* 0x0020080001417983 */ /* 0x001f220000300800 */
[----:B-1----:R-:W-:-:S03]  /*25890*/  @!P0 IMAD.MOV.U32 R4, RZ, RZ, R47 ;  /* 0x000000ffff048224 */ /* 0x002fc600078e002f */
[----:B------:R-:W4:Y:S01]  /*258a0*/  LDL R47, [R1+0xfe8] ;  /* 0x000fe800012f7983 */ /* 0x000f220000100800 */
[----:B---3--:R-:W-:-:S03]  /*258b0*/  @!P0 IMAD.MOV.U32 R5, RZ, RZ, R250 ;  /* 0x000000ffff058224 */ /* 0x008fc600078e00fa */
[----:B------:R-:W3:Y:S04]  /*258c0*/  LDL R250, [R1+0xfe4] ;  /* 0x000fe40001fa7983 */ /* 0x000ee80000100800 */
[----:B------:R0:W-:Y:S04]  /*258d0*/  STS.U8 [R188+UR46+0x1600], R152 ;  /* 0x00160098bc007988 */ /* 0x0001e8000800002e */
[----:B------:R1:W-:Y:S01]  /*258e0*/  STS.U8 [R188+UR46+0x7000], R24 ;  /* 0x00700018bc007988 */ /* 0x0003e2000800002e */
[----:B0-----:R-:W-:-:S03]  /*258f0*/  PRMT R152, RZ, 0x7610, R152 ;  /* 0x00007610ff987816 */ /* 0x001fc60000000098 */
[----:B------:R0:W-:Y:S04]  /*25900*/  STS.U8 [R188+UR46+0x1400], R23 ;  /* 0x00140017bc007988 */ /* 0x0001e8000800002e */
[----:B-1----:R-:W3:Y:S04]  /*25910*/  LDL R24, [R1+0xfc4] ;  /* 0x000fc40001187983 */ /* 0x002ee80000100800 */
[----:B------:R1:W3:Y:S01]  /*25920*/  @!P0 LDG.E.U8 R152, desc[UR44][R4.64] ;  /* 0x0000002c04988981 */ /* 0x0002e2000c1e1100 */
[----:B0-----:R-:W-:-:S03]  /*25930*/  PRMT R23, RZ, 0x7610, R23 ;  /* 0x00007610ff177816 */ /* 0x001fc60000000017 */
[----:B------:R0:W-:Y:S01]  /*25940*/  STS.U8 [R188+UR46+0x1200], R22 ;  /* 0x00120016bc007988 */ /* 0x0001e2000800002e */
[----:B-1----:R-:W-:Y:S02]  /*25950*/  @!P0 IMAD.MOV.U32 R4, RZ, RZ, R3 ;  /* 0x000000ffff048224 */ /* 0x002fe400078e0003 */
[----:B------:R-:W-:Y:S02]  /*25960*/  @!P0 IMAD.MOV.U32 R5, RZ, RZ, R13 ;  /* 0x000000ffff058224 */ /* 0x000fe400078e000d */
[----:B------:R-:W3:Y:S01]  /*25970*/  LDL R13, [R1+0xfc8] ;  /* 0x000fc800010d7983 */ /* 0x000ee20000100800 */
[----:B0-----:R-:W-:-:S03]  /*25980*/  PRMT R22, RZ, 0x7610, R22 ;  /* 0x00007610ff167816 */ /* 0x001fc60000000016 */
[----:B------:R2:W3:Y:S04]  /*25990*/  @!P0 LDG.E.U8 R23, desc[UR44][R4.64] ;  /* 0x0000002c04178981 */ /* 0x0004e8000c1e1100 */
[----:B------:R0:W-:Y:S04]  /*259a0*/  STS.U8 [R188+UR46+0x7200], R2 ;  /* 0x00720002bc007988 */ /* 0x0001e8000800002e */
[----:B------:R-:W3:Y:S04]  /*259b0*/  LDL.LU R3, [R1+0xfa4] ;  /* 0x000fa40001037983 */ /* 0x000ee80000300800 */
[----:B0-----:R-:W3:Y:S04]  /*259c0*/  LDL.LU R2, [R1+0xf84] ;  /* 0x000f840001027983 */ /* 0x001ee80000300800 */
[----:B------:R0:W-:Y:S01]  /*259d0*/  STS.U8 [R188+UR46+0x7400], R62 ;  /* 0x0074003ebc007988 */ /* 0x0001e2000800002e */
[----:B--2---:R-:W-:-:S02]  /*259e0*/  @!P0 IMAD.MOV.U32 R4, RZ, RZ, R0 ;  /* 0x000000ffff048224 */ /* 0x004fc400078e0000 */
[----:B----4-:R-:W-:Y:S02]  /*259f0*/  @!P0 IMAD.MOV.U32 R5, RZ, RZ, R249 ;  /* 0x000000ffff058224 */ /* 0x010fe400078e00f9 */
[----:B------:R-:W2:Y:S04]  /*25a00*/  LDL R249, [R1+0xfa8] ;  /* 0x000fa80001f97983 */ /* 0x000ea80000100800 */
[----:B------:R1:W4:Y:S04]  /*25a10*/  @!P0 LDG.E.U8 R22, desc[UR44][R4.64] ;  /* 0x0000002c04168981 */ /* 0x000328000c1e1100 */
[----:B0-----:R-:W4:Y:S04]  /*25a20*/  LDL.LU R62, [R1+0x2004] ;  /* 0x00200400013e7983 */ /* 0x001f280000300800 */
[----:B------:R-:W4:Y:S01]  /*25a30*/  LDL.LU R0, [R1+0xf68] ;  /* 0x000f680001007983 */ /* 0x000f220000300800 */
[----:B-1----:R-:W-:-:S03]  /*25a40*/  @!P0 IMAD.MOV.U32 R4, RZ, RZ, R47 ;  /* 0x000000ffff048224 */ /* 0x002fc600078e002f */
[----:B------:R-:W4:Y:S01]  /*25a50*/  LDL R47, [R1+0xf88] ;  /* 0x000f8800012f7983 */ /* 0x000f220000100800 */
[----:B---3--:R-:W-:-:S03]  /*25a60*/  @!P0 IMAD.MOV.U32 R5, RZ, RZ, R250 ;  /* 0x000000ffff058224 */ /* 0x008fc600078e00fa */
[----:B------:R0:W-:Y:S04]  /*25a70*/  STS.U8 [R188+UR46+0x1000], R21 ;  /* 0x00100015bc007988 */ /* 0x0001e8000800002e */
[----:B------:R1:W-:Y:S01]  /*25a80*/  STS.U8 [R188+UR46+0x7600], R63 ;  /* 0x0076003fbc007988 */ /* 0x0003e2000800002e */
[----:B0-----:R-:W-:-:S03]  /*25a90*/  PRMT R21, RZ, 0x7610, R21 ;  /* 0x00007610ff157816 */ /* 0x001fc60000000015 */
[----:B------:R0:W-:Y:S04]  /*25aa0*/  STS.U8 [R188+UR46+0xe00], R20 ;  /* 0x000e0014bc007988 */ /* 0x0001e8000800002e */
[----:B-1----:R-:W3:Y:S04]  /*25ab0*/  LDL.LU R63, [R1+0x2000] ;  /* 0x00200000013f7983 */ /* 0x002ee80000300800 */
[----:B------:R1:W3:Y:S01]  /*25ac0*/  @!P0 LDG.E.U8 R21, desc[UR44][R4.64] ;  /* 0x0000002c04158981 */ /* 0x0002e2000c1e1100 */
[----:B0-----:R-:W-:-:S03]  /*25ad0*/  PRMT R20, RZ, 0x7610, R20 ;  /* 0x00007610ff147816 */ /* 0x001fc60000000014 */
[----:B------:R0:W-:Y:S01]  /*25ae0*/  STS.U8 [R188+UR46+0x7800], R12 ;  /* 0x0078000cbc007988 */ /* 0x0001e2000800002e */
[----:B-1----:R-:W-:-:S03]  /*25af0*/  @!P0 IMAD.MOV.U32 R5, RZ, RZ, R24 ;  /* 0x000000ffff058224 */ /* 0x002fc600078e0018 */
[----:B------:R-:W3:Y:S01]  /*25b00*/  LDL.LU R24, [R1+0xf64] ;  /* 0x000f640001187983 */ /* 0x000ee20000300800 */
[----:B------:R-:W-:-:S03]  /*25b10*/  @!P0 IMAD.MOV.U32 R4, RZ, RZ, R13 ;  /* 0x000000ffff048224 */ /* 0x000fc600078e000d */
[----:B------:R-:W3:Y:S04]  /*25b20*/  LDL.LU R13, [R1+0xf48] ;  /* 0x000f4800010d7983 */ /* 0x000ee80000300800 */
[----:B0-----:R-:W3:Y:S04]  /*25b30*/  LDL.LU R12, [R1+0xf44] ;  /* 0x000f4400010c7983 */ /* 0x001ee80000300800 */
[----:B------:R0:W-:Y:S04]  /*25b40*/  STS.U8 [R188+UR46+0xc00], R19 ;  /* 0x000c0013bc007988 */ /* 0x0001e8000800002e */
[----:B------:R1:W3:Y:S04]  /*25b50*/  @!P0 LDG.E.U8 R20, desc[UR44][R4.64] ;  /* 0x0000002c04148981 */ /* 0x0002e8000c1e1100 */
[----:B------:R-:W-:Y:S01]  /*25b60*/  STL [R1+0x1ad8], R3 ;  /* 0x001ad80301007387 */ /* 0x000fe20000100800 */
[----:B0-----:R-:W-:-:S03]  /*25b70*/  PRMT R19, RZ, 0x7610, R19 ;  /* 0x00007610ff137816 */ /* 0x001fc60000000013 */
[----:B------:R0:W-:Y:S01]  /*25b80*/  STS.U8 [R188+UR46+0x7a00], R28 ;  /* 0x007a001cbc007988 */ /* 0x0001e2000800002e */
[----:B-1----:R-:W-:Y:S02]  /*25b90*/  @!P0 IMAD.MOV.U32 R5, RZ, RZ, R3 ;  /* 0x000000ffff058224 */ /* 0x002fe400078e0003 */
[----:B------:R-:W-:Y:S01]  /*25ba0*/  IMAD.MOV.U32 R250, RZ, RZ, R40 ;  /* 0x000000fffffa7224 */ /* 0x000fe200078e0028 */
[----:B0-----:R-:W3:Y:S04]  /*25bb0*/  LDL.LU R28, [R1+0xf28] ;  /* 0x000f2800011c7983 */ /* 0x001ee80000300800 */
[----:B------:R-:W3:Y:S04]  /*25bc0*/  LDL R3, [R1+0xf24] ;  /* 0x000f240001037983 */ /* 0x000ee80000100800 */
[----:B------:R0:W-:Y:S01]  /*25bd0*/  STS.U8 [R188+UR46+0x7c00], R38 ;  /* 0x007c0026bc007988 */ /* 0x0001e2000800002e */
[----:B--2---:R-:W-:-:S02]  /*25be0*/  @!P0 IMAD.MOV.U32 R4, RZ, RZ, R249 ;  /* 0x000000ffff048224 */ /* 0x004fc400078e00f9 */
[----:B------:R-:W-:Y:S02]  /*25bf0*/  IMAD.MOV.U32 R249, RZ, RZ, R35 ;  /* 0x000000fffff97224 */ /* 0x000fe400078e0023 */
[----:B------:R-:W2:Y:S04]  /*25c00*/  LDL.LU R35, [R1+0xf08] ;  /* 0x000f080001237983 */ /* 0x000ea80000300800 */
[----:B------:R4:W2:Y:S04]  /*25c10*/  @!P0 LDG.E.U8 R19, desc[UR44][R4.64] ;  /* 0x0000002c04138981 */ /* 0x0008a8000c1e1100 */
[----:B------:R-:W-:Y:S01]  /*25c20*/  STL [R1+0x1adc], R2 ;  /* 0x001adc0201007387 */ /* 0x000fe20000100800 */
[----:B----4-:R-:W-:-:S03]  /*25c30*/  @!P0 IMAD.MOV.U32 R4, RZ, RZ, R47 ;  /* 0x000000ffff048224 */ /* 0x010fc600078e002f */
[----:B------:R-:W4:Y:S04]  /*25c40*/  LDL.LU R47, [R1+0xee4] ;  /* 0x000ee400012f7983 */ /* 0x000f280000300800 */
[----:B------:R-:W4:Y:S04]  /*25c50*/  LDL.LU R40, [R1+0xf04] ;  /* 0x000f040001287983 */ /* 0x000f280000300800 */
[----:B0-----:R-:W4:Y:S04]  /*25c60*/  LDL.LU R38, [R1+0xee8] ;  /* 0x000ee80001267983 */ /* 0x001f280000300800 */
[----:B------:R0:W-:Y:S02]  /*25c70*/  STS.U8 [R188+UR46+0x7e00], R18 ;  /* 0x007e0012bc007988 */ /* 0x0001e4000800002e */
[----:B0-----:R-:W0:Y:S01]  /*25c80*/  S2R R18, SR_TID.X ;  /* 0x0000000000127919 */ /* 0x001e220000002100 */
[----:B------:R-:W-:Y:S01]  /*25c90*/  @!P0 IMAD.MOV.U32 R5, RZ, RZ, R2 ;  /* 0x000000ffff058224 */ /* 0x000fe200078e0002 */
[----:B------:R1:W-:Y:S04]  /*25ca0*/  STS.U8 [R188+UR46+0x600], R11 ;  /* 0x0006000bbc007988 */ /* 0x0003e8000800002e */
[----:B------:R1:W-:Y:S02]  /*25cb0*/  STS.U8 [R188+UR46+0xa00], R10 ;  /* 0x000a000abc007988 */ /* 0x0003e4000800002e */
[----:B-1----:R-:W-:-:S02]  /*25cc0*/  PRMT R11, RZ, 0x7610, R11 ;  /* 0x00007610ff0b7816 */ /* 0x002fc4000000000b */
[----:B------:R-:W-:-:S04]  /*25cd0*/  PRMT R10, RZ, 0x7610, R10 ;  /* 0x00007610ff0a7816 */ /* 0x000fc8000000000a */
[----:B------:R1:W4:Y:S04]  /*25ce0*/  @!P0 LDG.E.U8 R11, desc[UR44][R4.64] ;  /* 0x0000002c040b8981 */ /* 0x000328000c1e1100 */
[----:B------:R3:W-:Y:S01]  /*25cf0*/  STS.U8 [R188+UR46], R9 ;  /* 0x00000009bc007988 */ /* 0x0007e2000800002e */
[----:B0-----:R-:W-:Y:S01]  /*25d00*/  LOP3.LUT R18, R18, 0x7f, RZ, 0xc0, !PT ;  /* 0x0000007f12127812 */ /* 0x001fe200078ec0ff */
[----:B-1----:R-:W-:Y:S02]  /*25d10*/  @!P0 IMAD.MOV.U32 R4, RZ, RZ, R0 ;  /* 0x000000ffff048224 */ /* 0x002fe400078e0000 */
[----:B---3--:R-:W-:Y:S01]  /*25d20*/  @!P0 IMAD.MOV.U32 R5, RZ, RZ, R24 ;  /* 0x000000ffff058224 */ /* 0x008fe200078e0018 */
[----:B------:R-:W-:Y:S01]  /*25d30*/  LOP3.LUT R18, R18, 0x10, RZ, 0x3c, !PT ;  /* 0x0000001012127812 */ /* 0x000fe200078e3cff */
[----:B------:R-:W-:Y:S01]  /*25d40*/  STS.U8 [R188+UR46+0x200], R6 ;  /* 0x00020006bc007988 */ /* 0x000fe2000800002e */
[----:B------:R-:W-:-:S03]  /*25d50*/  PRMT R9, RZ, 0x7610, R9 ;  /* 0x00007610ff097816 */ /* 0x000fc60000000009 */
[----:B------:R0:W-:Y:S04]  /*25d60*/  STS.U8 [R188+UR46+0x400], R8 ;  /* 0x00040008bc007988 */ /* 0x0001e8000800002e */
[----:B------:R-:W-:Y:S04]  /*25d70*/  STS.U8 [R188+UR46+0x800], R7 ;  /* 0x00080007bc007988 */ /* 0x000fe8000800002e */
[----:B------:R1:W3:Y:S04]  /*25d80*/  @!P0 LDG.E.U8 R10, desc[UR44][R4.64] ;  /* 0x0000002c040a8981 */ /* 0x0002e8000c1e1100 */
[----:B------:R-:W-:Y:S04]  /*25d90*/  STL [R1+0x1ae0], R0 ;  /* 0x001ae00001007387 */ /* 0x000fe80000100800 */
[----:B------:R0:W-:Y:S01]  /*25da0*/  STS.U8 [R18+UR46+0x80], R60 ;  /* 0x0000803c12007988 */ /* 0x0001e2000800002e */
[----:B-1----:R-:W-:-:S02]  /*25db0*/  @!P0 IMAD.MOV.U32 R4, RZ, RZ, R13 ;  /* 0x000000ffff048224 */ /* 0x002fc400078e000d */
[----:B------:R-:W-:Y:S01]  /*25dc0*/  @!P0 IMAD.MOV.U32 R5, RZ, RZ, R12 ;  /* 0x000000ffff058224 */ /* 0x000fe200078e000c */
[----:B------:R1:W-:Y:S01]  /*25dd0*/  STS.U8 [R18+UR46+0x280], R61 ;  /* 0x0002803d12007988 */ /* 0x0003e2000800002e */
[----:B0-----:R-:W-:-:S03]  /*25de0*/  PRMT R8, RZ, 0x7610, R8 ;  /* 0x00007610ff087816 */ /* 0x001fc60000000008 */
[----:B------:R0:W-:Y:S04]  /*25df0*/  STS.U8 [R18+UR46+0x480], R58 ;  /* 0x0004803a12007988 */ /* 0x0001e8000800002e */
[----:B------:R-:W3:Y:S04]  /*25e00*/  LDL.LU R60, [R1+0x1ffc] ;  /* 0x001ffc00013c7983 */ /* 0x000ee80000300800 */
[----:B-1----:R-:W3:Y:S04]  /*25e10*/  LDL.LU R61, [R1+0x1ff8] ;  /* 0x001ff800013d7983 */ /* 0x002ee80000300800 */
[----:B0-----:R-:W3:Y:S04]  /*25e20*/  LDL.LU R58, [R1+0x1ff4] ;  /* 0x001ff400013a7983 */ /* 0x001ee80000300800 */
[----:B------:R0:W-:Y:S04]  /*25e30*/  STS.U8 [R18+UR46+0x680], R59 ;  /* 0x0006803b12007988 */ /* 0x0001e8000800002e */
[----:B------:R1:W-:Y:S04]  /*25e40*/  STS.U8 [R18+UR46+0x880], R56 ;  /* 0x0008803812007988 */ /* 0x0003e8000800002e */
[----:B------:R1:W3:Y:S04]  /*25e50*/  @!P0 LDG.E.U8 R9, desc[UR44][R4.64] ;  /* 0x0000002c04098981 */ /* 0x0002e8000c1e1100 */
[----:B0-----:R-:W3:Y:S04]  /*25e60*/  LDL.LU R59, [R1+0x1ff0] ;  /* 0x001ff000013b7983 */ /* 0x001ee80000300800 */
[----:B-1----:R-:W3:Y:S01]  /*25e70*/  LDL.LU R56, [R1+0x1fec] ;  /* 0x001fec0001387983 */ /* 0x002ee20000300800 */
[----:B------:R-:W-:-:S03]  /*25e80*/  @!P0 IMAD.MOV.U32 R4, RZ, RZ, R28 ;  /* 0x000000ffff048224 */ /* 0x000fc600078e001c */
[----:B------:R0:W-:Y:S01]  /*25e90*/  STS.U8 [R18+UR46+0xa80], R57 ;  /* 0x000a803912007988 */ /* 0x0001e2000800002e */
[----:B------:R-:W-:-:S03]  /*25ea0*/  @!P0 IMAD.MOV.U32 R5, RZ, RZ, R3 ;  /* 0x000000ffff058224 */ /* 0x000fc600078e0003 */
[----:B------:R1:W-:Y:S04]  /*25eb0*/  STS.U8 [R18+UR46+0xc80], R54 ;  /* 0x000c803612007988 */ /* 0x0003e8000800002e */
[----:B------:R1:W-:Y:S04]  /*25ec0*/  STS.U8 [R18+UR46+0xe80], R55 ;  /* 0x000e803712007988 */ /* 0x0003e8000800002e */
[----:B0-----:R-:W3:Y:S04]  /*25ed0*/  LDL.LU R57, [R1+0x1fe8] ;  /* 0x001fe80001397983 */ /* 0x001ee80000300800 */
[----:B-1----:R-:W3:Y:S01]  /*25ee0*/  LDL.LU R54, [R1+0x1fe4] ;  /* 0x001fe40001367983 */ /* 0x002ee20000300800 */
[----:B------:R-:W-:-:S03]  /*25ef0*/  PRMT R7, RZ, 0x7610, R7 ;  /* 0x00007610ff077816 */ /* 0x000fc60000000007 */
[----:B------:R-:W3:Y:S04]  /*25f00*/  LDL.LU R55, [R1+0x1fe0] ;  /* 0x001fe00001377983 */ /* 0x000ee80000300800 */
[----:B------:R0:W-:Y:S04]  /*25f10*/  STS.U8 [R18+UR46+0x1080], R52 ;  /* 0x0010803412007988 */ /* 0x0001e8000800002e */
[----:B------:R1:W-:Y:S04]  /*25f20*/  STS.U8 [R18+UR46+0x1280], R53 ;  /* 0x0012803512007988 */ /* 0x0003e8000800002e */
[----:B------:R1:W-:Y:S04]  /*25f30*/  STS.U8 [R18+UR46+0x1480], R50 ;  /* 0x0014803212007988 */ /* 0x0003e8000800002e */
[----:B0-----:R-:W3:Y:S04]  /*25f40*/  LDL.LU R52, [R1+0x1fdc] ;  /* 0x001fdc0001347983 */ /* 0x001ee80000300800 */
[----:B-1----:R-:W3:Y:S04]  /*25f50*/  LDL.LU R53, [R1+0x1fd8] ;  /* 0x001fd80001357983 */ /* 0x002ee80000300800 */
[----:B------:R2:W3:Y:S04]  /*25f60*/  @!P0 LDG.E.U8 R8, desc[UR44][R4.64] ;  /* 0x0000002c04088981 */ /* 0x0004e8000c1e1100 */
[----:B------:R-:W3:Y:S04]  /*25f70*/  LDL.LU R50, [R1+0x1fd4] ;  /* 0x001fd40001327983 */ /* 0x000ee80000300800 */
[----:B------:R0:W-:Y:S04]  /*25f80*/  STS.U8 [R18+UR46+0x1680], R51 ;  /* 0x0016803312007988 */ /* 0x0001e8000800002e */
[----:B------:R1:W-:Y:S01]  /*25f90*/  STS.U8 [R18+UR46+0x1880], R48 ;  /* 0x0018803012007988 */ /* 0x0003e2000800002e */
[----:B------:R-:W-:-:S03]  /*25fa0*/  IMAD.MOV.U32 R252, RZ, RZ, R137 ;  /* 0x000000fffffc7224 */ /* 0x000fc600078e0089 */
        /* <DEDUP_REMOVED lines=10> */
[----:B------:R-:W3:Y:S04]  /*26050*/  LDL.LU R137, [R1+0x1830] ;  /* 0x0018300001897983 */ /* 0x000ee80000300800 */
[----:B------:R0:W-:Y:S04]  /*26060*/  STS.U8 [R18+UR46+0x1e80], R145 ;  /* 0x001e809112007988 */ /* 0x0001e8000800002e */
[----:B------:R-:W3:Y:S04]  /*26070*/  LDL.LU R140, [R1+0x184c] ;  /* 0x00184c00018c7983 */ /* 0x000ee80000300800 */
[----:B------:R1:W-:Y:S04]  /*26080*/  STS.U8 [R18+UR46+0x1c80], R148 ;  /* 0x001c809412007988 */ /* 0x0003e8000800002e */
[----:B0-----:R-:W3:Y:S04]  /*26090*/  LDL.LU R145, [R1+0x1810] ;  /* 0x0018100001917983 */ /* 0x001ee80000300800 */
[----:B-1----:R-:W3:Y:S04]  /*260a0*/  LDL.LU R148, [R1+0x182c] ;  /* 0x00182c0001947983 */ /* 0x002ee80000300800 */
[----:B------:R-:W3:Y:S04]  /*260b0*/  LDL.LU R0, [R1+0xfc0] ;  /* 0x000fc00001007983 */ /* 0x000ee80000300800 */
[----:B------:R-:W3:Y:S04]  /*260c0*/  LDL.LU R2, [R1+0xfdc] ;  /* 0x000fdc0001027983 */ /* 0x000ee80000300800 */
[----:B------:R-:W3:Y:S04]  /*260d0*/  LDL.LU R3, [R1+0xfa0] ;  /* 0x000fa00001037983 */ /* 0x000ee80000300800 */
[----:B------:R-:W3:Y:S04]  /*260e0*/  LDL.LU R188, [R1+0xf80] ;  /* 0x000f800001bc7983 */ /* 0x000ee80000300800 */
[----:B------:R0:W-:Y:S04]  /*260f0*/  STS.U8 [R18+UR46+0x2680], R251 ;  /* 0x002680fb12007988 */ /* 0x0001e8000800002e */
[----:B------:R-:W-:Y:S01]  /*26100*/  STS.U8 [R18+UR46+0x2880], R248 ;  /* 0x002880f812007988 */ /* 0x000fe2000800002e */
[----:B--2---:R-:W-:-:S03]  /*26110*/  @!P0 IMAD.MOV.U32 R4, RZ, RZ, R35 ;  /* 0x000000ffff048224 */ /* 0x004fc600078e0023 */
[----:B------:R1:W-:Y:S01]  /*26120*/  STS.U8 [R18+UR46+0x2a80], R247 ;  /* 0x002a80f712007988 */ /* 0x0003e2000800002e */
[----:B0-----:R-:W-:Y:S02]  /*26130*/  IMAD.MOV.U32 R251, RZ, RZ, R46 ;  /* 0x000000fffffb7224 */ /* 0x001fe400078e002e */
[----:B----4-:R-:W-:-:S05]  /*26140*/  @!P0 IMAD.MOV.U32 R5, RZ, RZ, R40 ;  /* 0x000000ffff058224 */ /* 0x010fca00078e0028 */
[----:B------:R0:W2:Y:S02]  /*26150*/  @!P0 LDG.E.U8 R7, desc[UR44][R4.64] ;  /* 0x0000002c04078981 */ /* 0x0000a4000c1e1100 */
[----:B0-----:R-:W-:Y:S02]  /*26160*/  @!P0 IMAD.MOV.U32 R4, RZ, RZ, R38 ;  /* 0x000000ffff048224 */ /* 0x001fe400078e0026 */
[----:B------:R-:W-:-:S05]  /*26170*/  @!P0 IMAD.MOV.U32 R5, RZ, RZ, R47 ;  /* 0x000000ffff058224 */ /* 0x000fca00078e002f */
[----:B------:R0:W4:Y:S01]  /*26180*/  @!P0 LDG.E.U8 R6, desc[UR44][R4.64] ;  /* 0x0000002c04068981 */ /* 0x000122000c1e1100 */
[----:B-1----:R-:W-:-:S03]  /*26190*/  IMAD.MOV.U32 R247, RZ, RZ, R47 ;  /* 0x000000fffff77224 */ /* 0x002fc600078e002f */
[----:B------:R1:W-:Y:S01]  /*261a0*/  STS.U8 [R18+UR46+0x2c80], R246 ;  /* 0x002c80f612007988 */ /* 0x0003e2000800002e */
[----:B0-----:R-:W-:Y:S02]  /*261b0*/  IMAD.MOV.U32 R5, RZ, RZ, R250 ;  /* 0x000000ffff057224 */ /* 0x001fe400078e00fa */
[----:B------:R-:W-:Y:S01]  /*261c0*/  IMAD.MOV.U32 R4, RZ, RZ, R249 ;  /* 0x000000ffff047224 */ /* 0x000fe200078e00f9 */
[----:B------:R-:W2:Y:S04]  /*261d0*/  LDL.LU R250, [R1+0xec4] ;  /* 0x000ec40001fa7983 */ /* 0x000ea80000300800 */
[----:B------:R-:W4:Y:S04]  /*261e0*/  LDL.LU R249, [R1+0xebc] ;  /* 0x000ebc0001f97983 */ /* 0x000f280000300800 */
[----:B------:R-:W2:Y:S04]  /*261f0*/  LDL.LU R46, [R1+0x1fc4] ;  /* 0x001fc400012e7983 */ /* 0x000ea80000300800 */
[----:B------:R-:W4:Y:S04]  /*26200*/  LDL.LU R248, [R1+0xedc] ;  /* 0x000edc0001f87983 */ /* 0x000f280000300800 */
[----:B------:R-:W2:Y:S04]  /*26210*/  LDL.LU R47, [R1+0x1fc0] ;  /* 0x001fc000012f7983 */ /* 0x000ea80000300800 */
[----:B------:R0:W-:Y:S04]  /*26220*/  STS.U8 [R18+UR46+0x2e80], R245 ;  /* 0x002e80f512007988 */ /* 0x0001e8000800002e */
[----:B-1----:R-:W4:Y:S04]  /*26230*/  LDL.LU R246, [R1+0xec0] ;  /* 0x000ec00001f67983 */ /* 0x002f280000300800 */
[----:B------:R1:W-:Y:S01]  /*26240*/  STS.U8 [R18+UR46+0x3080], R244 ;  /* 0x003080f412007988 */ /* 0x0003e2000800002e */
[----:B0-----:R-:W-:-:S03]  /*26250*/  IMAD.MOV.U32 R245, RZ, RZ, R44 ;  /* 0x000000fffff57224 */ /* 0x001fc600078e002c */
[----:B------:R-:W4:Y:S04]  /*26260*/  LDL.LU R44, [R1+0x1fbc] ;  /* 0x001fbc00012c7983 */ /* 0x000f280000300800 */
[----:B------:R0:W-:Y:S04]  /*26270*/  STS.U8 [R18+UR46+0x3280], R243 ;  /* 0x003280f312007988 */ /* 0x0001e8000800002e */
[----:B-1----:R-:W4:Y:S04]  /*26280*/  LDL.LU R244, [R1+0xec8] ;  /* 0x000ec80001f47983 */ /* 0x002f280000300800 */
[----:B------:R1:W-:Y:S01]  /*26290*/  STS.U8 [R18+UR46+0x3480], R242 ;  /* 0x003480f212007988 */ /* 0x0003e2000800002e */
[----:B0-----:R-:W-:-:S03]  /*262a0*/  IMAD.MOV.U32 R243, RZ, RZ, R45 ;  /* 0x000000fffff37224 */ /* 0x001fc600078e002d */
[----:B------:R-:W4:Y:S04]  /*262b0*/  LDL.LU R45, [R1+0x1fb8] ;  /* 0x001fb800012d7983 */ /* 0x000f280000300800 */
[----:B------:R0:W-:Y:S01]  /*262c0*/  STS.U8 [R18+UR46+0x3680], R241 ;  /* 0x003680f112007988 */ /* 0x0001e2000800002e */
[----:B-1----:R-:W-:-:S03]  /*262d0*/  IMAD.MOV.U32 R242, RZ, RZ, R42 ;  /* 0x000000fffff27224 */ /* 0x002fc600078e002a */
[----:B------:R-:W4:Y:S04]  /*262e0*/  LDL.LU R42, [R1+0x1fb4] ;  /* 0x001fb400012a7983 */ /* 0x000f280000300800 */
[----:B------:R1:W-:Y:S04]  /*262f0*/  STS.U8 [R18+UR46+0x3880], R240 ;  /* 0x003880f012007988 */ /* 0x0003e8000800002e */
[----:B0-----:R-:W4:Y:S04]  /*26300*/  LDL.LU R241, [R1+0xefc] ;  /* 0x000efc0001f17983 */ /* 0x001f280000300800 */
[----:B------:R0:W-:Y:S01]  /*26310*/  STS.U8 [R18+UR46+0x3a80], R239 ;  /* 0x003a80ef12007988 */ /* 0x0001e2000800002e */
[----:B-1----:R-:W-:-:S03]  /*26320*/  IMAD.MOV.U32 R240, RZ, RZ, R43 ;  /* 0x000000fffff07224 */ /* 0x002fc600078e002b */
[----:B------:R-:W4:Y:S04]  /*26330*/  LDL.LU R43, [R1+0x1fb0] ;  /* 0x001fb000012b7983 */ /* 0x000f280000300800 */
        /* <DEDUP_REMOVED lines=51> */
[----:B------:R0:W-:Y:S04]  /*26670*/  STS.U8 [R18+UR46+0x6e80], R213 ;  /* 0x006e80d512007988 */ /* 0x0001e8000800002e */
[----:B------:R-:W4:Y:S01]  /*26680*/  LDL.LU R29, [R1+0x1f78] ;  /* 0x001f7800011d7983 */ /* 0x000f220000300800 */
[----:B-1----:R-:W-:-:S03]  /*26690*/  IMAD.MOV.U32 R220, RZ, RZ, R26 ;  /* 0x000000ffffdc7224 */ /* 0x002fc600078e001a */
[----:B------:R1:W-:Y:S01]  /*266a0*/  STS.U8 [R18+UR46+0x6280], R219 ;  /* 0x006280db12007988 */ /* 0x0003e2000800002e */
[----:B0-----:R-:W-:-:S03]  /*266b0*/  IMAD.MOV.U32 R213, RZ, RZ, R17 ;  /* 0x000000ffffd57224 */ /* 0x001fc600078e0011 */
[----:B------:R0:W-:Y:S04]  /*266c0*/  STS.U8 [R18+UR46+0x6a80], R215 ;  /* 0x006a80d712007988 */ /* 0x0001e8000800002e */
[----:B------:R-:W4:Y:S01]  /*266d0*/  LDL.LU R26, [R1+0x1f74] ;  /* 0x001f7400011a7983 */ /* 0x000f220000300800 */
[----:B-1----:R-:W-:-:S03]  /*266e0*/  IMAD.MOV.U32 R219, RZ, RZ, R27 ;  /* 0x000000ffffdb7224 */ /* 0x002fc600078e001b */
[----:B------:R-:W4:Y:S01]  /*266f0*/  LDL.LU R27, [R1+0x1f70] ;  /* 0x001f7000011b7983 */ /* 0x000f220000300800 */
[----:B0-----:R-:W-:-:S03]  /*26700*/  IMAD.MOV.U32 R215, RZ, RZ, R25 ;  /* 0x000000ffffd77224 */ /* 0x001fc600078e0019 */
[----:B------:R0:W-:Y:S04]  /*26710*/  STS.U8 [R18+UR46+0x6480], R218 ;  /* 0x006480da12007988 */ /* 0x0001e8000800002e */
[----:B------:R-:W-:Y:S04]  /*26720*/  STS.U8 [R18+UR46+0x6680], R217 ;  /* 0x006680d912007988 */ /* 0x000fe8000800002e */
[----:B------:R1:W-:Y:S04]  /*26730*/  STS.U8 [R18+UR46+0x6880], R216 ;  /* 0x006880d812007988 */ /* 0x0003e8000800002e */
[----:B0-----:R-:W4:Y:S04]  /*26740*/  LDL.LU R218, [R1+0xeb8] ;  /* 0x000eb80001da7983 */ /* 0x001f280000300800 */
[----:B------:R0:W-:Y:S01]  /*26750*/  STS.U8 [R18+UR46+0x7480], R210 ;  /* 0x007480d212007988 */ /* 0x0001e2000800002e */
[----:B-1----:R-:W-:-:S03]  /*26760*/  IMAD.MOV.U32 R216, RZ, RZ, R24 ;  /* 0x000000ffffd87224 */ /* 0x002fc600078e0018 */
[----:B------:R-:W4:Y:S04]  /*26770*/  LDL.LU R217, [R1+0xf5c] ;  /* 0x000f5c0001d97983 */ /* 0x000f280000300800 */
[----:B------:R1:W-:Y:S01]  /*26780*/  STS.U8 [R18+UR46+0x7280], R211 ;  /* 0x007280d312007988 */ /* 0x0003e2000800002e */
[----:B0-----:R-:W-:-:S03]  /*26790*/  IMAD.MOV.U32 R210, RZ, RZ, R213 ;  /* 0x000000ffffd27224 */ /* 0x001fc600078e00d5 */
[----:B------:R-:W4:Y:S01]  /*267a0*/  LDL.LU R24, [R1+0x1f6c] ;  /* 0x001f6c0001187983 */ /* 0x000f220000300800 */
[----:B------:R-:W-:Y:S02]  /*267b0*/  IMAD.MOV.U32 R213, RZ, RZ, R231 ;  /* 0x000000ffffd57224 */ /* 0x000fe400078e00e7 */
[----:B------:R-:W-:Y:S01]  /*267c0*/  IMAD.MOV.U32 R231, RZ, RZ, R235 ;  /* 0x000000ffffe77224 */ /* 0x000fe200078e00eb */
[----:B------:R-:W4:Y:S01]  /*267d0*/  LDL.LU R25, [R1+0x1f68] ;  /* 0x001f680001197983 */ /* 0x000f220000300800 */
[----:B-1----:R-:W-:-:S03]  /*267e0*/  IMAD.MOV.U32 R211, RZ, RZ, R215 ;  /* 0x000000ffffd37224 */ /* 0x002fc600078e00d7 */
[----:B------:R0:W-:Y:S01]  /*267f0*/  STS.U8 [R18+UR46+0x6c80], R214 ;  /* 0x006c80d612007988 */ /* 0x0001e2000800002e */
[----:B------:R-:W-:Y:S02]  /*26800*/  IMAD.MOV.U32 R215, RZ, RZ, R232 ;  /* 0x000000ffffd77224 */ /* 0x000fe400078e00e8 */
[----:B------:R-:W-:Y:S02]  /*26810*/  IMAD.MOV.U32 R235, RZ, RZ, R4 ;  /* 0x000000ffffeb7224 */ /* 0x000fe400078e0004 */
[----:B------:R-:W-:Y:S01]  /*26820*/  IMAD.MOV.U32 R232, RZ, RZ, R5 ;  /* 0x000000ffffe87224 */ /* 0x000fe200078e0005 */
[----:B0-----:R-:W4:Y:S04]  /*26830*/  LDL.LU R214, [R1+0xf40] ;  /* 0x000f400001d67983 */ /* 0x001f280000300800 */
[----:B------:R-:W3:Y:S04]  /*26840*/  LDL R5, [R1+0x1698] ;  /* 0x0016980001057983 */ /* 0x000ee80000100800 */
[----:B------:R-:W3:Y:S04]  /*26850*/  LDL R4, [R1+0x1a9c] ;  /* 0x001a9c0001047983 */ /* 0x000ee80000100800 */
[----:B------:R0:W-:Y:S04]  /*26860*/  STS.U8 [R18+UR46+0x7c80], R206 ;  /* 0x007c80ce12007988 */ /* 0x0001e8000800002e */
[----:B------:R1:W-:Y:S01]  /*26870*/  STS.U8 [R18+UR46+0x7680], R209 ;  /* 0x007680d112007988 */ /* 0x0003e2000800002e */
[----:B0-----:R-:W-:-:S03]  /*26880*/  PRMT R206, RZ, 0x7610, R206 ;  /* 0x00007610ffce7816 */ /* 0x001fc600000000ce */
[----:B------:R0:W-:Y:S04]  /*26890*/  STS.U8 [R18+UR46+0x7880], R208 ;  /* 0x007880d012007988 */ /* 0x0001e8000800002e */
[----:B-1----:R-:W4:Y:S04]  /*268a0*/  LDL.LU R209, [R1+0xf7c] ;  /* 0x000f7c0001d17983 */ /* 0x002f280000300800 */
[----:B------:R1:W-:Y:S04]  /*268b0*/  STS.U8 [R18+UR46+0x7a80], R207 ;  /* 0x007a80cf12007988 */ /* 0x0003e8000800002e */
[----:B0-----:R-:W4:Y:S04]  /*268c0*/  LDL.LU R208, [R1+0xf60] ;  /* 0x000f600001d07983 */ /* 0x001f280000300800 */
[----:B------:R-:W-:Y:S04]  /*268d0*/  STS.U8 [R18+UR46+0x7080], R212 ;  /* 0x007080d412007988 */ /* 0x000fe8000800002e */
[----:B-1----:R-:W4:Y:S04]  /*268e0*/  LDL.LU R207, [R1+0xf9c] ;  /* 0x000f9c0001cf7983 */ /* 0x002f280000300800 */
[----:B------:R0:W-:Y:S04]  /*268f0*/  STS.U8 [R18+UR46+0x7e80], R205 ;  /* 0x007e80cd12007988 */ /* 0x0001e8000800002e */
[----:B0-----:R-:W4:Y:S04]  /*26900*/  LDL.LU R18, [R1+0xfbc] ;  /* 0x000fbc0001127983 */ /* 0x001f280000300800 */
[----:B---3--:R0:W3:Y:S04]  /*26910*/  @!P0 LDG.E.U8 R206, desc[UR44][R4.64] ;  /* 0x0000002c04ce8981 */ /* 0x0080e8000c1e1100 */
[----:B------:R-:W0:Y:S04]  /*26920*/  LDL R4, [R1+0x1688] ;  /* 0x0016880001047983 */ /* 0x000e280000100800 */
[----:B------:R-:W0:Y:S01]  /*26930*/  LDL R5, [R1+0x1a8c] ;  /* 0x001a8c0001057983 */ /* 0x000e220000100800 */
[----:B------:R-:W-:Y:S01]  /*26940*/  PRMT R205, RZ, 0x7610, R205 ;  /* 0x00007610ffcd7816 */ /* 0x000fe200000000cd */
[----:B------:R-:W1:Y:S01]  /*26950*/  S2R R17, SR_TID.X ;  /* 0x0000000000117919 */ /* 0x000e620000002100 */
[----:B0-----:R-:W-:-:S04]  /*26960*/  @!P0 LOP3.LUT R5, R5, R4, RZ, 0x3c, !PT ;  /* 0x0000000405058212 */ /* 0x001fc800078e3cff */
[----:B------:R-:W-:-:S04]  /*26970*/  @!P0 LOP3.LUT R4, R5, R4, RZ, 0x3c, !PT ;  /* 0x0000000405048212 */ /* 0x000fc800078e3cff */
[----:B------:R-:W-:-:S05]  /*26980*/  @!P0 LOP3.LUT R5, R5, R4, RZ, 0x3c, !PT ;  /* 0x0000000405058212 */ /* 0x000fca00078e3cff */
[----:B------:R0:W3:Y:S04]  /*26990*/  @!P0 LDG.E.U8 R205, desc[UR44][R4.64] ;  /* 0x0000002c04cd8981 */ /* 0x0000e8000c1e1100 */
[----:B------:R-:W0:Y:S04]  /*269a0*/  LDL R4, [R1+0x1a6c] ;  /* 0x001a6c0001047983 */ /* 0x000e280000100800 */
[----:B------:R-:W0:Y:S01]  /*269b0*/  LDL R5, [R1+0x1a70] ;  /* 0x001a700001057983 */ /* 0x000e220000100800 */
[----:B-1----:R-:W-:-:S04]  /*269c0*/  LOP3.LUT R17, R17, 0x7f, RZ, 0xc0, !PT ;  /* 0x0000007f11117812 */ /* 0x002fc800078ec0ff */
[----:B------:R-:W-:-:S05]  /*269d0*/  LOP3.LUT R17, R17, 0x20, RZ, 0x3c, !PT ;  /* 0x0000002011117812 */ /* 0x000fca00078e3cff */
[----:B------:R1:W-:Y:S02]  /*269e0*/  STS.U8 [R17+UR46+0x100], R204 ;  /* 0x000100cc11007988 */ /* 0x0003e4000800002e */
[----:B-1----:R-:W-:Y:S02]  /*269f0*/  PRMT R204, RZ, 0x7610, R204 ;  /* 0x00007610ffcc7816 */ /* 0x002fe400000000cc */
[----:B0-----:R-:W-:-:S04]  /*26a00*/  @!P0 LOP3.LUT R5, R5, R4, RZ, 0x3c, !PT ;  /* 0x0000000405058212 */ /* 0x001fc800078e3cff */
[----:B------:R-:W-:-:S04]  /*26a10*/  @!P0 LOP3.LUT R4, R5, R4, RZ, 0x3c, !PT ;  /* 0x0000000405048212 */ /* 0x000fc800078e3cff */
[----:B------:R-:W-:-:S05]  /*26a20*/  @!P0 LOP3.LUT R5, R5, R4, RZ, 0x3c, !PT ;  /* 0x0000000405058212 */ /* 0x000fca00078e3cff */
[----:B------:R0:W3:Y:S04]  /*26a30*/  @!P0 LDG.E.U8 R204, desc[UR44][R4.64] ;  /* 0x0000002c04cc8981 */ /* 0x0000e8000c1e1100 */
[----:B------:R-:W0:Y:S04]  /*26a40*/  LDL R4, [R1+0x1a4c] ;  /* 0x001a4c0001047983 */ /* 0x000e280000100800 */
[----:B------:R-:W0:Y:S04]  /*26a50*/  LDL R5, [R1+0x1a50] ;  /* 0x001a500001057983 */ /* 0x000e280000100800 */
[----:B------:R1:W-:Y:S02]  /*26a60*/  STS.U8 [R17+UR46+0x300], R203 ;  /* 0x000300cb11007988 */ /* 0x0003e4000800002e */
[----:B-1----:R-:W-:-:S02]  /*26a70*/  PRMT R203, RZ, 0x7610, R203 ;  /* 0x00007610ffcb7816 */ /* 0x002fc400000000cb */
        /* <DEDUP_REMOVED lines=117> */
[----:B------:R1:W-:Y:S04]  /*271d0*/  STS.U8 [R17+UR46+0x2100], R187 ;  /* 0x002100bb11007988 */ /* 0x0003e8000800002e */
[----:B------:R2:W-:Y:S01]  /*271e0*/  STS.U8 [R17+UR46+0x2300], R186 ;  /* 0x002300ba11007988 */ /* 0x0005e2000800002e */
[----:B-1----:R-:W-:-:S02]  /*271f0*/  PRMT R187, RZ, 0x7610, R187 ;  /* 0x00007610ffbb7816 */ /* 0x002fc400000000bb */
[----:B--2---:R-:W-:Y:S01]  /*27200*/  PRMT R186, RZ, 0x7610, R186 ;  /* 0x00007610ffba7816 */ /* 0x004fe200000000ba */
[----:B------:R1:W-:Y:S02]  /*27210*/  STS.U8 [R17+UR46+0x2500], R185 ;  /* 0x002500b911007988 */ /* 0x0003e4000800002e */
[----:B-1----:R-:W-:Y:S01]  /*27220*/  PRMT R185, RZ, 0x7610, R185 ;  /* 0x00007610ffb97816 */ /* 0x002fe200000000b9 */
[----:B0-----:R-:W-:Y:S02]  /*27230*/  @!P0 IMAD.MOV.U32 R4, RZ, RZ, R5 ;  /* 0x000000ffff048224 */ /* 0x001fe400078e0005 */
[----:B------:R-:W-:-:S05]  /*27240*/  @!P0 IMAD.MOV.U32 R5, RZ, RZ, R132 ;  /* 0x000000ffff058224 */ /* 0x000fca00078e0084 */
[----:B------:R0:W2:Y:S02]  /*27250*/  @!P0 LDG.E.U8 R187, desc[UR44][R4.64] ;  /* 0x0000002c04bb8981 */ /* 0x0000a4000c1e1100 */
[----:B0-----:R-:W-:Y:S02]  /*27260*/  @!P0 IMAD.MOV.U32 R4, RZ, RZ, R129 ;  /* 0x000000ffff048224 */ /* 0x001fe400078e0081 */
[----:B------:R-:W-:-:S05]  /*27270*/  @!P0 IMAD.MOV.U32 R5, RZ, RZ, R140 ;  /* 0x000000ffff058224 */ /* 0x000fca00078e008c */
[----:B------:R0:W2:Y:S02]  /*27280*/  @!P0 LDG.E.U8 R186, desc[UR44][R4.64] ;  /* 0x0000002c04ba8981 */ /* 0x0000a4000c1e1100 */
[----:B0-----:R-:W-:Y:S02]  /*27290*/  @!P0 IMAD.MOV.U32 R4, RZ, RZ, R137 ;  /* 0x000000ffff048224 */ /* 0x001fe400078e0089 */
[----:B------:R-:W-:-:S05]  /*272a0*/  @!P0 IMAD.MOV.U32 R5, RZ, RZ, R148 ;  /* 0x000000ffff058224 */ /* 0x000fca00078e0094 */
[----:B------:R0:W2:Y:S04]  /*272b0*/  @!P0 LDG.E.U8 R185, desc[UR44][R4.64] ;  /* 0x0000002c04b98981 */ /* 0x0000a8000c1e1100 */
[----:B------:R-:W3:Y:S04]  /*272c0*/  LDL R5, [R1+0x180c] ;  /* 0x00180c0001057983 */ /* 0x000ee80000100800 */
[----:B------:R1:W-:Y:S04]  /*272d0*/  STL.64 [R1+0x1d50], R150 ;  /* 0x001d509601007387 */ /* 0x0003e80000100a00 */
[----:B-1----:R-:W2:Y:S04]  /*272e0*/  LDL R150, [R1+0x17ec] ;  /* 0x0017ec0001967983 */ /* 0x002ea80000100800 */
[----:B------:R-:W2:Y:S04]  /*272f0*/  LDL R151, [R1+0x17f0] ;  /* 0x0017f00001977983 */ /* 0x000ea80000100800 */
[----:B------:R-:W-:Y:S04]  /*27300*/  STL.64 [R1+0x1d48], R148 ;  /* 0x001d489401007387 */ /* 0x000fe80000100a00 */
        /* <DEDUP_REMOVED lines=51> */
[----:B----4-:R-:W-:Y:S04]  /*27640*/  STL.64 [R1+0x1ba8], R44 ;  /* 0x001ba82c01007387 */ /* 0x010fe80000100a00 */
        /* <DEDUP_REMOVED lines=9> */
[----:B------:R1:W-:Y:S04]  /*276e0*/  STL.64 [R1+0x1b58], R24 ;  /* 0x001b581801007387 */ /* 0x0003e80000100a00 */
[----:B-1----:R-:W4:Y:S04]  /*276f0*/  LDL R25, [R1+0x17cc] ;  /* 0x0017cc0001197983 */ /* 0x002f280000100800 */
[----:B------:R-:W4:Y:S01]  /*27700*/  LDL R24, [R1+0x17d0] ;  /* 0x0017d00001187983 */ /* 0x000f220000100800 */
[----:B0-----:R-:W-:-:S03]  /*27710*/  @!P0 IMAD.MOV.U32 R4, RZ, RZ, R145 ;  /* 0x000000ffff048224 */ /* 0x001fc600078e0091 */
[----:B------:R0:W-:Y:S04]  /*27720*/  STS.U8 [R17+UR46+0x2700], R184 ;  /* 0x002700b811007988 */ /* 0x0001e8000800002e */
[----:B------:R1:W-:Y:S01]  /*27730*/  STS.U8 [R17+UR46+0x2900], R183 ;  /* 0x002900b711007988 */ /* 0x0003e2000800002e */
[----:B0-----:R-:W-:Y:S02]  /*27740*/  PRMT R184, RZ, 0x7610, R184 ;  /* 0x00007610ffb87816 */ /* 0x001fe400000000b8 */
[----:B-1----:R-:W-:-:S04]  /*27750*/  PRMT R183, RZ, 0x7610, R183 ;  /* 0x00007610ffb77816 */ /* 0x002fc800000000b7 */
[----:B---3--:R2:W3:Y:S02]  /*27760*/  @!P0 LDG.E.U8 R184, desc[UR44][R4.64] ;  /* 0x0000002c04b88981 */ /* 0x0084e4000c1e1100 */
[----:B--2---:R-:W-:Y:S02]  /*27770*/  @!P0 IMAD.MOV.U32 R5, RZ, RZ, R150 ;  /* 0x000000ffff058224 */ /* 0x004fe400078e0096 */
[----:B------:R-:W-:-:S05]  /*27780*/  @!P0 IMAD.MOV.U32 R4, RZ, RZ, R151 ;  /* 0x000000ffff048224 */ /* 0x000fca00078e0097 */
[----:B------:R4:W2:Y:S02]  /*27790*/  @!P0 LDG.E.U8 R183, desc[UR44][R4.64] ;  /* 0x0000002c04b78981 */ /* 0x0008a4000c1e1100 */
[----:B----4-:R-:W-:Y:S02]  /*277a0*/  @!P0 IMAD.MOV.U32 R5, RZ, RZ, R25 ;  /* 0x000000ffff058224 */ /* 0x010fe400078e0019 */
[----:B------:R-:W4:Y:S01]  /*277b0*/  LDL R25, [R1+0x17ac] ;  /* 0x0017ac0001197983 */ /* 0x000f220000100800 */
[----:B------:R-:W-:-:S03]  /*277c0*/  @!P0 IMAD.MOV.U32 R4, RZ, RZ, R24 ;  /* 0x000000ffff048224 */ /* 0x000fc600078e0018 */
[----:B------:R-:W3:Y:S04]  /*277d0*/  LDL R24, [R1+0x17b0] ;  /* 0x0017b00001187983 */ /* 0x000ee80000100800 */
[----:B------:R0:W-:Y:S02]  /*277e0*/  STS.U8 [R17+UR46+0x2b00], R182 ;  /* 0x002b00b611007988 */ /* 0x0001e4000800002e */
[----:B0-----:R-:W-:-:S06]  /*277f0*/  PRMT R182, RZ, 0x7610, R182 ;  /* 0x00007610ffb67816 */ /* 0x001fcc00000000b6 */
[----:B------:R4:W2:Y:S02]  /*27800*/  @!P0 LDG.E.U8 R182, desc[UR44][R4.64] ;  /* 0x0000002c04b68981 */ /* 0x0008a4000c1e1100 */
[----:B----4-:R-:W-:Y:S02]  /*27810*/  @!P0 IMAD.MOV.U32 R5, RZ, RZ, R25 ;  /* 0x000000ffff058224 */ /* 0x010fe400078e0019 */
[----:B------:R-:W4:Y:S01]  /*27820*/  LDL R25, [R1+0x178c] ;  /* 0x00178c0001197983 */ /* 0x000f220000100800 */
[----:B---3--:R-:W-:-:S03]  /*27830*/  @!P0 IMAD.MOV.U32 R4, RZ, RZ, R24 ;  /* 0x000000ffff048224 */ /* 0x008fc600078e0018 */
        /* <DEDUP_REMOVED lines=190> */
[----:B------:R0:W-:Y:S04]  /*28420*/  STS.U8 [R17+UR46+0x6300], R154 ;  /* 0x0063009a11007988 */ /* 0x0001e8000800002e */
[----:B------:R1:W-:Y:S01]  /*28430*/  STS.U8 [R17+UR46+0x6500], R153 ;  /* 0x0065009911007988 */ /* 0x0003e2000800002e */
[----:B0-----:R-:W-:Y:S02]  /*28440*/  PRMT R154, RZ, 0x7610, R154 ;  /* 0x00007610ff9a7816 */ /* 0x001fe4000000009a */
[----:B-1----:R-:W-:-:S04]  /*28450*/  PRMT R153, RZ, 0x7610, R153 ;  /* 0x00007610ff997816 */ /* 0x002fc80000000099 */
[----:B------:R4:W2:Y:S02]  /*28460*/  @!P0 LDG.E.U8 R154, desc[UR44][R4.64] ;  /* 0x0000002c049a8981 */ /* 0x0008a4000c1e1100 */
[----:B----4-:R-:W-:Y:S02]  /*28470*/  @!P0 IMAD.MOV.U32 R5, RZ, RZ, R25 ;  /* 0x000000ffff058224 */ /* 0x010fe400078e0019 */
[----:B------:R-:W4:Y:S01]  /*28480*/  LDL R25, [R1+0xffc] ;  /* 0x000ffc0001197983 */ /* 0x000f220000100800 */
[----:B---3--:R-:W-:-:S03]  /*28490*/  @!P0 IMAD.MOV.U32 R4, RZ, RZ, R24 ;  /* 0x000000ffff048224 */ /* 0x008fc600078e0018 */
[----:B------:R-:W3:Y:S04]  /*284a0*/  LDL R24, [R1+0x1000] ;  /* 0x0010000001187983 */ /* 0x000ee80000100800 */
[----:B------:R0:W2:Y:S04]  /*284b0*/  @!P0 LDG.E.U8 R153, desc[UR44][R4.64] ;  /* 0x0000002c04998981 */ /* 0x0000a8000c1e1100 */
[----:B------:R1:W-:Y:S01]  /*284c0*/  STL [R1+0x1ae4], R250 ;  /* 0x001ae4fa01007387 */ /* 0x0003e20000100800 */
[----:B0-----:R-:W-:-:S03]  /*284d0*/  @!P0 IMAD.MOV.U32 R5, RZ, RZ, R250 ;  /* 0x000000ffff058224 */ /* 0x001fc600078e00fa */
[----:B-1----:R-:W2:Y:S01]  /*284e0*/  LDL.LU R250, [R1+0xfe0] ;  /* 0x000fe00001fa7983 */ /* 0x002ea20000300800 */
[----:B------:R-:W-:-:S03]  /*284f0*/  @!P0 IMAD.MOV.U32 R4, RZ, RZ, R244 ;  /* 0x000000ffff048224 */ /* 0x000fc600078e00f4 */
[----:B------:R0:W-:Y:S04]  /*28500*/  STS.U8 [R17+UR46+0x6700], R152 ;  /* 0x0067009811007988 */ /* 0x0001e8000800002e */
[----:B------:R1:W-:Y:S01]  /*28510*/  STS.U8 [R17+UR46+0x6900], R23 ;  /* 0x0069001711007988 */ /* 0x0003e2000800002e */
[----:B0-----:R-:W-:Y:S02]  /*28520*/  PRMT R152, RZ, 0x7610, R152 ;  /* 0x00007610ff987816 */ /* 0x001fe40000000098 */
[----:B-1----:R-:W-:-:S04]  /*28530*/  PRMT R23, RZ, 0x7610, R23 ;  /* 0x00007610ff177816 */ /* 0x002fc80000000017 */
[----:B------:R4:W2:Y:S04]  /*28540*/  @!P0 LDG.E.U8 R152, desc[UR44][R4.64] ;  /* 0x0000002c04988981 */ /* 0x0008a8000c1e1100 */
[----:B------:R0:W-:Y:S04]  /*28550*/  STS.U8 [R17+UR46+0x6b00], R22 ;  /* 0x006b001611007988 */ /* 0x0001e8000800002e */
[----:B------:R1:W-:Y:S01]  /*28560*/  STS.U8 [R17+UR46+0x6d00], R21 ;  /* 0x006d001511007988 */ /* 0x0003e2000800002e */
[----:B0-----:R-:W-:Y:S02]  /*28570*/  PRMT R22, RZ, 0x7610, R22 ;  /* 0x00007610ff167816 */ /* 0x001fe40000000016 */
[----:B-1----:R-:W-:Y:S01]  /*28580*/  PRMT R21, RZ, 0x7610, R21 ;  /* 0x00007610ff157816 */ /* 0x002fe20000000015 */
[----:B------:R0:W-:Y:S04]  /*28590*/  STS.U8 [R17+UR46+0x6f00], R20 ;  /* 0x006f001411007988 */ /* 0x0001e8000800002e */
[----:B------:R1:W-:Y:S01]  /*285a0*/  STS.U8 [R17+UR46+0x7100], R19 ;  /* 0x0071001311007988 */ /* 0x0003e2000800002e */
[----:B0-----:R-:W-:-:S02]  /*285b0*/  PRMT R20, RZ, 0x7610, R20 ;  /* 0x00007610ff147816 */ /* 0x001fc40000000014 */
[----:B-1----:R-:W-:Y:S01]  /*285c0*/  PRMT R19, RZ, 0x7610, R19 ;  /* 0x00007610ff137816 */ /* 0x002fe20000000013 */
        /* <DEDUP_REMOVED lines=12> */
[----:B----4-:R-:W-:Y:S02]  /*28690*/  @!P0 IMAD.MOV.U32 R5, RZ, RZ, R25 ;  /* 0x000000ffff058224 */ /* 0x010fe400078e0019 */
[----:B---3--:R-:W-:-:S02]  /*286a0*/  @!P0 IMAD.MOV.U32 R4, RZ, RZ, R24 ;  /* 0x000000ffff048224 */ /* 0x008fc400078e0018 */
[----:B------:R-:W3:Y:S04]  /*286b0*/  LDL.LU.64 R24, [R1+0xc00] ;  /* 0x000c000001187983 */ /* 0x000ee80000300a00 */
[----:B------:R0:W4:Y:S04]  /*286c0*/  @!P0 LDG.E.U8 R23, desc[UR44][R4.64] ;  /* 0x0000002c04178981 */ /* 0x000128000c1e1100 */
[----:B------:R-:W3:Y:S04]  /*286d0*/  LDL.LU.64 R26, [R1+0xc08] ;  /* 0x000c0800011a7983 */ /* 0x000ee80000300a00 */
[----:B------:R-:W3:Y:S01]  /*286e0*/  LDL.LU.64 R28, [R1+0xc10] ;  /* 0x000c1000011c7983 */ /* 0x000ee20000300a00 */
[----:B0-----:R-:W-:-:S02]  /*286f0*/  @!P0 IMAD.MOV.U32 R5, RZ, RZ, R2 ;  /* 0x000000ffff058224 */ /* 0x001fc400078e0002 */
[----:B--2---:R-:W-:Y:S01]  /*28700*/  @!P0 IMAD.MOV.U32 R4, RZ, RZ, R250 ;  /* 0x000000ffff048224 */ /* 0x004fe200078e00fa */
[----:B------:R-:W3:Y:S04]  /*28710*/  LDL.LU.64 R30, [R1+0xc18] ;  /* 0x000c1800011e7983 */ /* 0x000ee80000300a00 */
[----:B------:R0:W2:Y:S04]  /*28720*/  @!P0 LDG.E.U8 R22, desc[UR44][R4.64] ;  /* 0x0000002c04168981 */ /* 0x0000a8000c1e1100 */
[----:B------:R-:W3:Y:S04]  /*28730*/  LDL.LU.64 R32, [R1+0xc20] ;  /* 0x000c200001207983 */ /* 0x000ee80000300a00 */
[----:B------:R-:W3:Y:S01]  /*28740*/  LDL.LU.64 R34, [R1+0xc28] ;  /* 0x000c280001227983 */ /* 0x000ee20000300a00 */
[----:B0-----:R-:W-:-:S02]  /*28750*/  @!P0 IMAD.MOV.U32 R4, RZ, RZ, R0 ;  /* 0x000000ffff048224 */ /* 0x001fc400078e0000 */
[----:B------:R-:W-:Y:S01]  /*28760*/  @!P0 IMAD.MOV.U32 R5, RZ, RZ, R18 ;  /* 0x000000ffff058224 */ /* 0x000fe200078e0012 */
[----:B------:R-:W3:Y:S04]  /*28770*/  LDL.LU.64 R36, [R1+0xc30] ;  /* 0x000c300001247983 */ /* 0x000ee80000300a00 */
[----:B------:R0:W3:Y:S04]  /*28780*/  @!P0 LDG.E.U8 R21, desc[UR44][R4.64] ;  /* 0x0000002c04158981 */ /* 0x0000e8000c1e1100 */
        /* <DEDUP_REMOVED lines=47> */
[----:B------:R-:W3:Y:S04]  /*28a80*/  @!P0 LDG.E.U8 R6, desc[UR44][R4.64] ;  /* 0x0000002c04068981 */ /* 0x000ee8000c1e1100 */
[----:B------:R-:W3:Y:S04]  /*28a90*/  LDL.LU.64 R86, [R1+0xcf8] ;  /* 0x000cf80001567983 */ /* 0x000ee80000300a00 */
        /* <DEDUP_REMOVED lines=31> */
[----:B------:R-:W3:Y:S01]  /*28c90*/  LDL.LU.64 R150, [R1+0xdf8] ;  /* 0x000df80001967983 */ /* 0x000ee20000300a00 */
[----:B------:R-:W-:-:S02]  /*28ca0*/  IMAD.MOV.U32 R212, RZ, RZ, R16 ;  /* 0x000000ffffd47224 */ /* 0x000fc400078e0010 */
[----:B------:R-:W0:Y:S01]  /*28cb0*/  S2R R16, SR_TID.X ;  /* 0x0000000000107919 */ /* 0x000e220000002100 */
[----:B------:R-:W-:Y:S01]  /*28cc0*/  STS.U8 [R17+UR46+0x7f00], R152 ;  /* 0x007f009811007988 */ /* 0x000fe2000800002e */
[----:B0-----:R-:W-:-:S04]  /*28cd0*/  LOP3.LUT R16, R16, 0x7f, RZ, 0xc0, !PT ;  /* 0x0000007f10107812 */ /* 0x001fc800078ec0ff */
[----:B------:R-:W-:-:S05]  /*28ce0*/  LOP3.LUT R16, R16, 0x30, RZ, 0x3c, !PT ;  /* 0x0000003010107812 */ /* 0x000fca00078e3cff */
[----:B------:R-:W-:Y:S04]  /*28cf0*/  STS.U8 [R16+UR46+0x180], R206 ;  /* 0x000180ce10007988 */ /* 0x000fe8000800002e */
        /* <DEDUP_REMOVED lines=52> */
[----:B----4-:R-:W-:Y:S04]  /*29040*/  STS.U8 [R16+UR46+0x6b80], R23 ;  /* 0x006b801710007988 */ /* 0x010fe8000800002e */
[----:B--2---:R-:W-:Y:S04]  /*29050*/  STS.U8 [R16+UR46+0x6d80], R22 ;  /* 0x006d801610007988 */ /* 0x004fe8000800002e */
[----:B---3--:R-:W-:Y:S04]  /*29060*/  STS.U8 [R16+UR46+0x6f80], R21 ;  /* 0x006f801510007988 */ /* 0x008fe8000800002e */
[----:B------:R-:W-:Y:S04]  /*29070*/  STS.U8 [R16+UR46+0x7180], R20 ;  /* 0x0071801410007988 */ /* 0x000fe8000800002e */
[----:B------:R-:W-:Y:S04]  /*29080*/  STS.U8 [R16+UR46+0x7380], R19 ;  /* 0x0073801310007988 */ /* 0x000fe8000800002e */
[----:B------:R-:W-:Y:S04]  /*29090*/  STS.U8 [R16+UR46+0x7580], R11 ;  /* 0x0075800b10007988 */ /* 0x000fe8000800002e */
[----:B------:R-:W-:Y:S04]  /*290a0*/  STS.U8 [R16+UR46+0x7780], R10 ;  /* 0x0077800a10007988 */ /* 0x000fe8000800002e */
[----:B------:R-:W-:Y:S04]  /*290b0*/  STS.U8 [R16+UR46+0x7980], R9 ;  /* 0x0079800910007988 */ /* 0x000fe8000800002e */
[----:B------:R-:W-:Y:S04]  /*290c0*/  STS.U8 [R16+UR46+0x7b80], R8 ;  /* 0x007b800810007988 */ /* 0x000fe8000800002e */
[----:B------:R-:W-:Y:S04]  /*290d0*/  STS.U8 [R16+UR46+0x7d80], R7 ;  /* 0x007d800710007988 */ /* 0x000fe8000800002e */
[----:B------:R-:W-:Y:S01]  /*290e0*/  STS.U8 [R16+UR46+0x7f80], R6 ;  /* 0x007f800610007988 */ /* 0x000fe2000800002e */
[----:B------:R0:W-:Y:S06]  /*290f0*/  MEMBAR.ALL.CTA ;  /* 0x0000000000007992 */ /* 0x0001ec0000008000 */
[----:B0-----:R-:W0:Y:S02]  /*29100*/  FENCE.VIEW.ASYNC.S ;  /* 0x00000000000073c6 */ /* 0x001e240000000000 */
[----:B0-----:R-:W-:Y:S06]  /*29110*/  BAR.SYNC.DEFER_BLOCKING 0x0 ;  /* 0x0000000000007b1d */ /* 0x001fec0000010000 */
[----:B------:R-:W-:-:S06]  /*29120*/  WARPGROUP.ARRIVE ;  /* 0x00000000000079c5 */ /* 0x000fcc0000000000 */
[----:B------:R-:W-:Y:S03]  /*29130*/  QGMMA.64x256x32.F32.E4M3.E4M3 R24, gdesc[UR28], R24, gsb0 ;  /* 0x03e000001c1879f3 */ /* 0x000fe60008000818 */
[----:B------:R-:W-:Y:S02]  /*29140*/  WARPGROUP.DEPBAR.LE gsb0, 0x0 ;  /* 0x00008000000079c5 */ /* 0x000fe40000010000 */
[----:B------:R-:W-:-:S15]  /*29150*/  WARPGROUP.ARRIVE ;  /* 0x00000000000079c5 */ /* 0x000fde0000000000 */
[----:B------:R-:W-:-:S08]  /*29160*/  NOP ;  /* 0x0000000000007918 */ /* 0x000fd00000000000 */
[----:B------:R-:W-:Y:S03]  /*29170*/  QGMMA.64x256x32.F32.E4M3.E4M3 R24, gdesc[UR8], R24, gsb0 ;  /* 0x03e00000081879f3 */ /* 0x000fe60008000818 */
[----:B------:R-:W-:Y:S02]  /*29180*/  WARPGROUP.DEPBAR.LE gsb0, 0x0 ;  /* 0x00008000000079c5 */ /* 0x000fe40000010000 */
[----:B------:R0:W-:Y:S04]  /*29190*/  STL.64 [R1+0xc00], R24 ;  /* 0x000c001801007387 */ /* 0x0001e80000100a00 */
        /* <DEDUP_REMOVED lines=63> */
[----:B0-----:R-:W4:Y:S04]  /*29590*/  LDL.LU.64 R24, [R1+0x400] ;  /* 0x0004000001187983 */ /* 0x001f280000300a00 */
[----:B-1----:R-:W4:Y:S04]  /*295a0*/  LDL.LU.64 R26, [R1+0x408] ;  /* 0x00040800011a7983 */ /* 0x002f280000300a00 */
[----:B--2---:R-:W2:Y:S04]  /*295b0*/  LDL.LU.64 R28, [R1+0x410] ;  /* 0x00041000011c7983 */ /* 0x004ea80000300a00 */
[----:B---3--:R-:W3:Y:S04]  /*295c0*/  LDL.LU.64 R30, [R1+0x418] ;  /* 0x00041800011e7983 */ /* 0x008ee80000300a00 */
[----:B----4-:R-:W4:Y:S04]  /*295d0*/  LDL.LU.64 R32, [R1+0x420] ;  /* 0x0004200001207983 */ /* 0x010f280000300a00 */
[----:B------:R-:W2:Y:S04]  /*295e0*/  LDL.LU.64 R34, [R1+0x428] ;  /* 0x0004280001227983 */ /* 0x000ea80000300a00 */
[----:B------:R-:W3:Y:S04]  /*295f0*/  LDL.LU.64 R36, [R1+0x430] ;  /* 0x0004300001247983 */ /* 0x000ee80000300a00 */
[----:B------:R-:W4:Y:S04]  /*29600*/  LDL.LU.64 R38, [R1+0x438] ;  /* 0x0004380001267983 */ /* 0x000f280000300a00 */
        /* <DEDUP_REMOVED lines=56> */
[----:B---3--:R-:W-:Y:S04]  /*29990*/  STL.64 [R1+0x1f60], R150 ;  /* 0x001f609601007387 */ /* 0x008fe80000100a00 */
[----:B--2---:R-:W-:Y:S04]  /*299a0*/  STL.64 [R1+0x1f58], R148 ;  /* 0x001f589401007387 */ /* 0x004fe80000100a00 */
        /* <DEDUP_REMOVED lines=44> */
[----:B0-----:R-:W2:Y:S04]  /*29c70*/  LDL.LU.64 R60, [R1+0xa00] ;  /* 0x000a0000013c7983 */ /* 0x001ea80000300a00 */
[----:B------:R-:W2:Y:S04]  /*29c80*/  LDL.LU.64 R62, [R1+0xa08] ;  /* 0x000a0800013e7983 */ /* 0x000ea80000300a00 */
        /* <DEDUP_REMOVED lines=61> */
[----:B------:R-:W2:Y:S01]  /*2a060*/  LDL.LU.64 R186, [R1+0xbf8] ;  /* 0x000bf80001ba7983 */ /* 0x000ea20000300a00 */
[----:B------:R-:W-:Y:S01]  /*2a070*/  UMOV UR36, UR28 ;  /* 0x0000001c00247c82 */ /* 0x000fe20008000000 */
[----:B------:R-:W-:Y:S01]  /*2a080*/  UMOV UR37, UR29 ;  /* 0x0000001d00257c82 */ /* 0x000fe20008000000 */
[----:B------:R-:W-:Y:S01]  /*2a090*/  UMOV UR32, UR8 ;  /* 0x0000000800207c82 */ /* 0x000fe20008000000 */
[----:B------:R-:W-:Y:S01]  /*2a0a0*/  UMOV UR33, UR9 ;  /* 0x0000000900217c82 */ /* 0x000fe20008000000 */
[----:B--2---:R-:W-:-:S06]  /*2a0b0*/  WARPGROUP.ARRIVE ;  /* 0x00000000000079c5 */ /* 0x004fcc0000000000 */
[----:B------:R-:W-:Y:S01]  /*2a0c0*/  QGMMA.64x256x32.F32.E4M3.E4M3 R60, gdesc[UR36], R60, gsb0 ;  /* 0x03e00000243c79f3 */ /* 0x000fe2000800083c */
        /* <DEDUP_REMOVED lines=17> */
[----:B------:R0:W-:Y:S01]  /*2a1e0*/  STL.64 [R1+0x1d68], R24 ;  /* 0x001d681801007387 */ /* 0x0001e20000100a00 */
[----:B------:R-:W-:-:S02]  /*2a1f0*/  WARPGROUP.DEPBAR.LE gsb0, 0x0 ;  /* 0x00008000000079c5 */ /* 0x000fc40000010000 */
[----:B------:R-:W-:-:S06]  /*2a200*/  WARPGROUP.ARRIVE ;  /* 0x00000000000079c5 */ /* 0x000fcc0000000000 */
        /* <DEDUP_REMOVED lines=66> */
[----:B0-----:R-:W4:Y:S04]  /*2a630*/  LDL.LU.64 R24, [R1+0x800] ;  /* 0x0008000001187983 */ /* 0x001f280000300a00 */
[----:B------:R-:W4:Y:S04]  /*2a640*/  LDL.LU.64 R26, [R1+0x808] ;  /* 0x00080800011a7983 */ /* 0x000f280000300a00 */
        /* <DEDUP_REMOVED lines=16> */
[----:B-1----:R-:W4:Y:S04]  /*2a750*/  LDL.LU.64 R60, [R1+0x890] ;  /* 0x00089000013c7983 */ /* 0x002f280000300a00 */
[----:B--2---:R-:W2:Y:S04]  /*2a760*/  LDL.LU.64 R62, [R1+0x898] ;  /* 0x00089800013e7983 */ /* 0x004ea80000300a00 */
[----:B---3--:R-:W2:Y:S04]  /*2a770*/  LDL.LU.64 R64, [R1+0x8a0] ;  /* 0x0008a00001407983 */ /* 0x008ea80000300a00 */
[----:B----4-:R-:W2:Y:S04]  /*2a780*/  LDL.LU.64 R66, [R1+0x8a8] ;  /* 0x0008a80001427983 */ /* 0x010ea80000300a00 */
        /* <DEDUP_REMOVED lines=190> */
[----:B------:R-:W-:Y:S01]  /*2b370*/  QGMMA.64x256x32.F32.E4M3.E4M3 R24, gdesc[UR12], R24, gsb0 ;  /* 0x03e000000c1879f3 */ /* 0x000fe20008000818 */
[----:B------:R-:W-:Y:S02]  /*2b380*/  IMAD.MOV.U32 R5, RZ, RZ, R218 ;  /* 0x000000ffff057224 */ /* 0x000fe400078e00da */
[----:B------:R-:W-:Y:S02]  /*2b390*/  IMAD.MOV.U32 R218, RZ, RZ, R228 ;  /* 0x000000ffffda7224 */ /* 0x000fe400078e00e4 */
[----:B------:R-:W-:Y:S01]  /*2b3a0*/  IMAD.MOV.U32 R228, RZ, RZ, R13 ;  /* 0x000000ffffe47224 */ /* 0x000fe200078e000d */
[----:B------:R-:W-:Y:S02]  /*2b3b0*/  WARPGROUP.DEPBAR.LE gsb0, 0x0 ;  /* 0x00008000000079c5 */ /* 0x000fe40000010000 */
        /* <DEDUP_REMOVED lines=128> */
[----:B------:R-:W3:Y:S04]  /*2bbc0*/  LDL.LU R13, [R1+0x1d64] ;  /* 0x001d6400010d7983 */ /* 0x000ee80000300800 */
[----:B------:R-:W4:Y:S01]  /*2bbd0*/  LDL R4, [R1+0x1abc] ;  /* 0x001abc0001047983 */ /* 0x000f220000100800 */
[----:B------:R-:W-:-:S05]  /*2bbe0*/  VIADD R5, R5, 0x1 ;  /* 0x0000000105057836 */ /* 0x000fca0000000000 */
[----:B------:R0:W-:Y:S01]  /*2bbf0*/  STL [R1+0xeb8], R5 ;  /* 0x000eb80501007387 */ /* 0x0001e20000100800 */
[----:B----4-:R-:W-:Y:S01]  /*2bc00*/  ISETP.NE.U32.AND P0, PT, R5, R4, PT ;  /* 0x000000040500720c */ /* 0x010fe20003f05070 */
[----:B0-----:R-:W-:Y:S02]  /*2bc10*/  IMAD.MOV.U32 R5, RZ, RZ, R210 ;  /* 0x000000ffff057224 */ /* 0x001fe400078e00d2 */
[----:B------:R-:W-:Y:S02]  /*2bc20*/  IMAD.MOV.U32 R210, RZ, RZ, R211 ;  /* 0x000000ffffd27224 */ /* 0x000fe400078e00d3 */
[----:B------:R-:W-:Y:S02]  /*2bc30*/  IMAD.MOV.U32 R211, RZ, RZ, R212 ;  /* 0x000000ffffd37224 */ /* 0x000fe400078e00d4 */
[----:B------:R-:W-:Y:S02]  /*2bc40*/  IMAD.MOV.U32 R212, RZ, RZ, R213 ;  /* 0x000000ffffd47224 */ /* 0x000fe400078e00d5 */
[----:B------:R-:W-:-:S02]  /*2bc50*/  IMAD.MOV.U32 R213, RZ, RZ, R215 ;  /* 0x000000ffffd57224 */ /* 0x000fc400078e00d7 */
[----:B------:R-:W-:Y:S02]  /*2bc60*/  IMAD.MOV.U32 R215, RZ, RZ, R216 ;  /* 0x000000ffffd77224 */ /* 0x000fe400078e00d8 */
[----:B------:R-:W-:Y:S02]  /*2bc70*/  IMAD.MOV.U32 R216, RZ, RZ, R218 ;  /* 0x000000ffffd87224 */ /* 0x000fe400078e00da */
[----:B------:R-:W-:Y:S02]  /*2bc80*/  IMAD.MOV.U32 R218, RZ, RZ, R219 ;  /* 0x000000ffffda7224 */ /* 0x000fe400078e00db */
[----:B------:R-:W-:Y:S01]  /*2bc90*/  IMAD.MOV.U32 R219, RZ, RZ, R220 ;  /* 0x000000ffffdb7224 */ /* 0x000fe200078e00dc */
[----:B------:R-:W-:Y:S01]  /*2bca0*/  IADD3 R5, P6, R5, UR6, RZ ;  /* 0x0000000605057c10 */ /* 0x000fe2000ffde0ff */
[----:B------:R-:W-:Y:S02]  /*2bcb0*/  IMAD.MOV.U32 R220, RZ, RZ, R221 ;  /* 0x000000ffffdc7224 */ /* 0x000fe400078e00dd */
[----:B------:R-:W-:-:S02]  /*2bcc0*/  IMAD.MOV.U32 R221, RZ, RZ, R223 ;  /* 0x000000ffffdd7224 */ /* 0x000fc400078e00df */
[----:B------:R-:W-:Y:S02]  /*2bcd0*/  IMAD.MOV.U32 R223, RZ, RZ, R224 ;  /* 0x000000ffffdf7224 */ /* 0x000fe400078e00e0 */
[----:B------:R-:W-:Y:S02]  /*2bce0*/  IMAD.MOV.U32 R224, RZ, RZ, R226 ;  /* 0x000000ffffe07224 */ /* 0x000fe400078e00e2 */
[----:B------:R-:W-:Y:S02]  /*2bcf0*/  IMAD.MOV.U32 R226, RZ, RZ, R12 ;  /* 0x000000ffffe27224 */ /* 0x000fe400078e000c */
[----:B------:R-:W4:Y:S04]  /*2bd00*/  LDL.LU R12, [R1+0x1d60] ;  /* 0x001d6000010c7983 */ /* 0x000f280000300800 */
[----:B------:R0:W-:Y:S04]  /*2bd10*/  STL [R1+0x1680], R5 ;  /* 0x0016800501007387 */ /* 0x0001e80000100800 */
[----:B0-----:R-:W3:Y:S01]  /*2bd20*/  LDL.LU R5, [R1+0x1678] ;  /* 0x0016780001057983 */ /* 0x001ee20000300800 */
[----:B--2---:R-:W-:Y:S01]  /*2bd30*/  WARPGROUP.ARRIVE ;  /* 0x00000000000079c5 */ /* 0x004fe20000000000 */
[----:B------:R-:W-:Y:S01]  /*2bd40*/  UMOV UR18, UR30 ;  /* 0x0000001e00127c82 */ /* 0x000fe20008000000 */
[----:B------:R-:W-:-:S04]  /*2bd50*/  UMOV UR19, UR31 ;  /* 0x0000001f00137c82 */ /* 0x000fc80008000000 */
[----:B------:R-:W-:Y:S01]  /*2bd60*/  QGMMA.64x256x32.F32.E4M3.E4M3 R24, gdesc[UR16], R24, gsb0 ;  /* 0x03e00000101879f3 */ /* 0x000fe20008000818 */
[----:B---3--:R-:W-:-:S05]  /*2bd70*/  IADD3 R5, P1, R5, UR6, RZ ;  /* 0x0000000605057c10 */ /* 0x008fca000ff3e0ff */
[----:B------:R0:W-:Y:S04]  /*2bd80*/  STL [R1+0x1678], R5 ;  /* 0x0016780501007387 */ /* 0x0001e80000100800 */
[----:B0-----:R-:W2:Y:S01]  /*2bd90*/  LDL.LU R5, [R1+0x1670] ;  /* 0x0016700001057983 */ /* 0x001ea20000300800 */
[----:B----4-:R-:W-:Y:S01]  /*2bda0*/  IADD3 R12, P3, R12, UR6, RZ ;  /* 0x000000060c0c7c10 */ /* 0x010fe2000ff7e0ff */
[----:B------:R-:W-:Y:S02]  /*2bdb0*/  WARPGROUP.DEPBAR.LE gsb0, 0x0 ;  /* 0x00008000000079c5 */ /* 0x000fe40000010000 */
[----:B------:R-:W-:Y:S01]  /*2bdc0*/  WARPGROUP.ARRIVE ;  /* 0x00000000000079c5 */ /* 0x000fe20000000000 */
[----:B------:R-:W-:Y:S01]  /*2bdd0*/  UMOV UR54, UR10 ;  /* 0x0000000a00367c82 */ /* 0x000fe20008000000 */
[----:B------:R-:W-:-:S12]  /*2bde0*/  UMOV UR55, UR11 ;  /* 0x0000000b00377c82 */ /* 0x000fd80008000000 */
[----:B------:R-:W-:Y:S01]  /*2bdf0*/  QGMMA.64x256x32.F32.E4M3.E4M3 R24, gdesc[UR52], R24, gsb0 ;  /* 0x03e00000341879f3 */ /* 0x000fe20008000818 */
[----:B--2---:R-:W-:-:S05]  /*2be00*/  IADD3 R5, P2, R5, UR6, RZ ;  /* 0x0000000605057c10 */ /* 0x004fca000ff5e0ff */
[----:B------:R-:W-:Y:S04]  /*2be10*/  STL [R1+0x1670], R5 ;  /* 0x0016700501007387 */ /* 0x000fe80000100800 */
[----:B------:R0:W-:Y:S04]  /*2be20*/  STL [R1+0x1668], R12 ;  /* 0x0016680c01007387 */ /* 0x0001e80000100800 */
[----:B0-----:R-:W2:Y:S01]  /*2be30*/  LDL.LU R12, [R1+0x1d5c] ;  /* 0x001d5c00010c7983 */ /* 0x001ea20000300800 */
[----:B------:R-:W-:Y:S02]  /*2be40*/  IMAD.MOV.U32 R5, RZ, RZ, R211 ;  /* 0x000000ffff057224 */ /* 0x000fe400078e00d3 */
[----:B------:R-:W-:-:S02]  /*2be50*/  IMAD.MOV.U32 R211, RZ, RZ, R212 ;  /* 0x000000ffffd37224 */ /* 0x000fc400078e00d4 */
[----:B------:R-:W-:Y:S01]  /*2be60*/  IMAD.MOV.U32 R212, RZ, RZ, R213 ;  /* 0x000000ffffd47224 */ /* 0x000fe200078e00d5 */
[----:B------:R-:W-:Y:S01]  /*2be70*/  IADD3 R13, P4, R13, UR6, RZ ;  /* 0x000000060d0d7c10 */ /* 0x000fe2000ff9e0ff */
[----:B------:R-:W-:Y:S02]  /*2be80*/  IMAD.MOV.U32 R213, RZ, RZ, R218 ;  /* 0x000000ffffd57224 */ /* 0x000fe400078e00da */
[----:B------:R-:W-:Y:S02]  /*2be90*/  IMAD.MOV.U32 R218, RZ, RZ, R219 ;  /* 0x000000ffffda7224 */ /* 0x000fe400078e00db */
[----:B------:R-:W-:Y:S02]  /*2bea0*/  IMAD.MOV.U32 R219, RZ, RZ, R220 ;  /* 0x000000ffffdb7224 */ /* 0x000fe400078e00dc */
[----:B------:R-:W-:Y:S02]  /*2beb0*/  IMAD.MOV.U32 R220, RZ, RZ, R221 ;  /* 0x000000ffffdc7224 */ /* 0x000fe400078e00dd */
[----:B------:R-:W-:-:S02]  /*2bec0*/  IMAD.MOV.U32 R221, RZ, RZ, R223 ;  /* 0x000000ffffdd7224 */ /* 0x000fc400078e00df */
[----:B------:R-:W-:Y:S02]  /*2bed0*/  IMAD.MOV.U32 R223, RZ, RZ, R224 ;  /* 0x000000ffffdf7224 */ /* 0x000fe400078e00e0 */
[----:B------:R-:W-:Y:S02]  /*2bee0*/  IMAD.MOV.U32 R224, RZ, RZ, R226 ;  /* 0x000000ffffe07224 */ /* 0x000fe400078e00e2 */
[----:B------:R-:W-:Y:S02]  /*2bef0*/  IMAD.MOV.U32 R226, RZ, RZ, R227 ;  /* 0x000000ffffe27224 */ /* 0x000fe400078e00e3 */
[----:B------:R-:W-:Y:S02]  /*2bf00*/  IMAD.MOV.U32 R227, RZ, RZ, R228 ;  /* 0x000000ffffe37224 */ /* 0x000fe400078e00e4 */
[----:B------:R-:W-:Y:S02]  /*2bf10*/  IMAD.MOV.U32 R228, RZ, RZ, R14 ;  /* 0x000000ffffe47224 */ /* 0x000fe400078e000e */
[----:B------:R-:W3:Y:S01]  /*2bf20*/  LDL.LU R14, [R1+0x1d58] ;  /* 0x001d5800010e7983 */ /* 0x000ee20000300800 */
[----:B------:R-:W-:-:S02]  /*2bf30*/  WARPGROUP.DEPBAR.LE gsb0, 0x0 ;  /* 0x00008000000079c5 */ /* 0x000fc40000010000 */
[----:B--2---:R-:W-:Y:S02]  /*2bf40*/  IADD3.X R12, R12, UR5, RZ, P4, !PT ;  /* 0x000000050c0c7c10 */ /* 0x004fe4000a7fe4ff */
[----:B------:R-:W-:-:S05]  /*2bf50*/  IADD3 R5, P4, R5, UR6, RZ ;  /* 0x0000000605057c10 */ /* 0x000fca000ff9e0ff */
[----:B------:R-:W-:Y:S04]  /*2bf60*/  STL [R1+0x1660], R5 ;  /* 0x0016600501007387 */ /* 0x000fe80000100800 */
        /* <DEDUP_REMOVED lines=64> */
[----:B0-----:R-:W2:Y:S01]  /*2c370*/  LDL.LU R151, [R1+0x1658] ;  /* 0x0016580001977983 */ /* 0x001ea20000300800 */
[----:B------:R-:W-:-:S04]  /*2c380*/  IADD3 R15, P5, R15, UR6, RZ ;  /* 0x000000060f0f7c10 */ /* 0x000fc8000ffbe0ff */
[----:B---3--:R-:W-:Y:S02]  /*2c390*/  IADD3.X R14, R14, UR5, RZ, P5, !PT ;  /* 0x000000050e0e7c10 */ /* 0x008fe4000affe4ff */
[----:B--2---:R-:W-:-:S05]  /*2c3a0*/  IADD3 R151, P5, R151, UR6, RZ ;  /* 0x0000000697977c10 */ /* 0x004fca000ffbe0ff */
[----:B------:R0:W-:Y:S04]  /*2c3b0*/  STL [R1+0x1658], R151 ;  /* 0x0016589701007387 */ /* 0x0001e80000100800 */
[----:B0-----:R-:W2:Y:S02]  /*2c3c0*/  LDL.LU R151, [R1+0x167c] ;  /* 0x00167c0001977983 */ /* 0x001ea40000300800 */
[----:B--2---:R-:W-:-:S05]  /*2c3d0*/  IADD3.X R151, R151, UR5, RZ, P6, !PT ;  /* 0x0000000597977c10 */ /* 0x004fca000b7fe4ff */
[----:B------:R0:W-:Y:S04]  /*2c3e0*/  STL [R1+0x167c], R151 ;  /* 0x00167c9701007387 */ /* 0x0001e80000100800 */
[----:B0-----:R-:W2:Y:S02]  /*2c3f0*/  LDL.LU R151, [R1+0x1650] ;  /* 0x0016500001977983 */ /* 0x001ea40000300800 */
        /* <DEDUP_REMOVED lines=29> */
[----:B------:R-:W2:Y:S04]  /*2c5d0*/  LDL.LU R5, [R1+0x1628] ;  /* 0x0016280001057983 */ /* 0x000ea80000300800 */
        /* <DEDUP_REMOVED lines=63> */
[----:B0-----:R-:W3:Y:S01]  /*2c9d0*/  LDL.LU.64 R150, [R1+0x3f8] ;  /* 0x0003f80001967983 */ /* 0x001ee20000300a00 */
        /* <DEDUP_REMOVED lines=43> */
[----:B------:R0:W-:Y:S02]  /*2cc90*/  STL [R1+0x15f0], R5 ;  /* 0x0015f00501007387 */ /* 0x0001e40000100800 */
[----:B0-----:R-:W-:Y:S02]  /*2cca0*/  IMAD.MOV.U32 R5, RZ, RZ, R210 ;  /* 0x000000ffff057224 */ /* 0x001fe400078e00d2 */
[----:B------:R-:W2:Y:S03]  /*2ccb0*/  LDL.LU R210, [R1+0x12fc] ;  /* 0x0012fc0001d27983 */ /* 0x000ea60000300800 */
[----:B------:R-:W-:-:S05]  /*2ccc0*/  IADD3.X R5, R5, UR5, RZ, P1, !PT ;  /* 0x0000000505057c10 */ /* 0x000fca0008ffe4ff */
[----:B------:R0:W-:Y:S04]  /*2ccd0*/  STL [R1+0x1614], R5 ;  /* 0x0016140501007387 */ /* 0x0001e80000100800 */
[----:B0-----:R-:W4:Y:S02]  /*2cce0*/  LDL.LU R5, [R1+0x15e8] ;  /* 0x0015e80001057983 */ /* 0x001f240000300800 */
[----:B----4-:R-:W-:-:S05]  /*2ccf0*/  IADD3 R5, P1, R5, UR6, RZ ;  /* 0x0000000605057c10 */ /* 0x010fca000ff3e0ff */
[----:B------:R0:W-:Y:S04]  /*2cd00*/  STL [R1+0x15e8], R5 ;  /* 0x0015e80501007387 */ /* 0x0001e80000100800 */
[----:B0-----:R-:W4:Y:S02]  /*2cd10*/  LDL.LU R5, [R1+0x160c] ;  /* 0x00160c0001057983 */ /* 0x001f240000300800 */
[----:B----4-:R-:W-:-:S05]  /*2cd20*/  IADD3.X R5, R5, UR5, RZ, P2, !PT ;  /* 0x0000000505057c10 */ /* 0x010fca00097fe4ff */
        /* <DEDUP_REMOVED lines=496> */
[----:B0-----:R-:W4:Y:S01]  /*2ec30*/  LDL.LU R5, [R1+0x1374] ;  /* 0x0013740001057983 */ /* 0x001f220000300800 */
[----:B---3--:R-:W-:Y:S01]  /*2ec40*/  WARPGROUP.ARRIVE ;  /* 0x00000000000079c5 */ /* 0x008fe20000000000 */
[----:B------:R-:W-:Y:S01]  /*2ec50*/  UMOV UR18, UR38 ;  /* 0x0000002600127c82 */ /* 0x000fe20008000000 */
[----:B------:R-:W-:-:S04]  /*2ec60*/  UMOV UR19, UR39 ;  /* 0x0000002700137c82 */ /* 0x000fc80008000000 */
[----:B------:R-:W-:Y:S01]  /*2ec70*/  QGMMA.64x256x32.F32.E4M3.E4M3 R24, gdesc[UR16], R24, gsb0 ;  /* 0x03e00000101879f3 */ /* 0x000fe20008000818 */
[----:B----4-:R-:W-:-:S05]  /*2ec80*/  IADD3.X R5, R5, UR5, RZ, P1, !PT ;  /* 0x0000000505057c10 */ /* 0x010fca0008ffe4ff */
[----:B------:R0:W-:Y:S04]  /*2ec90*/  STL [R1+0x1374], R5 ;  /* 0x0013740501007387 */ /* 0x0001e80000100800 */
[----:B0-----:R-:W3:Y:S01]  /*2eca0*/  LDL.LU R5, [R1+0x1348] ;  /* 0x0013480001057983 */ /* 0x001ee20000300800 */
[----:B------:R-:W-:Y:S02]  /*2ecb0*/  WARPGROUP.DEPBAR.LE gsb0, 0x0 ;  /* 0x00008000000079c5 */ /* 0x000fe40000010000 */
[----:B------:R-:W-:Y:S01]  /*2ecc0*/  WARPGROUP.ARRIVE ;  /* 0x00000000000079c5 */ /* 0x000fe20000000000 */
[----:B------:R-:W-:Y:S01]  /*2ecd0*/  UMOV UR32, UR52 ;  /* 0x0000003400207c82 */ /* 0x000fe20008000000 */
[----:B------:R-:W-:-:S13]  /*2ece0*/  UMOV UR33, UR53 ;  /* 0x0000003500217c82 */ /* 0x000fda0008000000 */
[----:B------:R-:W-:Y:S01]  /*2ecf0*/  QGMMA.64x256x32.F32.E4M3.E4M3 R24, gdesc[UR32], R24, gsb0 ;  /* 0x03e00000201879f3 */ /* 0x000fe20008000818 */
[----:B---3--:R-:W-:-:S05]  /*2ed00*/  IADD3 R5, P1, R5, UR6, RZ ;  /* 0x0000000605057c10 */ /* 0x008fca000ff3e0ff */
[----:B------:R0:W-:Y:S04]  /*2ed10*/  STL [R1+0x1348], R5 ;  /* 0x0013480501007387 */ /* 0x0001e80000100800 */
[----:B0-----:R-:W3:Y:S01]  /*2ed20*/  LDL.LU R5, [R1+0x136c] ;  /* 0x00136c0001057983 */ /* 0x001ee20000300800 */
[----:B------:R-:W-:Y:S02]  /*2ed30*/  WARPGROUP.DEPBAR.LE gsb0, 0x0 ;  /* 0x00008000000079c5 */ /* 0x000fe40000010000 */
[----:B---3--:R-:W-:-:S05]  /*2ed40*/  IADD3.X R5, R5, UR5, RZ, P2, !PT ;  /* 0x0000000505057c10 */ /* 0x008fca00097fe4ff */
        /* <DEDUP_REMOVED lines=65> */
[----:B0-----:R-:W3:Y:S02]  /*2f160*/  LDL.LU R151, [R1+0x1340] ;  /* 0x0013400001977983 */ /* 0x001ee40000300800 */
[----:B---3--:R-:W-:-:S05]  /*2f170*/  IADD3 R151, P2, R151, UR6, RZ ;  /* 0x0000000697977c10 */ /* 0x008fca000ff5e0ff */
[----:B------:R0:W-:Y:S04]  /*2f180*/  STL [R1+0x1340], R151 ;  /* 0x0013409701007387 */ /* 0x0001e80000100800 */
[----:B0-----:R-:W3:Y:S02]  /*2f190*/  LDL.LU R151, [R1+0x1364] ;  /* 0x0013640001977983 */ /* 0x001ee40000300800 */
[----:B---3--:R-:W-:-:S05]  /*2f1a0*/  IADD3.X R151, R151, UR5, RZ, P3, !PT ;  /* 0x0000000597977c10 */ /* 0x008fca0009ffe4ff */
[----:B------:R0:W-:Y:S04]  /*2f1b0*/  STL [R1+0x1364], R151 ;  /* 0x0013649701007387 */ /* 0x0001e80000100800 */
        /* <DEDUP_REMOVED lines=30> */
[----:B------:R-:W3:Y:S04]  /*2f3a0*/  LDL.LU R5, [R1+0x1310] ;  /* 0x0013100001057983 */ /* 0x000ee80000300800 */
[----:B------:R-:W4:Y:S04]  /*2f3b0*/  LDL.LU.64 R24, [R1] ;  /* 0x0000000001187983 */ /* 0x000f280000300a00 */
        /* <DEDUP_REMOVED lines=62> */
[----:B0-----:R-:W4:Y:S01]  /*2f7a0*/  LDL.LU.64 R150, [R1+0x1f8] ;  /* 0x0001f80001967983 */ /* 0x001f220000300a00 */
        /* <DEDUP_REMOVED lines=43> */
[----:B------:R2:W-:Y:S02]  /*2fa60*/  STL [R1+0x12d8], R5 ;  /* 0x0012d80501007387 */ /* 0x0005e40000100800 */
[----:B--2---:R-:W-:Y:S02]  /*2fa70*/  IMAD.MOV.U32 R5, RZ, RZ, R210 ;  /* 0x000000ffff057224 */ /* 0x004fe400078e00d2 */
[----:B------:R-:W-:Y:S02]  /*2fa80*/  IMAD.MOV.U32 R210, RZ, RZ, R211 ;  /* 0x000000ffffd27224 */ /* 0x000fe400078e00d3 */
[----:B------:R-:W-:Y:S02]  /*2fa90*/  IMAD.MOV.U32 R211, RZ, RZ, R212 ;  /* 0x000000ffffd37224 */ /* 0x000fe400078e00d4 */
[----:B------:R-:W-:Y:S02]  /*2faa0*/  IMAD.MOV.U32 R212, RZ, RZ, R213 ;  /* 0x000000ffffd47224 */ /* 0x000fe400078e00d5 */
[----:B------:R-:W-:-:S02]  /*2fab0*/  IMAD.MOV.U32 R213, RZ, RZ, R223 ;  /* 0x000000ffffd57224 */ /* 0x000fc400078e00df */
[----:B------:R-:W-:Y:S01]  /*2fac0*/  IMAD.MOV.U32 R223, RZ, RZ, R224 ;  /* 0x000000ffffdf7224 */ /* 0x000fe200078e00e0 */
[----:B------:R-:W-:Y:S01]  /*2fad0*/  IADD3.X R5, R5, UR5, RZ, P4, !PT ;  /* 0x0000000505057c10 */ /* 0x000fe2000a7fe4ff */
[----:B------:R-:W-:Y:S02]  /*2fae0*/  IMAD.MOV.U32 R224, RZ, RZ, R226 ;  /* 0x000000ffffe07224 */ /* 0x000fe400078e00e2 */
[----:B------:R-:W-:Y:S02]  /*2faf0*/  IMAD.MOV.U32 R226, RZ, RZ, R227 ;  /* 0x000000ffffe27224 */ /* 0x000fe400078e00e3 */
[----:B------:R-:W-:Y:S02]  /*2fb00*/  IMAD.MOV.U32 R227, RZ, RZ, R228 ;  /* 0x000000ffffe37224 */ /* 0x000fe400078e00e4 */
[----:B------:R-:W2:Y:S04]  /*2fb10*/  LDL.LU R228, [R1+0xf34] ;  /* 0x000f340001e47983 */ /* 0x000ea80000300800 */
        /* <DEDUP_REMOVED lines=502> */
[----:B0-----:R-:W3:Y:S01]  /*31a80*/  LDL.LU R5, [R1+0x1894] ;  /* 0x0018940001057983 */ /* 0x001ee20000300800 */
[----:B----4-:R-:W-:Y:S01]  /*31a90*/  WARPGROUP.ARRIVE ;  /* 0x00000000000079c5 */ /* 0x010fe20000000000 */
[----:B------:R-:W-:Y:S01]  /*31aa0*/  UMOV UR22, UR30 ;  /* 0x0000001e00167c82 */ /* 0x000fe20008000000 */
[----:B------:R-:W-:-:S04]  /*31ab0*/  UMOV UR23, UR31 ;  /* 0x0000001f00177c82 */ /* 0x000fc80008000000 */
[----:B------:R-:W-:Y:S01]  /*31ac0*/  QGMMA.64x256x32.F32.E4M3.E4M3 R24, gdesc[UR20], R24, gsb0 ;  /* 0x03e00000141879f3 */ /* 0x000fe20008000818 */
[----:B---3--:R-:W-:-:S05]  /*31ad0*/  IADD3.X R5, R5, UR4, RZ, P4, !PT ;  /* 0x0000000405057c10 */ /* 0x008fca000a7fe4ff */
        /* <DEDUP_REMOVED lines=13> */
[----:B------:R-:W-:Y:S04]  /*31bb0*/  STL.64 [R1], R24 ;  /* 0x0000001801007387 */ /* 0x000fe80000100a00 */
        /* <DEDUP_REMOVED lines=63> */
[----:B0-----:R-:W3:Y:S04]  /*31fb0*/  LDL.LU.64 R150, [R1+0x1d50] ;  /* 0x001d500001967983 */ /* 0x001ee80000300a00 */
[----:B------:R-:W4:Y:S04]  /*31fc0*/  LDL.LU.64 R148, [R1+0x1d48] ;  /* 0x001d480001947983 */ /* 0x000f280000300a00 */
[----:B------:R-:W3:Y:S04]  /*31fd0*/  LDL.LU.64 R146, [R1+0x1d40] ;  /* 0x001d400001927983 */ /* 0x000ee80000300a00 */
        /* <DEDUP_REMOVED lines=62> */
[----:B------:R-:W-:Y:S02]  /*323c0*/  IMAD.MOV.U32 R210, RZ, RZ, R211 ;  /* 0x000000ffffd27224 */ /* 0x000fe400078e00d3 */
[----:B------:R-:W-:Y:S02]  /*323d0*/  IMAD.MOV.U32 R211, RZ, RZ, R212 ;  /* 0x000000ffffd37224 */ /* 0x000fe400078e00d4 */
[----:B------:R-:W-:Y:S02]  /*323e0*/  IMAD.MOV.U32 R212, RZ, RZ, R213 ;  /* 0x000000ffffd47224 */ /* 0x000fe400078e00d5 */
[----:B------:R-:W-:Y:S02]  /*323f0*/  IMAD.MOV.U32 R213, RZ, RZ, R226 ;  /* 0x000000ffffd57224 */ /* 0x000fe400078e00e2 */
[----:B------:R-:W-:Y:S02]  /*32400*/  IMAD.MOV.U32 R226, RZ, RZ, R227 ;  /* 0x000000ffffe27224 */ /* 0x000fe400078e00e3 */
[----:B--2---:R-:W-:-:S02]  /*32410*/  IMAD.MOV.U32 R227, RZ, RZ, R228 ;  /* 0x000000ffffe37224 */ /* 0x004fc400078e00e4 */
[----:B------:R-:W-:Y:S01]  /*32420*/  IMAD.MOV.U32 R228, RZ, RZ, R229 ;  /* 0x000000ffffe47224 */ /* 0x000fe200078e00e5 */
[----:B----4-:R-:W-:Y:S02]  /*32430*/  IADD3 R125, P5, R125, UR7, RZ ;  /* 0x000000077d7d7c10 */ /* 0x010fe4000ffbe0ff */
[----:B---3--:R-:W-:Y:S02]  /*32440*/  IADD3.X R126, R126, UR4, RZ, P6, !PT ;  /* 0x000000047e7e7c10 */ /* 0x008fe4000b7fe4ff */
[----:B------:R-:W-:Y:S02]  /*32450*/  IADD3 R127, P6, R127, UR7, RZ ;  /* 0x000000077f7f7c10 */ /* 0x000fe4000ffde0ff */
[----:B------:R-:W-:Y:S01]  /*32460*/  IADD3.X R128, R128, UR4, RZ, P1, !PT ;  /* 0x0000000480807c10 */ /* 0x000fe20008ffe4ff */
[----:B------:R0:W-:Y:S01]  /*32470*/  STL [R1+0x1860], R125 ;  /* 0x0018607d01007387 */ /* 0x0001e20000100800 */
[----:B------:R-:W-:Y:S02]  /*32480*/  IADD3 R129, P1, R129, UR7, RZ ;  /* 0x0000000781817c10 */ /* 0x000fe4000ff3e0ff */
[----:B------:R-:W-:-:S02]  /*32490*/  IADD3.X R130, R130, UR4, RZ, P2, !PT ;  /* 0x0000000482827c10 */ /* 0x000fc400097fe4ff */
[----:B------:R-:W-:Y:S01]  /*324a0*/  IADD3 R131, P2, R131, UR7, RZ ;  /* 0x0000000783837c10 */ /* 0x000fe2000ff5e0ff */
[----:B0-----:R-:W2:Y:S04]  /*324b0*/  LDL.LU R125, [R1+0x1b50] ;  /* 0x001b5000017d7983 */ /* 0x001ea80000300800 */
[----:B------:R0:W-:Y:S01]  /*324c0*/  STL [R1+0x1884], R126 ;  /* 0x0018847e01007387 */ /* 0x0001e20000100800 */
[----:B------:R-:W-:Y:S02]  /*324d0*/  IADD3.X R132, R132, UR4, RZ, P3, !PT ;  /* 0x0000000484847c10 */ /* 0x000fe40009ffe4ff */
[----:B------:R-:W-:Y:S01]  /*324e0*/  IADD3 R133, P3, R133, UR7, RZ ;  /* 0x0000000785857c10 */ /* 0x000fe2000ff7e0ff */
[----:B0-----:R-:W2:Y:S04]  /*324f0*/  LDL.LU R126, [R1+0x1b4c] ;  /* 0x001b4c00017e7983 */ /* 0x001ea80000300800 */
[----:B------:R0:W-:Y:S01]  /*32500*/  STL [R1+0x1858], R127 ;  /* 0x0018587f01007387 */ /* 0x0001e20000100800 */
[----:B------:R-:W-:-:S03]  /*32510*/  IADD3.X R134, R134, UR4, RZ, P4, !PT ;  /* 0x0000000486867c10 */ /* 0x000fc6000a7fe4ff */
[----:B0-----:R-:W2:Y:S04]  /*32520*/  LDL.LU R127, [R1+0x1b48] ;  /* 0x001b4800017f7983 */ /* 0x001ea80000300800 */
[----:B------:R0:W-:Y:S01]  /*32530*/  STL [R1+0x187c], R128 ;  /* 0x00187c8001007387 */ /* 0x0001e20000100800 */
[----:B------:R-:W-:-:S03]  /*32540*/  IADD3 R135, P4, R135, UR7, RZ ;  /* 0x0000000787877c10 */ /* 0x000fc6000ff9e0ff */
        /* <DEDUP_REMOVED lines=52> */
[----:B------:R0:W-:Y:S04]  /*32890*/  STL [R1+0x1834], R146 ;  /* 0x0018349201007387 */ /* 0x0001e80000100800 */
        /* <DEDUP_REMOVED lines=11> */
[----:B------:R-:W3:Y:S04]  /*32950*/  LDL.LU R229, [R1+0xf2c] ;  /* 0x000f2c0001e57983 */ /* 0x000ee80000300800 */
        /* <DEDUP_REMOVED lines=510> */
[----:B------:R0:W-:Y:S02]  /*34940*/  STL [R1+0x1164], R5 ;  /* 0x0011640501007387 */ /* 0x0001e40000100800 */
[----:B0-----:R-:W-:Y:S02]  /*34950*/  IMAD.MOV.U32 R5, RZ, RZ, R210 ;  /* 0x000000ffff057224 */ /* 0x001fe400078e00d2 */
[----:B------:R-:W-:Y:S02]  /*34960*/  IMAD.MOV.U32 R210, RZ, RZ, R211 ;  /* 0x000000ffffd27224 */ /* 0x000fe400078e00d3 */
[----:B------:R-:W-:Y:S02]  /*34970*/  IMAD.MOV.U32 R211, RZ, RZ, R212 ;  /* 0x000000ffffd37224 */ /* 0x000fe400078e00d4 */
[----:B------:R-:W-:Y:S01]  /*34980*/  IMAD.MOV.U32 R212, RZ, RZ, R213 ;  /* 0x000000ffffd47224 */ /* 0x000fe200078e00d5 */
[----:B------:R-:W-:Y:S01]  /*34990*/  IADD3 R5, P2, R5, UR7, RZ ;  /* 0x0000000705057c10 */ /* 0x000fe2000ff5e0ff */
[----:B------:R-:W-:-:S02]  /*349a0*/  IMAD.MOV.U32 R213, RZ, RZ, R231 ;  /* 0x000000ffffd57224 */ /* 0x000fc400078e00e7 */
[----:B------:R-:W4:Y:S04]  /*349b0*/  LDL.LU R231, [R1+0xf24] ;  /* 0x000f240001e77983 */ /* 0x000f280000300800 */
        /* <DEDUP_REMOVED lines=254> */
[----:B--2---:R-:W-:Y:S02]  /*359a0*/  IADD3.X R5, R5, UR4, RZ, P3, !PT ;  /* 0x0000000405057c10 */ /* 0x004fe40009ffe4ff */
[----:B------:R-:W-:-:S03]  /*359b0*/  IADD3 R250, P3, R250, UR7, RZ ;  /* 0x00000007fafa7c10 */ /* 0x000fc6000ff7e0ff */
[----:B------:R-:W-:Y:S04]  /*359c0*/  STL [R1+0x100c], R5 ;  /* 0x00100c0501007387 */ /* 0x000fe80000100800 */
[----:B------:R0:W-:Y:S04]  /*359d0*/  STL [R1+0xfe0], R250 ;  /* 0x000fe0fa01007387 */ /* 0x0001e80000100800 */
[----:B0-----:R-:W2:Y:S04]  /*359e0*/  LDL.LU R250, [R1+0x1ae4] ;  /* 0x001ae40001fa7983 */ /* 0x001ea80000300800 */
[----:B------:R-:W3:Y:S02]  /*359f0*/  LDL.LU R5, [R1+0x1004] ;  /* 0x0010040001057983 */ /* 0x000ee40000300800 */
        /* <DEDUP_REMOVED lines=18> */
[----:B---3--:R-:W-:Y:S02]  /*35b20*/  IADD3.X R5, R5, UR4, RZ, P1, !PT ;  /* 0x0000000405057c10 */ /* 0x008fe40008ffe4ff */
[----:B------:R-:W-:-:S03]  /*35b30*/  IADD3 R0, P1, R0, UR7, RZ ;  /* 0x0000000700007c10 */ /* 0x000fc6000ff3e0ff */
[----:B------:R-:W-:Y:S04]  /*35b40*/  STL [R1+0xfec], R5 ;  /* 0x000fec0501007387 */ /* 0x000fe80000100800 */
[----:B------:R0:W-:Y:S04]  /*35b50*/  STL [R1+0xfc0], R0 ;  /* 0x000fc00001007387 */ /* 0x0001e80000100800 */
[----:B0-----:R-:W3:Y:S04]  /*35b60*/  LDL.LU R0, [R1+0x1ae0] ;  /* 0x001ae00001007983 */ /* 0x001ee80000300800 */
[----:B------:R-:W4:Y:S02]  /*35b70*/  LDL.LU R5, [R1+0xfe4] ;  /* 0x000fe40001057983 */ /* 0x000f240000300800 */
[----:B----4-:R-:W-:-:S05]  /*35b80*/  IADD3.X R5, R5, UR4, RZ, P2, !PT ;  /* 0x0000000405057c10 */ /* 0x010fca00097fe4ff */
[----:B------:R0:W-:Y:S04]  /*35b90*/  STL [R1+0xfe4], R5 ;  /* 0x000fe40501007387 */ /* 0x0001e80000100800 */
[----:B0-----:R-:W4:Y:S01]  /*35ba0*/  LDL.LU R5, [R1+0xfb8] ;  /* 0x000fb80001057983 */ /* 0x001f220000300800 */
[----:B------:R-:W-:Y:S02]  /*35bb0*/  IADD3.X R2, R2, UR4, RZ, P3, !PT ;  /* 0x0000000402027c10 */ /* 0x000fe40009ffe4ff */
[----:B----4-:R-:W-:-:S05]  /*35bc0*/  IADD3 R5, P2, R5, UR7, RZ ;  /* 0x0000000705057c10 */ /* 0x010fca000ff5e0ff */
[----:B------:R-:W-:Y:S04]  /*35bd0*/  STL [R1+0xfb8], R5 ;  /* 0x000fb80501007387 */ /* 0x000fe80000100800 */
[----:B------:R0:W-:Y:S04]  /*35be0*/  STL [R1+0xfdc], R2 ;  /* 0x000fdc0201007387 */ /* 0x0001e80000100800 */
[----:B0-----:R-:W4:Y:S04]  /*35bf0*/  LDL.LU R2, [R1+0x1adc] ;  /* 0x001adc0001027983 */ /* 0x001f280000300800 */
[----:B------:R-:W2:Y:S02]  /*35c00*/  LDL.LU R5, [R1+0xfb0] ;  /* 0x000fb00001057983 */ /* 0x000ea40000300800 */
        /* <DEDUP_REMOVED lines=17> */
[----:B0-----:R-:W3:Y:S01]  /*35d20*/  LDL.LU R5, [R1+0xf98] ;  /* 0x000f980001057983 */ /* 0x001ee20000300800 */
[----:B------:R-:W-:Y:S02]  /*35d30*/  IADD3.X R18, R18, UR4, RZ, P1, !PT ;  /* 0x0000000412127c10 */ /* 0x000fe40008ffe4ff */
[----:B---3--:R-:W-:-:S05]  /*35d40*/  IADD3 R5, P6, R5, UR7, RZ ;  /* 0x0000000705057c10 */ /* 0x008fca000ffde0ff */
[----:B------:R0:W-:Y:S04]  /*35d50*/  STL [R1+0xf98], R5 ;  /* 0x000f980501007387 */ /* 0x0001e80000100800 */
[----:B------:R-:W-:Y:S04]  /*35d60*/  STL [R1+0xfbc], R18 ;  /* 0x000fbc1201007387 */ /* 0x000fe80000100800 */
        /* <DEDUP_REMOVED lines=10> */
[----:B--2---:R-:W-:Y:S02]  /*35e10*/  IADD3.X R3, R3, UR4, RZ, P4, !PT ;  /* 0x0000000403037c10 */ /* 0x004fe4000a7fe4ff */
[----:B---3--:R-:W-:Y:S02]  /*35e20*/  IADD3.X R5, R5, UR4, RZ, P3, !PT ;  /* 0x0000000405057c10 */ /* 0x008fe40009ffe4ff */
[----:B------:R-:W-:-:S03]  /*35e30*/  IADD3 R188, P3, R188, UR7, RZ ;  /* 0x00000007bcbc7c10 */ /* 0x000fc6000ff7e0ff */
[----:B------:R-:W-:Y:S04]  /*35e40*/  STL [R1+0xfac], R5 ;  /* 0x000fac0501007387 */ /* 0x000fe80000100800 */
[----:B------:R-:W-:Y:S04]  /*35e50*/  STL [R1+0xf80], R188 ;  /* 0x000f80bc01007387 */ /* 0x000fe80000100800 */
[----:B------:R0:W-:Y:S04]  /*35e60*/  STL [R1+0xfa4], R3 ;  /* 0x000fa40301007387 */ /* 0x0001e80000100800 */
[----:B0-----:R-:W2:Y:S04]  /*35e70*/  LDL.LU R3, [R1+0x1ad4] ;  /* 0x001ad40001037983 */ /* 0x001ea80000300800 */
[----:B------:R-:W3:Y:S01]  /*35e80*/  LDL.LU R5, [R1+0xf78] ;  /* 0x000f780001057983 */ /* 0x000ee20000300800 */
[----:B------:R-:W-:-:S02]  /*35e90*/  IADD3.X R207, R207, UR4, RZ, P5, !PT ;  /* 0x00000004cfcf7c10 */ /* 0x000fc4000affe4ff */
[----:B---3--:R-:W-:-:S05]  /*35ea0*/  IADD3 R5, P4, R5, UR7, RZ ;  /* 0x0000000705057c10 */ /* 0x008fca000ff9e0ff */
[----:B------:R-:W-:Y:S04]  /*35eb0*/  STL [R1+0xf78], R5 ;  /* 0x000f780501007387 */ /* 0x000fe80000100800 */
[----:B------:R0:W-:Y:S04]  /*35ec0*/  STL [R1+0xf9c], R207 ;  /* 0x000f9ccf01007387 */ /* 0x0001e80000100800 */
[----:B0-----:R-:W3:Y:S02]  /*35ed0*/  LDL.LU R207, [R1+0xf70] ;  /* 0x000f700001cf7983 */ /* 0x001ee40000300800 */
[----:B---3--:R-:W-:-:S05]  /*35ee0*/  IADD3 R207, P5, R207, UR7, RZ ;  /* 0x00000007cfcf7c10 */ /* 0x008fca000ffbe0ff */
[----:B------:R0:W-:Y:S04]  /*35ef0*/  STL [R1+0xf70], R207 ;  /* 0x000f70cf01007387 */ /* 0x0001e80000100800 */
[----:B0-----:R-:W3:Y:S01]  /*35f00*/  LDL.LU R207, [R1+0xf94] ;  /* 0x000f940001cf7983 */ /* 0x001ee20000300800 */
[----:B------:R-:W-:Y:S01]  /*35f10*/  WARPGROUP.ARRIVE ;  /* 0x00000000000079c5 */ /* 0x000fe20000000000 */
[----:B------:R-:W-:Y:S01]  /*35f20*/  UMOV UR36, UR20 ;  /* 0x0000001400247c82 */ /* 0x000fe20008000000 */
[----:B------:R-:W-:-:S04]  /*35f30*/  UMOV UR37, UR21 ;  /* 0x0000001500257c82 */ /* 0x000fc80008000000 */
[----:B------:R-:W-:Y:S01]  /*35f40*/  QGMMA.64x256x32.F32.E4M3.E4M3 R24, gdesc[UR36], R24, gsb0 ;  /* 0x03e00000241879f3 */ /* 0x000fe20008000818 */
[----:B------:R-:W-:Y:S01]  /*35f50*/  UMOV UR40, UR24 ;  /* 0x0000001800287c82 */ /* 0x000fe20008000000 */
[----:B------:R-:W-:Y:S01]  /*35f60*/  UMOV UR41, UR25 ;  /* 0x0000001900297c82 */ /* 0x000fe20008000000 */
[----:B------:R-:W-:Y:S01]  /*35f70*/  UMOV UR42, UR34 ;  /* 0x00000022002a7c82 */ /* 0x000fe20008000000 */
[----:B------:R-:W-:Y:S01]  /*35f80*/  UMOV UR43, UR35 ;  /* 0x00000023002b7c82 */ /* 0x000fe20008000000 */
[----:B---3--:R-:W-:Y:S02]  /*35f90*/  IADD3.X R207, R207, UR4, RZ, P6, !PT ;  /* 0x00000004cfcf7c10 */ /* 0x008fe4000b7fe4ff */
[----:B------:R-:W-:-:S03]  /*35fa0*/  IADD3 R0, P6, R0, UR7, RZ ;  /* 0x0000000700007c10 */ /* 0x000fc6000ffde0ff */
[----:B------:R-:W-:Y:S04]  /*35fb0*/  STL [R1+0xf94], R207 ;  /* 0x000f94cf01007387 */ /* 0x000fe80000100800 */
[----:B------:R0:W-:Y:S04]  /*35fc0*/  STL [R1+0xf68], R0 ;  /* 0x000f680001007387 */ /* 0x0001e80000100800 */
[----:B0-----:R-:W3:Y:S01]  /*35fd0*/  LDL.LU R0, [R1+0x1ad0] ;  /* 0x001ad00001007983 */ /* 0x001ee20000300800 */
[----:B------:R-:W-:Y:S02]  /*35fe0*/  WARPGROUP.DEPBAR.LE gsb0, 0x0 ;  /* 0x00008000000079c5 */ /* 0x000fe40000010000 */
[----:B------:R-:W-:-:S07]  /*35ff0*/  WARPGROUP.ARRIVE ;  /* 0x00000000000079c5 */ /* 0x000fce0000000000 */
[----:B------:R-:W-:Y:S01]  /*36000*/  QGMMA.64x256x32.F32.E4M3.E4M3 R24, gdesc[UR40], R24, gsb0 ;  /* 0x03e00000281879f3 */ /* 0x000fe20008000818 */
[----:B--2---:R-:W-:Y:S02]  /*36010*/  IADD3.X R3, R3, UR4, RZ, P1, !PT ;  /* 0x0000000403037c10 */ /* 0x004fe40008ffe4ff */
[----:B------:R-:W-:Y:S02]  /*36020*/  IADD3 R208, P1, R208, UR7, RZ ;  /* 0x00000007d0d07c10 */ /* 0x000fe4000ff3e0ff */
[----:B----4-:R-:W-:Y:S02]  /*36030*/  IADD3.X R2, R2, UR4, RZ, P2, !PT ;  /* 0x0000000402027c10 */ /* 0x010fe400097fe4ff */
[----:B------:R-:W-:Y:S01]  /*36040*/  IADD3.X R209, R209, UR4, RZ, P3, !PT ;  /* 0x00000004d1d17c10 */ /* 0x000fe20009ffe4ff */
[----:B------:R0:W-:Y:S01]  /*36050*/  STL [R1+0xf8c], R3 ;  /* 0x000f8c0301007387 */ /* 0x0001e20000100800 */
[----:B------:R-:W-:Y:S02]  /*36060*/  IADD3 R210, P3, R210, UR7, RZ ;  /* 0x00000007d2d27c10 */ /* 0x000fe4000ff7e0ff */
[----:B------:R-:W-:-:S02]  /*36070*/  IADD3.X R211, R211, UR4, RZ, P4, !PT ;  /* 0x00000004d3d37c10 */ /* 0x000fc4000a7fe4ff */
[----:B------:R-:W-:Y:S02]  /*36080*/  IADD3 R212, P4, R212, UR7, RZ ;  /* 0x00000007d4d47c10 */ /* 0x000fe4000ff9e0ff */
[----:B------:R-:W-:Y:S01]  /*36090*/  IADD3.X R213, R213, UR4, RZ, P5, !PT ;  /* 0x00000004d5d57c10 */ /* 0x000fe2000affe4ff */
[----:B0-----:R0:W5:Y:S04]  /*360a0*/  LDL.LU R3, [R1+0x1acc] ;  /* 0x001acc0001037983 */ /* 0x0011680000300800 */
[----:B------:R-:W-:Y:S04]  /*360b0*/  STL [R1+0xf60], R208 ;  /* 0x000f60d001007387 */ /* 0x000fe80000100800 */
[----:B------:R1:W-:Y:S01]  /*360c0*/  STL [R1+0xf84], R2 ;  /* 0x000f840201007387 */ /* 0x0003e20000100800 */
[----:B------:R-:W-:-:S02]  /*360d0*/  IADD3 R214, P5, R214, UR7, RZ ;  /* 0x00000007d6d67c10 */ /* 0x000fc4000ffbe0ff */
[----:B------:R-:W-:Y:S02]  /*360e0*/  IADD3.X R215, R215, UR4, RZ, P6, !PT ;  /* 0x00000004d7d77c10 */ /* 0x000fe4000b7fe4ff */
[----:B------:R-:W-:Y:S02]  /*360f0*/  IADD3 R216, P6, R216, UR7, RZ ;  /* 0x00000007d8d87c10 */ /* 0x000fe4000ffde0ff */
[----:B------:R-:W-:Y:S01]  /*36100*/  IADD3.X R217, R217, UR4, RZ, P1, !PT ;  /* 0x00000004d9d97c10 */ /* 0x000fe20008ffe4ff */
[----:B-1----:R0:W5:Y:S01]  /*36110*/  LDL.LU R2, [R1+0x1ac8] ;  /* 0x001ac80001027983 */ /* 0x0021620000300800 */
[----:B------:R-:W-:Y:S02]  /*36120*/  IADD3 R218, P1, R218, UR7, RZ ;  /* 0x00000007dada7c10 */ /* 0x000fe4000ff3e0ff */
[----:B------:R-:W-:Y:S02]  /*36130*/  IADD3.X R221, R221, UR4, RZ, P3, !PT ;  /* 0x00000004dddd7c10 */ /* 0x000fe40009ffe4ff */
[----:B------:R-:W-:-:S02]  /*36140*/  IADD3 R222, P3, R222, UR7, RZ ;  /* 0x00000007dede7c10 */ /* 0x000fc4000ff7e0ff */
[----:B------:R-:W-:Y:S02]  /*36150*/  IADD3.X R223, R223, UR4, RZ, P4, !PT ;  /* 0x00000004dfdf7c10 */ /* 0x000fe4000a7fe4ff */
[----:B------:R-:W-:Y:S02]  /*36160*/  IADD3 R224, P4, R224, UR7, RZ ;  /* 0x00000007e0e07c10 */ /* 0x000fe4000ff9e0ff */
[----:B------:R-:W-:Y:S02]  /*36170*/  IADD3.X R225, R225, UR4, RZ, P5, !PT ;  /* 0x00000004e1e17c10 */ /* 0x000fe4000affe4ff */
        /* <DEDUP_REMOVED lines=12> */
[----:B------:R-:W-:Y:S01]  /*36240*/  IADD3 R240, P6, R240, UR7, RZ ;  /* 0x00000007f0f07c10 */ /* 0x000fe2000ffde0ff */
[----:B------:R-:W1:Y:S01]  /*36250*/  S2R R18, SR_TID.X ;  /* 0x0000000000127919 */ /* 0x000e620000002100 */
[----:B------:R-:W-:Y:S02]  /*36260*/  IADD3.X R241, R241, UR4, RZ, P1, !PT ;  /* 0x00000004f1f17c10 */ /* 0x000fe40008ffe4ff */
[----:B------:R-:W-:Y:S01]  /*36270*/  IADD3 R242, P1, R242, UR7, RZ ;  /* 0x00000007f2f27c10 */ /* 0x000fe2000ff3e0ff */
[----:B------:R-:W2:Y:S01]  /*36280*/  S2R R188, SR_TID.X ;  /* 0x0000000000bc7919 */ /* 0x000ea20000002100 */
[----:B------:R-:W-:-:S02]  /*36290*/  IADD3.X R245, R245, UR4, RZ, P3, !PT ;  /* 0x00000004f5f57c10 */ /* 0x000fc40009ffe4ff */
[----:B------:R-:W-:Y:S02]  /*362a0*/  IADD3 R246, P3, R246, UR7, RZ ;  /* 0x00000007f6f67c10 */ /* 0x000fe4000ff7e0ff */
[----:B------:R-:W-:Y:S02]  /*362b0*/  IADD3.X R247, R247, UR4, RZ, P4, !PT ;  /* 0x00000004f7f77c10 */ /* 0x000fe4000a7fe4ff */
[----:B------:R-:W-:Y:S02]  /*362c0*/  IADD3.X R248, R248, UR4, RZ, P5, !PT ;  /* 0x00000004f8f87c10 */ /* 0x000fe4000affe4ff */
[----:B------:R-:W-:Y:S02]  /*362d0*/  IADD3.X R251, R251, UR4, RZ, P6, !PT ;  /* 0x00000004fbfb7c10 */ /* 0x000fe4000b7fe4ff */
[----:B------:R-:W-:Y:S02]  /*362e0*/  IADD3.X R249, R249, UR4, RZ, P3, !PT ;  /* 0x00000004f9f97c10 */ /* 0x000fe40009ffe4ff */
[----:B------:R-:W-:-:S02]  /*362f0*/  IADD3.X R252, R252, UR4, RZ, P1, !PT ;  /* 0x00000004fcfc7c10 */ /* 0x000fc40008ffe4ff */
[----:B-1----:R-:W-:Y:S02]  /*36300*/  LOP3.LUT R18, R18, 0x7f, RZ, 0xc0, !PT ;  /* 0x0000007f12127812 */ /* 0x002fe400078ec0ff */
[----:B--2---:R-:W-:Y:S02]  /*36310*/  LOP3.LUT R188, R188, 0x7f, RZ, 0xc0, !PT ;  /* 0x0000007fbcbc7812 */ /* 0x004fe400078ec0ff */
[----:B------:R-:W-:Y:S02]  /*36320*/  LOP3.LUT R18, R18, 0x10, RZ, 0x3c, !PT ;  /* 0x0000001012127812 */ /* 0x000fe400078e3cff */
[----:B---3--:R-:W-:-:S05]  /*36330*/  IADD3 R0, P2, R0, UR7, RZ ;  /* 0x0000000700007c10 */ /* 0x008fca000ff5e0ff */
[----:B------:R1:W-:Y:S01]  /*36340*/  STL [R1+0xf58], R0 ;  /* 0x000f580001007387 */ /* 0x0003e20000100800 */
[----:B------:R-:W-:Y:S02]  /*36350*/  IADD3.X R219, R219, UR4, RZ, P2, !PT ;  /* 0x00000004dbdb7c10 */ /* 0x000fe400097fe4ff */
[----:B------:R-:W-:Y:S01]  /*36360*/  IADD3 R220, P2, R220, UR7, RZ ;  /* 0x00000007dcdc7c10 */ /* 0x000fe2000ff5e0ff */
[----:B-1----:R0:W5:Y:S04]  /*36370*/  LDL.LU R0, [R1+0x1ac4] ;  /* 0x001ac40001007983 */ /* 0x0021680000300800 */
[----:B------:R0:W-:Y:S04]  /*36380*/  STL [R1+0xf7c], R209 ;  /* 0x000f7cd101007387 */ /* 0x0001e80000100800 */
        /* <DEDUP_REMOVED lines=16> */
[----:B------:R0:W-:Y:S01]  /*36490*/  STL [R1+0xf10], R226 ;  /* 0x000f10e201007387 */ /* 0x0001e20000100800 */
[----:B------:R-:W-:-:S03]  /*364a0*/  IADD3.X R231, R231, UR4, RZ, P2, !PT ;  /* 0x00000004e7e77c10 */ /* 0x000fc600097fe4ff */
[----:B------:R0:W-:Y:S01]  /*364b0*/  STL [R1+0xf34], R227 ;  /* 0x000f34e301007387 */ /* 0x0001e20000100800 */
[----:B------:R-:W-:-:S03]  /*364c0*/  IADD3 R232, P2, R232, UR7, RZ ;  /* 0x00000007e8e87c10 */ /* 0x000fc6000ff5e0ff */
        /* <DEDUP_REMOVED lines=23> */
[----:B------:R0:W-:Y:S04]  /*36640*/  STL [R1+0xedc], R248 ;  /* 0x000edcf801007387 */ /* 0x0001e80000100800 */
[----:B------:R0:W-:Y:S04]  /*36650*/  STL [R1+0xed4], R251 ;  /* 0x000ed4fb01007387 */ /* 0x0001e80000100800 */
[----:B------:R0:W-:Y:S04]  /*36660*/  STL [R1+0xebc], R249 ;  /* 0x000ebcf901007387 */ /* 0x0001e80000100800 */
[----:B------:R0:W-:Y:S04]  /*36670*/  STL [R1+0xecc], R252 ;  /* 0x000eccfc01007387 */ /* 0x0001e80000100800 */
[----:B------:R0:W-:Y:S01]  /*36680*/  STL [R1+0xec4], R250 ;  /* 0x000ec4fa01007387 */ /* 0x0001e20000100800 */
[----:B------:R-:W-:-:S02]  /*36690*/  WARPGROUP.DEPBAR.LE gsb0, 0x0 ;  /* 0x00008000000079c5 */ /* 0x000fc40000010000 */
[----:B------:R-:W-:Y:S05]  /*366a0*/  @P0 BRA `(.L_x_2) ;  /* 0xfffffe6000780947 */ /* 0x000fea000383ffff */
.L_x_1:
[----:B------:R-:W2:Y:S01]  /*366b0*/  LDL.LU R167, [R1+0xc28] ;  /* 0x000c280001a77983 */ /* 0x000ea20000300800 */
[----:B------:R-:W-:Y:S01]  /*366c0*/  ULDC.64 UR6, c[0x0][0x228] ;  /* 0x00008a0000067ab9 */ /* 0x000fe20000000a00 */
[----:B------:R-:W-:Y:S01]  /*366d0*/  ULDC.64 UR8, c[0x0][0x228] ;  /* 0x00008a0000087ab9 */ /* 0x000fe20000000a00 */
[----:B------:R-:W-:Y:S01]  /*366e0*/  ULDC.64 UR10, c[0x0][0x220] ;  /* 0x00008800000a7ab9 */ /* 0x000fe20000000a00 */
[----:B------:R-:W3:Y:S01]  /*366f0*/  LDL.LU R166, [R1+0xc2c] ;  /* 0x000c2c0001a67983 */ /* 0x000ee20000300800 */
[----:B------:R-:W-:Y:S01]  /*36700*/  ULDC.64 UR12, c[0x0][0x228] ;  /* 0x00008a00000c7ab9 */ /* 0x000fe20000000a00 */
[----:B------:R-:W-:Y:S01]  /*36710*/  MOV R13, UR46 ;  /* 0x0000002e000d7c02 */ /* 0x000fe20008000f00 */
[----:B------:R-:W-:Y:S01]  /*36720*/  ULDC.64 UR14, c[0x0][0x228] ;  /* 0x00008a00000e7ab9 */ /* 0x000fe20000000a00 */
[----:B------:R-:W4:Y:S01]  /*36730*/  LDL.LU R165, [R1+0xc30] ;  /* 0x000c300001a57983 */ /* 0x000f220000300800 */
[----:B------:R-:W-:Y:S01]  /*36740*/  MOV R12, UR45 ;  /* 0x0000002d000c7c02 */ /* 0x000fe20008000f00 */
[----:B------:R-:W-:Y:S01]  /*36750*/  ULDC.64 UR16, c[0x0][0x228] ;  /* 0x00008a0000107ab9 */ /* 0x000fe20000000a00 */
[----:B------:R-:W-:Y:S01]  /*36760*/  MOV R188, UR44 ;  /* 0x0000002c00bc7c02 */ /* 0x000fe20008000f00 */
[----:B------:R-:W4:Y:S01]  /*36770*/  LDL.LU R164, [R1+0xc34] ;  /* 0x000c340001a47983 */ /* 0x000f220000300800 */
[----:B0-----:R-:W-:Y:S01]  /*36780*/  LOP3.LUT R250, R250, 0xfffffdff, RZ, 0xc0, !PT ;  /* 0xfffffdfffafa7812 */ /* 0x001fe200078ec0ff */
[----:B------:R-:W-:Y:S01]  /*36790*/  ULDC.64 UR34, c[0x0][0x228] ;  /* 0x00008a0000227ab9 */ /* 0x000fe20000000a00 */
[----:B------:R-:W-:Y:S01]  /*367a0*/  ULDC.64 UR26, c[0x0][0x228] ;  /* 0x00008a00001a7ab9 */ /* 0x000fe20000000a00 */
[----:B------:R-:W4:Y:S01]  /*367b0*/  LDL.LU R163, [R1+0xc38] ;  /* 0x000c380001a37983 */ /* 0x000f220000300800 */
[C---:B-----5:R-:W-:Y:S01]  /*367c0*/  VIADD R184, R0.reuse, 0x13c ;  /* 0x0000013c00b87836 */ /* 0x060fe20000000000 */
[----:B------:R-:W-:Y:S01]  /*367d0*/  ULDC.64 UR20, c[0x0][0x228] ;  /* 0x00008a0000147ab9 */ /* 0x000fe20000000a00 */
[C---:B------:R-:W-:Y:S01]  /*367e0*/  VIADD R183, R0.reuse, 0x13a ;  /* 0x0000013a00b77836 */ /* 0x040fe20000000000 */
[----:B------:R-:W4:Y:S01]  /*367f0*/  LDL.LU R162, [R1+0xc3c] ;  /* 0x000c3c0001a27983 */ /* 0x000f220000300800 */
[C---:B------:R-:W-:Y:S01]  /*36800*/  VIADD R182, R0.reuse, 0x138 ;  /* 0x0000013800b67836 */ /* 0x040fe20000000000 */
        /* <DEDUP_REMOVED lines=11> */
[----:B------:R-:W-:Y:S01]  /*368c0*/  ULDC.64 UR18, c[0x0][0x228] ;  /* 0x00008a0000127ab9 */ /* 0x000fe20000000a00 */
[C---:B------:R-:W-:Y:S01]  /*368d0*/  VIADD R176, R0.reuse, 0x12c ;  /* 0x0000012c00b07836 */ /* 0x040fe20000000000 */
[----:B------:R-:W-:Y:S01]  /*368e0*/  ULDC.64 UR22, c[0x0][0x228] ;  /* 0x00008a0000167ab9 */ /* 0x000fe20000000a00 */
[----:B------:R-:W4:Y:S01]  /*368f0*/  LDL.LU R158, [R1+0xc4c] ;  /* 0x000c4c00019e7983 */ /* 0x000f220000300800 */
[----:B------:R-:W-:Y:S01]  /*36900*/  VIADD R175, R0, 0x12a ;  /* 0x0000012a00af7836 */ /* 0x000fe20000000000 */
[----:B------:R-:W-:-:S02]  /*36910*/  ULDC.64 UR28, c[0x0][0x228] ;  /* 0x00008a00001c7ab9 */ /* 0x000fc40000000a00 */
        /* <DEDUP_REMOVED lines=18> */
[----:B-1----:R-:W4:Y:S01]  /*36a40*/  LDL.LU R4, [R1+0xc24] ;  /* 0x000c240001047983 */ /* 0x002f220000300800 */
[----:B------:R-:W-:Y:S01]  /*36a50*/  UMOV UR4, UR7 ;  /* 0x0000000700047c82 */ /* 0x000fe20008000000 */
[----:B------:R-:W-:Y:S01]  /*36a60*/  UMOV UR60, UR6 ;  /* 0x00000006003c7c82 */ /* 0x000fe20008000000 */
[----:B------:R-:W-:Y:S01]  /*36a70*/  ULDC.64 UR6, c[0x0][0x228] ;  /* 0x00008a0000067ab9 */ /* 0x000fe20000000a00 */
[----:B------:R-:W-:Y:S01]  /*36a80*/  STL [R1+0x1be0], R137 ;  /* 0x001be08901007387 */ /* 0x000fe20000100800 */
[----:B------:R-:W-:Y:S01]  /*36a90*/  LOP3.LUT R236, R236, 0x7fffffff, RZ, 0xc0, !PT ;  /* 0x7fffffffecec7812 */ /* 0x000fe200078ec0ff */
[----:B------:R-:W-:Y:S01]  /*36aa0*/  UMOV UR48, UR17 ;  /* 0x0000001100307c82 */ /* 0x000fe20008000000 */
[----:B------:R-:W-:Y:S01]  /*36ab0*/  LOP3.LUT R235, R235, 0x7fffffff, RZ, 0xc0, !PT ;  /* 0x7fffffffebeb7812 */ /* 0x000fe200078ec0ff */
[----:B------:R-:W-:Y:S01]  /*36ac0*/  STL [R1+0x1bdc], R138 ;  /* 0x001bdc8a01007387 */ /* 0x000fe20000100800 */
[----:B------:R-:W-:Y:S01]  /*36ad0*/  VIADD R174, R0, 0x128 ;  /* 0x0000012800ae7836 */ /* 0x000fe20000000000 */
[----:B------:R-:W-:Y:S01]  /*36ae0*/  LOP3.LUT R234, R234, 0x7fffffff, RZ, 0xc0, !PT ;  /* 0x7fffffffeaea7812 */ /* 0x000fe200078ec0ff */
[C---:B------:R-:W-:Y:S01]  /*36af0*/  VIADD R173, R0.reuse, 0x126 ;  /* 0x0000012600ad7836 */ /* 0x040fe20000000000 */
[----:B------:R-:W-:Y:S01]  /*36b00*/  STL [R1+0x1bd8], R139 ;  /* 0x001bd88b01007387 */ /* 0x000fe20000100800 */
[C---:B------:R-:W-:Y:S01]  /*36b10*/  VIADD R172, R0.reuse, 0x124 ;  /* 0x0000012400ac7836 */ /* 0x040fe20000000000 */
[----:B------:R-:W-:Y:S01]  /*36b20*/  MOV R185, UR60 ;  /* 0x0000003c00b97c02 */ /* 0x000fe20008000f00 */
[C---:B------:R-:W-:Y:S01]  /*36b30*/  VIADD R171, R0.reuse, 0x122 ;  /* 0x0000012200ab7836 */ /* 0x040fe20000000000 */
[----:B------:R-:W-:Y:S01]  /*36b40*/  STL [R1+0x1bd4], R140 ;  /* 0x001bd48c01007387 */ /* 0x000fe20000100800 */
[C---:B------:R-:W-:Y:S01]  /*36b50*/  VIADD R170, R0.reuse, 0x120 ;  /* 0x0000012000aa7836 */ /* 0x040fe20000000000 */
[----:B------:R-:W-:Y:S01]  /*36b60*/  LOP3.LUT R233, R233, 0xbfffffff, RZ, 0xc0, !PT ;  /* 0xbfffffffe9e97812 */ /* 0x000fe200078ec0ff */
[C---:B------:R-:W-:Y:S01]  /*36b70*/  VIADD R169, R0.reuse, 0x11e ;  /* 0x0000011e00a97836 */ /* 0x040fe20000000000 */
[----:B------:R-:W-:Y:S01]  /*36b80*/  STL [R1+0x1bd0], R141 ;  /* 0x001bd08d01007387 */ /* 0x000fe20000100800 */
[----:B------:R-:W-:Y:S01]  /*36b90*/  VIADD R168, R0, 0x11c ;  /* 0x0000011c00a87836 */ /* 0x000fe20000000000 */
[----:B------:R-:W-:Y:S01]  /*36ba0*/  LOP3.LUT R232, R232, 0xbfffffff, RZ, 0xc0, !PT ;  /* 0xbfffffffe8e87812 */ /* 0x000fe200078ec0ff */
[C---:B------:R-:W-:Y:S01]  /*36bb0*/  VIADD R18, R0.reuse, 0xf0 ;  /* 0x000000f000127836 */ /* 0x040fe20000000000 */
[----:B------:R-:W-:Y:S01]  /*36bc0*/  STL [R1+0x1bcc], R143 ;  /* 0x001bcc8f01007387 */ /* 0x000fe20000100800 */
[----:B------:R-:W-:Y:S01]  /*36bd0*/  LOP3.LUT R231, R231, 0xbfffffff, RZ, 0xc0, !PT ;  /* 0xbfffffffe7e77812 */ /* 0x000fe200078ec0ff */
[----:B------:R-:W-:Y:S01]  /*36be0*/  VIADD R17, R0, 0xee ;  /* 0x000000ee00117836 */ /* 0x000fe20000000000 */
[----:B------:R-:W-:Y:S01]  /*36bf0*/  LOP3.LUT R230, R230, 0xbfffffff, RZ, 0xc0, !PT ;  /* 0xbfffffffe6e67812 */ /* 0x000fe200078ec0ff */
[----:B------:R-:W-:Y:S01]  /*36c00*/  STL [R1+0x1bc8], R142 ;  /* 0x001bc88e01007387 */ /* 0x000fe20000100800 */
[C---:B------:R-:W-:Y:S01]  /*36c10*/  VIADD R16, R0.reuse, 0xec ;  /* 0x000000ec00107836 */ /* 0x040fe20000000000 */
[----:B------:R-:W-:Y:S01]  /*36c20*/  LOP3.LUT R229, R229, 0xbfffffff, RZ, 0xc0, !PT ;  /* 0xbfffffffe5e57812 */ /* 0x000fe200078ec0ff */
[C---:B------:R-:W-:Y:S01]  /*36c30*/  VIADD R15, R0.reuse, 0xea ;  /* 0x000000ea000f7836 */ /* 0x040fe20000000000 */
[----:B------:R-:W-:Y:S01]  /*36c40*/  STL [R1+0x1bc4], R144 ;  /* 0x001bc49001007387 */ /* 0x000fe20000100800 */
[----:B------:R-:W-:Y:S01]  /*36c50*/  VIADD R14, R0, 0xe8 ;  /* 0x000000e8000e7836 */ /* 0x000fe20000000000 */
[----:B------:R-:W-:-:S02]  /*36c60*/  LOP3.LUT R228, R228, 0xffbfffff, RZ, 0xc0, !PT ;  /* 0xffbfffffe4e47812 */ /* 0x000fc400078ec0ff */
[----:B------:R-:W-:Y:S04]  /*36c70*/  STL [R1+0x1bc0], R145 ;  /* 0x001bc09101007387 */ /* 0x000fe80000100800 */
[----:B------:R-:W-:Y:S04]  /*36c80*/  STL [R1+0x1bbc], R147 ;  /* 0x001bbc9301007387 */ /* 0x000fe80000100800 */
[----:B------:R-:W-:Y:S04]  /*36c90*/  STL [R1+0x1bb8], R146 ;  /* 0x001bb89201007387 */ /* 0x000fe80000100800 */
[----:B------:R-:W-:Y:S04]  /*36ca0*/  STL [R1+0x1bb4], R148 ;  /* 0x001bb49401007387 */ /* 0x000fe80000100800 */
[----:B------:R-:W-:Y:S04]  /*36cb0*/  STL [R1+0x1bb0], R149 ;  /* 0x001bb09501007387 */ /* 0x000fe80000100800 */
[----:B------:R-:W-:Y:S04]  /*36cc0*/  STL [R1+0x1bac], R151 ;  /* 0x001bac9701007387 */ /* 0x000fe80000100800 */
[----:B------:R-:W-:Y:S04]  /*36cd0*/  STL [R1+0x1ba8], R150 ;  /* 0x001ba89601007387 */ /* 0x000fe80000100800 */
[----:B------:R0:W-:Y:S04]  /*36ce0*/  STL [R1+0xeec], R13 ;  /* 0x000eec0d01007387 */ /* 0x0001e80000100800 */
[----:B------:R1:W-:Y:S04]  /*36cf0*/  STL [R1+0xef0], R12 ;  /* 0x000ef00c01007387 */ /* 0x0003e80000100800 */
[----:B------:R-:W-:Y:S01]  /*36d00*/  STL [R1+0x1ac8], R188 ;  /* 0x001ac8bc01007387 */ /* 0x000fe20000100800 */
[----:B0-----:R-:W-:-:S02]  /*36d10*/  VIADD R13, R0, 0xe6 ;  /* 0x000000e6000d7836 */ /* 0x001fc40000000000 */
[C---:B-1----:R-:W-:Y:S02]  /*36d20*/  VIADD R12, R0.reuse, 0xe4 ;  /* 0x000000e4000c7836 */ /* 0x042fe40000000000 */
[----:B--2---:R-:W-:Y:S02]  /*36d30*/  IMAD.MOV.U32 R218, RZ, RZ, R167 ;  /* 0x000000ffffda7224 */ /* 0x004fe400078e00a7 */
[C---:B------:R-:W-:Y:S02]  /*36d40*/  VIADD R167, R0.reuse, 0x11a ;  /* 0x0000011a00a77836 */ /* 0x040fe40000000000 */
[----:B---3--:R-:W-:Y:S02]  /*36d50*/  IMAD.MOV.U32 R217, RZ, RZ, R166 ;  /* 0x000000ffffd97224 */ /* 0x008fe400078e00a6 */
[----:B------:R-:W-:Y:S02]  /*36d60*/  VIADD R166, R0, 0x118 ;  /* 0x0000011800a67836 */ /* 0x000fe40000000000 */
[----:B----4-:R-:W-:-:S02]  /*36d70*/  IMAD.MOV.U32 R216, RZ, RZ, R165 ;  /* 0x000000ffffd87224 */ /* 0x010fc400078e00a5 */
[C---:B------:R-:W-:Y:S02]  /*36d80*/  VIADD R165, R0.reuse, 0x116 ;  /* 0x0000011600a57836 */ /* 0x040fe40000000000 */
[----:B------:R-:W-:Y:S02]  /*36d90*/  IMAD.MOV.U32 R215, RZ, RZ, R164 ;  /* 0x000000ffffd77224 */ /* 0x000fe400078e00a4 */
[C---:B------:R-:W-:Y:S02]  /*36da0*/  VIADD R164, R0.reuse, 0x114 ;  /* 0x0000011400a47836 */ /* 0x040fe40000000000 */
[----:B------:R-:W-:Y:S02]  /*36db0*/  IMAD.MOV.U32 R214, RZ, RZ, R163 ;  /* 0x000000ffffd67224 */ /* 0x000fe400078e00a3 */
[----:B------:R-:W-:Y:S02]  /*36dc0*/  VIADD R163, R0, 0x112 ;  /* 0x0000011200a37836 */ /* 0x000fe40000000000 */
[----:B------:R-:W-:-:S02]  /*36dd0*/  IMAD.MOV.U32 R213, RZ, RZ, R162 ;  /* 0x000000ffffd57224 */ /* 0x000fc400078e00a2 */
        /* <DEDUP_REMOVED lines=38> */
[----:B------:R-:W-:Y:S02]  /*37040*/  VIADD R8, R0, 0xdc ;  /* 0x000000dc00087836 */ /* 0x000fe40000000000 */
[----:B------:R-:W-:Y:S02]  /*37050*/  IMAD.MOV.U32 R222, RZ, RZ, R7 ;  /* 0x000000ffffde7224 */ /* 0x000fe400078e0007 */
[----:B------:R-:W-:Y:S02]  /*37060*/  IMAD.MOV.U32 R221, RZ, RZ, R6 ;  /* 0x000000ffffdd7224 */ /* 0x000fe400078e0006 */
[----:B------:R-:W0:Y:S01]  /*37070*/  LDC R6, c[0x0][0x244] ;  /* 0x00009100ff067b82 */ /* 0x000e220000000800 */
[----:B------:R-:W-:-:S02]  /*37080*/  IMAD.MOV.U32 R223, RZ, RZ, R222 ;  /* 0x000000ffffdf7224 */ /* 0x000fc400078e00de */
[----:B------:R-:W-:Y:S02]  /*37090*/  IMAD.MOV.U32 R220, RZ, RZ, R5 ;  /* 0x000000ffffdc7224 */ /* 0x000fe400078e0005 */
[C---:B------:R-:W-:Y:S02]  /*370a0*/  VIADD R5, R0.reuse, 0x140 ;  /* 0x0000014000057836 */ /* 0x040fe40000000000 */
[----:B------:R-:W-:Y:S02]  /*370b0*/  IMAD.MOV.U32 R219, RZ, RZ, R4 ;  /* 0x000000ffffdb7224 */ /* 0x000fe400078e0004 */
[C---:B------:R-:W-:Y:S01]  /*370c0*/  VIADD R4, R0.reuse, 0x13f ;  /* 0x0000013f00047836 */ /* 0x040fe20000000000 */
[----:B------:R-:W-:Y:S01]  /*370d0*/  ISETP.GE.AND P5, PT, R5, UR4, PT ;  /* 0x0000000405007c0c */ /* 0x000fe2000bfa6270 */
[----:B------:R-:W-:Y:S01]  /*370e0*/  ULDC UR4, c[0x0][0x244] ;  /* 0x0000910000047ab9 */ /* 0x000fe20000000800 */
[----:B------:R-:W-:Y:S02]  /*370f0*/  VIADD R5, R0, 0x13e ;  /* 0x0000013e00057836 */ /* 0x000fe40000000000 */
[----:B------:R-:W-:Y:S01]  /*37100*/  IMAD R7, R2, UR4, RZ ;  /* 0x0000000402077c24 */ /* 0x000fe2000f8e02ff */
[----:B------:R-:W-:Y:S01]  /*37110*/  ISETP.GE.AND P3, PT, R4, UR7, PT ;  /* 0x0000000704007c0c */ /* 0x000fe2000bf66270 */
[----:B------:R-:W-:Y:S01]  /*37120*/  VIADD R4, R0, 0x13d ;  /* 0x0000013d00047836 */ /* 0x000fe20000000000 */
[----:B------:R-:W-:Y:S01]  /*37130*/  ISETP.GE.AND P1, PT, R5, UR9, PT ;  /* 0x0000000905007c0c */ /* 0x000fe2000bf26270 */
[----:B------:R-:W-:Y:S01]  /*37140*/  ULDC.64 UR4, c[0x0][0x220] ;  /* 0x0000880000047ab9 */ /* 0x000fe20000000a00 */
[----:B------:R-:W-:Y:S01]  /*37150*/  ISETP.LT.AND P6, PT, R3, UR6, !P5 ;  /* 0x0000000603007c0c */ /* 0x000fe2000efc1270 */
[----:B------:R-:W-:Y:S01]  /*37160*/  ULDC UR6, c[0x0][0x248] ;  /* 0x0000920000067ab9 */ /* 0x000fe20000000800 */
[----:B------:R-:W-:Y:S01]  /*37170*/  ISETP.GE.AND P0, PT, R4, UR13, PT ;  /* 0x0000000d04007c0c */ /* 0x000fe2000bf06270 */
[----:B------:R-:W-:Y:S01]  /*37180*/  UMOV UR7, UR16 ;  /* 0x0000001000077c82 */ /* 0x000fe20008000000 */
[C---:B------:R-:W-:Y:S01]  /*37190*/  IADD3 R4, P4, R7.reuse, UR4, RZ ;  /* 0x0000000407047c10 */ /* 0x040fe2000ff9e0ff */
[----:B0-----:R-:W-:Y:S01]  /*371a0*/  IMAD R6, R6, 0x80, R7 ;  /* 0x0000008006067824 */ /* 0x001fe200078e0207 */
[----:B------:R-:W-:Y:S01]  /*371b0*/  ULDC UR4, c[0x0][0x248] ;  /* 0x0000920000047ab9 */ /* 0x000fe20000000800 */
[----:B------:R-:W-:Y:S01]  /*371c0*/  ISETP.LT.AND P5, PT, R2, UR8, !P5 ;  /* 0x0000000802007c0c */ /* 0x000fe2000efa1270 */
[----:B------:R-:W-:Y:S01]  /*371d0*/  IMAD R138, R0, UR4, RZ ;  /* 0x00000004008a7c24 */ /* 0x000fe2000f8e02ff */
[----:B------:R-:W-:Y:S01]  /*371e0*/  LEA.HI.X.SX32 R7, R7, UR5, 0x1, P4 ;  /* 0x0000000507077c11 */ /* 0x000fe2000a0f0eff */
[----:B------:R-:W-:Y:S01]  /*371f0*/  ULDC UR5, c[0x0][0x248] ;  /* 0x0000920000057ab9 */ /* 0x000fe20000000800 */
[----:B------:R-:W-:Y:S01]  /*37200*/  IADD3 R5, P2, R6, UR10, RZ ;  /* 0x0000000a06057c10 */ /* 0x000fe2000ff5e0ff */
[----:B------:R-:W-:Y:S01]  /*37210*/  VIADD R137, R138, UR5 ;  /* 0x000000058a897c36 */ /* 0x000fe20008000000 */
[----:B------:R-:W-:Y:S01]  /*37220*/  SHF.R.S32.HI R140, RZ, 0x1f, R138 ;  /* 0x0000001fff8c7819 */ /* 0x000fe2000001148a */
[----:B------:R-:W-:Y:S01]  /*37230*/  ULDC.64 UR8, c[0x0][0x228] ;  /* 0x00008a0000087ab9 */ /* 0x000fe20000000a00 */
[----:B------:R-:W-:Y:S01]  /*37240*/  LEA.HI.X.SX32 R6, R6, UR11, 0x1, P2 ;  /* 0x0000000b06067c11 */ /* 0x000fe200090f0eff */
[----:B------:R0:W-:Y:S01]  /*37250*/  STL [R1+0x1ac4], R5 ;  /* 0x001ac40501007387 */ /* 0x0001e20000100800 */
[----:B------:R-:W-:Y:S01]  /*37260*/  @P6 LOP3.LUT R250, R250, 0x200, RZ, 0xfc, !PT ;  /* 0x00000200fafa6812 */ /* 0x000fe200078efcff */
[----:B------:R-:W-:Y:S01]  /*37270*/  UMOV UR47, UR8 ;  /* 0x00000008002f7c82 */ /* 0x000fe20008000000 */
[----:B------:R-:W-:Y:S01]  /*37280*/  ISETP.LT.AND P4, PT, R3, UR12, !P3 ;  /* 0x0000000c03007c0c */ /* 0x000fe2000df81270 */
[----:B------:R1:W-:Y:S01]  /*37290*/  STL [R1+0x1acc], R6 ;  /* 0x001acc0601007387 */ /* 0x0003e20000100800 */
[----:B------:R-:W-:Y:S01]  /*372a0*/  LOP3.LUT R250, R250, 0xfffffeff, RZ, 0xc0, !PT ;  /* 0xfffffefffafa7812 */ /* 0x000fe200078ec0ff */
[----:B------:R-:W-:Y:S01]  /*372b0*/  UMOV UR61, UR9 ;  /* 0x00000009003d7c82 */ /* 0x000fe20008000000 */
[----:B------:R-:W-:Y:S01]  /*372c0*/  ISETP.LT.AND P3, PT, R2, UR14, !P3 ;  /* 0x0000000e02007c0c */ /* 0x000fe2000df61270 */
[----:B------:R2:W-:Y:S01]  /*372d0*/  STL [R1+0xe90], R138 ;  /* 0x000e908a01007387 */ /* 0x0005e20000100800 */
[----:B------:R-:W-:Y:S01]  /*372e0*/  @P5 LOP3.LUT R250, R250, 0x100, RZ, 0xfc, !PT ;  /* 0x00000100fafa5812 */ /* 0x000fe200078efcff */
[C---:B0-----:R-:W-:Y:S01]  /*372f0*/  VIADD R5, R137.reuse, UR6 ;  /* 0x0000000689057c36 */ /* 0x041fe20008000000 */
[----:B------:R-:W-:Y:S01]  /*37300*/  ULDC.64 UR8, c[0x0][0x228] ;  /* 0x00008a0000087ab9 */ /* 0x000fe20000000a00 */
[----:B------:R-:W-:Y:S01]  /*37310*/  STL [R1+0x1058], R140 ;  /* 0x0010588c01007387 */ /* 0x000fe20000100800 */
[----:B------:R-:W-:Y:S01]  /*37320*/  LOP3.LUT R250, R250, 0xffffff7f, RZ, 0xc0, !PT ;  /* 0xffffff7ffafa7812 */ /* 0x000fe200078ec0ff */
[----:B------:R-:W-:Y:S01]  /*37330*/  UMOV UR46, UR8 ;  /* 0x00000008002e7c82 */ /* 0x000fe20008000000 */
[----:B-1----:R-:W-:Y:S01]  /*37340*/  SHF.R.S32.HI R6, RZ, 0x1f, R137 ;  /* 0x0000001fff067819 */ /* 0x002fe20000011489 */
[----:B------:R-:W-:Y:S01]  /*37350*/  STL [R1+0xe2c], R137 ;  /* 0x000e2c8901007387 */ /* 0x000fe20000100800 */
[----:B------:R-:W-:Y:S01]  /*37360*/  @P4 LOP3.LUT R250, R250, 0x80, RZ, 0xfc, !PT ;  /* 0x00000080fafa4812 */ /* 0x000fe200078efcff */
[----:B------:R-:W-:Y:S01]  /*37370*/  UMOV UR51, UR9 ;  /* 0x0000000900337c82 */ /* 0x000fe20008000000 */
[-C--:B--2---:R-:W-:Y:S01]  /*37380*/  IADD3 R138, P2, R138, R4.reuse, RZ ;  /* 0x000000048a8a7210 */ /* 0x084fe20007f5e0ff */
[----:B------:R-:W-:Y:S01]  /*37390*/  ULDC.64 UR8, c[0x0][0x228] ;  /* 0x00008a0000087ab9 */ /* 0x000fe20000000a00 */
[----:B------:R-:W-:Y:S01]  /*373a0*/  LOP3.LUT R250, R250, 0xffffffbf, RZ, 0xc0, !PT ;  /* 0xffffffbffafa7812 */ /* 0x000fe200078ec0ff */
[----:B------:R-:W-:Y:S01]  /*373b0*/  ULDC.64 UR10, c[0x0][0x228] ;  /* 0x00008a00000a7ab9 */ /* 0x000fe20000000a00 */
[----:B------:R-:W-:Y:S01]  /*373c0*/  ULDC.64 UR12, c[0x0][0x228] ;  /* 0x00008a00000c7ab9 */ /* 0x000fe20000000a00 */
[--C-:B------:R-:W-:Y:S01]  /*373d0*/  IMAD.X R139, R140, 0x1, R7.reuse, P2 ;  /* 0x000000018c8b7824 */ /* 0x100fe200010e0607 */
[----:B------:R-:W-:Y:S01]  /*373e0*/  @P3 LOP3.LUT R250, R250, 0x40, RZ, 0xfc, !PT ;  /* 0x00000040fafa3812 */ /* 0x000fe200078efcff */
[----:B------:R-:W-:Y:S01]  /*373f0*/  UMOV UR45, UR10 ;  /* 0x0000000a002d7c82 */ /* 0x000fe20008000000 */
[----:B------:R-:W-:Y:S01]  /*37400*/  MOV R193, UR13 ;  /* 0x0000000d00c17c02 */ /* 0x000fe20008000f00 */
[----:B------:R-:W-:Y:S01]  /*37410*/  UMOV UR56, UR11 ;  /* 0x0000000b00387c82 */ /* 0x000fe20008000000 */
[----:B------:R0:W-:Y:S01]  /*37420*/  STL.64 [R1+0xe30], R138 ;  /* 0x000e308a01007387 */ /* 0x0001e20000100a00 */
[----:B------:R-:W-:Y:S01]  /*37430*/  LOP3.LUT R250, R250, 0xffffffdf, RZ, 0xc0, !PT ;  /* 0xffffffdffafa7812 */ /* 0x000fe200078ec0ff */
[----:B------:R-:W-:Y:S01]  /*37440*/  ULDC.64 UR10, c[0x0][0x228] ;  /* 0x00008a00000a7ab9 */ /* 0x000fe20000000a00 */
[----:B------:R-:W-:Y:S01]  /*37450*/  MOV R192, UR12 ;  /* 0x0000000c00c07c02 */ /* 0x000fe20008000f00 */
[----:B------:R1:W-:Y:S01]  /*37460*/  STL [R1+0xf3c], R6 ;  /* 0x000f3c0601007387 */ /* 0x0003e20000100800 */
[----:B------:R-:W-:Y:S01]  /*37470*/  ULDC.64 UR12, c[0x0][0x228] ;  /* 0x00008a00000c7ab9 */ /* 0x000fe20000000a00 */
[----:B------:R-:W-:Y:S01]  /*37480*/  UMOV UR40, UR10 ;  /* 0x0000000a00287c82 */ /* 0x000fe20008000000 */
[----:B------:R-:W-:Y:S01]  /*37490*/  UMOV UR43, UR12 ;  /* 0x0000000c002b7c82 */ /* 0x000fe20008000000 */
[----:B------:R-:W-:Y:S01]  /*374a0*/  STL [R1+0xe28], R5 ;  /* 0x000e280501007387 */ /* 0x000fe20000100800 */
[----:B------:R-:W-:Y:S01]  /*374b0*/  UMOV UR57, UR13 ;  /* 0x0000000d00397c82 */ /* 0x000fe20008000000 */
[----:B------:R-:W-:Y:S01]  /*374c0*/  ULDC.64 UR12, c[0x0][0x228] ;  /* 0x00008a00000c7ab9 */ /* 0x000fe20000000a00 */
[----:B------:R-:W-:Y:S01]  /*374d0*/  UMOV UR50, UR11 ;  /* 0x0000000b00327c82 */ /* 0x000fe20008000000 */
[-C--:B0-----:R-:W-:Y:S01]  /*374e0*/  IADD3 R138, P2, R137, R4.reuse, RZ ;  /* 0x00000004898a7210 */ /* 0x081fe20007f5e0ff */
[----:B------:R-:W-:Y:S01]  /*374f0*/  UMOV UR42, UR12 ;  /* 0x0000000c002a7c82 */ /* 0x000fe20008000000 */
[----:B------:R-:W-:Y:S01]  /*37500*/  UMOV UR37, UR13 ;  /* 0x0000000d00257c82 */ /* 0x000fe20008000000 */
[----:B------:R-:W-:Y:S01]  /*37510*/  ULDC.64 UR10, c[0x0][0x228] ;  /* 0x00008a00000a7ab9 */ /* 0x000fe20000000a00 */
[----:B------:R-:W-:Y:S01]  /*37520*/  ULDC.64 UR12, c[0x0][0x228] ;  /* 0x00008a00000c7ab9 */ /* 0x000fe20000000a00 */
[----:B------:R-:W-:Y:S01]  /*37530*/  IMAD.X R139, R6, 0x1, R7, P2 ;  /* 0x00000001068b7824 */ /* 0x000fe200010e0607 */
[----:B-1----:R-:W-:Y:S01]  /*37540*/  SHF.R.S32.HI R6, RZ, 0x1f, R5 ;  /* 0x0000001fff067819 */ /* 0x002fe20000011405 */
[----:B------:R-:W-:Y:S01]  /*37550*/  UMOV UR39, UR11 ;  /* 0x0000000b00277c82 */ /* 0x000fe20008000000 */
[----:B------:R-:W-:Y:S01]  /*37560*/  MOV R189, UR51 ;  /* 0x0000003300bd7c02 */ /* 0x000fe20008000f00 */
[----:B------:R-:W-:Y:S01]  /*37570*/  UMOV UR51, UR12 ;  /* 0x0000000c00337c82 */ /* 0x000fe20008000000 */
[----:B------:R0:W-:Y:S01]  /*37580*/  STL.64 [R1+0xe38], R138 ;  /* 0x000e388a01007387 */ /* 0x0001e20000100a00 */
[----:B------:R-:W-:Y:S01]  /*37590*/  UMOV UR44, UR13 ;  /* 0x0000000d002c7c82 */ /* 0x000fe20008000000 */
[----:B------:R-:W-:Y:S01]  /*375a0*/  ULDC.64 UR12, c[0x0][0x228] ;  /* 0x00008a00000c7ab9 */ /* 0x000fe20000000a00 */
[----:B------:R-:W-:Y:S01]  /*375b0*/  MOV R191, UR39 ;  /* 0x0000002700bf7c02 */ /* 0x000fe20008000f00 */
[----:B------:R-:W-:Y:S01]  /*375c0*/  UMOV UR39, UR12 ;  /* 0x0000000c00277c82 */ /* 0x000fe20008000000 */
[----:B------:R-:W-:Y:S01]  /*375d0*/  UMOV UR36, UR13 ;  /* 0x0000000d00247c82 */ /* 0x000fe20008000000 */
[----:B------:R-:W-:Y:S01]  /*375e0*/  ULDC.64 UR12, c[0x0][0x228] ;  /* 0x00008a00000c7ab9 */ /* 0x000fe20000000a00 */
[----:B------:R-:W-:Y:S01]  /*375f0*/  UMOV UR53, UR10 ;  /* 0x0000000a00357c82 */ /* 0x000fe20008000000 */
[----:B------:R-:W-:Y:S01]  /*37600*/  ULDC.64 UR10, c[0x0][0x228] ;  /* 0x00008a00000a7ab9 */ /* 0x000fe20000000a00 */
[----:B------:R-:W-:Y:S01]  /*37610*/  ULDC.64 UR16, c[0x0][0x228] ;  /* 0x00008a0000107ab9 */ /* 0x000fe20000000a00 */
[----:B------:R-:W-:Y:S01]  /*37620*/  UMOV UR52, UR10 ;  /* 0x0000000a00347c82 */ /* 0x000fe20008000000 */
[----:B------:R-:W-:Y:S01]  /*37630*/  UMOV UR38, UR11 ;  /* 0x0000000b00267c82 */ /* 0x000fe20008000000 */
[----:B0-----:R-:W-:Y:S01]  /*37640*/  IADD3 R138, P2, R5, R4, RZ ;  /* 0x00000004058a7210 */ /* 0x001fe20007f5e0ff */
[----:B------:R-:W-:Y:S01]  /*37650*/  ULDC.64 UR10, c[0x0][0x228] ;  /* 0x00008a00000a7ab9 */ /* 0x000fe20000000a00 */
[----:B------:R-:W-:Y:S01]  /*37660*/  ULDC.64 UR4, c[0x0][0x228] ;  /* 0x00008a0000047ab9 */ /* 0x000fe20000000a00 */
[----:B------:R-:W-:Y:S01]  /*37670*/  MOV R190, UR38 ;  /* 0x0000002600be7c02 */ /* 0x000fe20008000f00 */
[----:B------:R-:W-:Y:S01]  /*37680*/  UMOV UR38, UR4 ;  /* 0x0000000400267c82 */ /* 0x000fe20008000000 */
[----:B------:R-:W-:Y:S01]  /*37690*/  IMAD.X R139, R6, 0x1, R7, P2 ;  /* 0x00000001068b7824 */ /* 0x000fe200010e0607 */
[C---:B------:R-:W-:Y:S01]  /*376a0*/  ISETP.LT.AND P2, PT, R3.reuse, UR7, !P1 ;  /* 0x0000000703007c0c */ /* 0x040fe2000cf41270 */
[----:B------:R-:W-:Y:S01]  /*376b0*/  UMOV UR41, UR5 ;  /* 0x0000000500297c82 */ /* 0x000fe20008000000 */
[----:B------:R-:W-:Y:S01]  /*376c0*/  ISETP.LT.AND P1, PT, R2, UR34, !P1 ;  /* 0x0000002202007c0c */ /* 0x000fe2000cf21270 */
[----:B------:R-:W-:Y:S01]  /*376d0*/  UMOV UR34, UR13 ;  /* 0x0000000d00227c82 */ /* 0x000fe20008000000 */
[----:B------:R-:W-:Y:S01]  /*376e0*/  ULDC.64 UR4, c[0x0][0x228] ;  /* 0x00008a0000047ab9 */ /* 0x000fe20000000a00 */
[----:B------:R-:W-:Y:S01]  /*376f0*/  MOV R187, UR50 ;  /* 0x0000003200bb7c02 */ /* 0x000fe20008000f00 */
[----:B------:R-:W-:Y:S01]  /*37700*/  UMOV UR50, UR4 ;  /* 0x0000000400327c82 */ /* 0x000fe20008000000 */
[----:B------:R-:W-:Y:S01]  /*37710*/  ULDC.64 UR6, c[0x0][0x228] ;  /* 0x00008a0000067ab9 */ /* 0x000fe20000000a00 */
[----:B------:R-:W-:Y:S01]  /*37720*/  UMOV UR49, UR5 ;  /* 0x0000000500317c82 */ /* 0x000fe20008000000 */
[----:B------:R-:W-:Y:S01]  /*37730*/  ULDC.64 UR4, c[0x0][0x228] ;  /* 0x00008a0000047ab9 */ /* 0x000fe20000000a00 */
[----:B------:R-:W-:Y:S01]  /*37740*/  MOV R186, UR61 ;  /* 0x0000003d00ba7c02 */ /* 0x000fe20008000f00 */
[----:B------:R-:W-:Y:S01]  /*37750*/  UMOV UR61, UR4 ;  /* 0x00000004003d7c82 */ /* 0x000fe20008000000 */
[----:B------:R-:W-:Y:S01]  /*37760*/  UMOV UR54, UR5 ;  /* 0x0000000500367c82 */ /* 0x000fe20008000000 */
[----:B------:R-:W-:Y:S01]  /*37770*/  @P2 LOP3.LUT R250, R250, 0x20, RZ, 0xfc, !PT ;  /* 0x00000020fafa2812 */ /* 0x000fe200078efcff */
[----:B------:R-:W-:Y:S01]  /*37780*/  ULDC.64 UR4, c[0x0][0x228] ;  /* 0x00008a0000047ab9 */ /* 0x000fe20000000a00 */
[----:B------:R-:W-:Y:S01]  /*37790*/  ISETP.LT.AND P2, PT, R3, UR47, !P0 ;  /* 0x0000002f03007c0c */ /* 0x000fe2000c741270 */
[----:B------:R-:W-:Y:S01]  /*377a0*/  UMOV UR47, UR12 ;  /* 0x0000000c002f7c82 */ /* 0x000fe20008000000 */
[----:B------:R-:W-:Y:S01]  /*377b0*/  LOP3.LUT R250, R250, 0xffffffef, RZ, 0xc0, !PT ;  /* 0xffffffeffafa7812 */ /* 0x000fe200078ec0ff */
[----:B------:R-:W-:Y:S01]  /*377c0*/  ULDC.64 UR12, c[0x0][0x228] ;  /* 0x00008a00000c7ab9 */ /* 0x000fe20000000a00 */
[----:B------:R0:W-:Y:S01]  /*377d0*/  STL [R1+0x1ad0], R4 ;  /* 0x001ad00401007387 */ /* 0x0001e20000100800 */
[----:B------:R-:W-:Y:S01]  /*377e0*/  UMOV UR59, UR13 ;  /* 0x0000000d003b7c82 */ /* 0x000fe20008000000 */
[----:B------:R-:W-:Y:S01]  /*377f0*/  @P1 LOP3.LUT R250, R250, 0x10, RZ, 0xfc, !PT ;  /* 0x00000010fafa1812 */ /* 0x000fe200078efcff */
[----:B------:R-:W-:Y:S01]  /*37800*/  IMAD.MOV.U32 R222, RZ, RZ, R221 ;  /* 0x000000ffffde7224 */ /* 0x000fe200078e00dd */
[----:B------:R-:W-:Y:S01]  /*37810*/  ISETP.LT.AND P1, PT, R2, UR26, !P0 ;  /* 0x0000001a02007c0c */ /* 0x000fe2000c721270 */
[----:B------:R-:W-:Y:S01]  /*37820*/  STL [R1+0xebc], R6 ;  /* 0x000ebc0601007387 */ /* 0x000fe20000100800 */
[----:B------:R-:W-:Y:S01]  /*37830*/  LOP3.LUT R250, R250, 0xfffffff7, RZ, 0xc0, !PT ;  /* 0xfffffff7fafa7812 */ /* 0x000fe200078ec0ff */
[----:B------:R-:W-:Y:S01]  /*37840*/  IMAD.MOV.U32 R221, RZ, RZ, R220 ;  /* 0x000000ffffdd7224 */ /* 0x000fe200078e00dc */
[----:B------:R-:W-:Y:S01]  /*37850*/  ISETP.GE.AND P0, PT, R184, UR15, PT ;  /* 0x0000000fb8007c0c */ /* 0x000fe2000bf06270 */
[----:B------:R-:W-:Y:S01]  /*37860*/  ULDC.64 UR14, c[0x0][0x228] ;  /* 0x00008a00000e7ab9 */ /* 0x000fe20000000a00 */
[----:B------:R-:W-:Y:S01]  /*37870*/  @P2 LOP3.LUT R250, R250, 0x8, RZ, 0xfc, !PT ;  /* 0x00000008fafa2812 */ /* 0x000fe200078efcff */
[----:B------:R-:W-:Y:S01]  /*37880*/  STL.64 [R1+0xe40], R138 ;  /* 0x000e408a01007387 */ /* 0x000fe20000100a00 */
[----:B------:R-:W-:-:S02]  /*37890*/  IMAD.MOV.U32 R220, RZ, RZ, R219 ;  /* 0x000000ffffdc7224 */ /* 0x000fc400078e00db */
[----:B------:R-:W-:Y:S01]  /*378a0*/  LOP3.LUT R250, R250, 0xfffffffb, RZ, 0xc0, !PT ;  /* 0xfffffffbfafa7812 */ /* 0x000fe200078ec0ff */
[----:B------:R-:W-:Y:S01]  /*378b0*/  STL [R1+0x1ad4], R7 ;  /* 0x001ad40701007387 */ /* 0x000fe20000100800 */
[----:B------:R-:W-:Y:S02]  /*378c0*/  IMAD.MOV.U32 R219, RZ, RZ, R218 ;  /* 0x000000ffffdb7224 */ /* 0x000fe400078e00da */
[----:B------:R-:W-:Y:S01]  /*378d0*/  @P1 LOP3.LUT R250, R250, 0x4, RZ, 0xfc, !PT ;  /* 0x00000004fafa1812 */ /* 0x000fe200078efcff */
[----:B------:R-:W-:Y:S01]  /*378e0*/  IMAD.MOV.U32 R218, RZ, RZ, R217 ;  /* 0x000000ffffda7224 */ /* 0x000fe200078e00d9 */
[----:B------:R-:W-:Y:S01]  /*378f0*/  ISETP.LT.AND P1, PT, R3, UR46, !P0 ;  /* 0x0000002e03007c0c */ /* 0x000fe2000c721270 */
[----:B------:R-:W-:Y:S01]  /*37900*/  UMOV UR46, UR12 ;  /* 0x0000000c002e7c82 */ /* 0x000fe20008000000 */
[----:B------:R-:W-:Y:S01]  /*37910*/  ISETP.LT.AND P0, PT, R2, UR20, !P0 ;  /* 0x0000001402007c0c */ /* 0x000fe2000c701270 */
[----:B------:R-:W-:Y:S01]  /*37920*/  ULDC.64 UR12, c[0x0][0x228] ;  /* 0x00008a00000c7ab9 */ /* 0x000fe20000000a00 */
[----:B------:R-:W-:Y:S01]  /*37930*/  LOP3.LUT R250, R250, 0xfffffffd, RZ, 0xc0, !PT ;  /* 0xfffffffdfafa7812 */ /* 0x000fe200078ec0ff */
[----:B------:R-:W-:-:S02]  /*37940*/  IMAD.MOV.U32 R217, RZ, RZ, R216 ;  /* 0x000000ffffd97224 */ /* 0x000fc400078e00d8 */
[----:B------:R-:W-:Y:S02]  /*37950*/  IMAD.MOV.U32 R216, RZ, RZ, R215 ;  /* 0x000000ffffd87224 */ /* 0x000fe400078e00d7 */
[----:B------:R-:W-:Y:S02]  /*37960*/  IMAD.MOV.U32 R215, RZ, RZ, R214 ;  /* 0x000000ffffd77224 */ /* 0x000fe400078e00d6 */
[----:B------:R-:W-:Y:S02]  /*37970*/  IMAD.MOV.U32 R214, RZ, RZ, R213 ;  /* 0x000000ffffd67224 */ /* 0x000fe400078e00d5 */
[----:B------:R-:W-:Y:S01]  /*37980*/  @P1 LOP3.LUT R250, R250, 0x2, RZ, 0xfc, !PT ;  /* 0x00000002fafa1812 */ /* 0x000fe200078efcff */
[----:B------:R-:W-:Y:S02]  /*37990*/  IMAD.MOV.U32 R213, RZ, RZ, R212 ;  /* 0x000000ffffd57224 */ /* 0x000fe400078e00d4 */
[----:B------:R-:W-:Y:S01]  /*379a0*/  IMAD.MOV.U32 R212, RZ, RZ, R211 ;  /* 0x000000ffffd47224 */ /* 0x000fe200078e00d3 */
[----:B------:R-:W-:Y:S01]  /*379b0*/  LOP3.LUT R250, R250, 0xfffffffe, RZ, 0xc0, !PT ;  /* 0xfffffffefafa7812 */ /* 0x000fe200078ec0ff */
[----:B------:R-:W-:-:S02]  /*379c0*/  IMAD.MOV.U32 R211, RZ, RZ, R210 ;  /* 0x000000ffffd37224 */ /* 0x000fc400078e00d2 */
[----:B------:R-:W-:Y:S01]  /*379d0*/  IMAD.MOV.U32 R210, RZ, RZ, R209 ;  /* 0x000000ffffd27224 */ /* 0x000fe200078e00d1 */
[----:B------:R-:W-:Y:S01]  /*379e0*/  @P0 LOP3.LUT R250, R250, 0x1, RZ, 0xfc, !PT ;  /* 0x00000001fafa0812 */ /* 0x000fe200078efcff */
[----:B------:R-:W-:Y:S01]  /*379f0*/  IMAD.MOV.U32 R209, RZ, RZ, R208 ;  /* 0x000000ffffd17224 */ /* 0x000fe200078e00d0 */
[----:B------:R-:W-:Y:S01]  /*37a00*/  ISETP.GE.AND P0, PT, R183, UR35, PT ;  /* 0x00000023b7007c0c */ /* 0x000fe2000bf06270 */
[----:B------:R-:W-:Y:S01]  /*37a10*/  IMAD.MOV.U32 R208, RZ, RZ, R207 ;  /* 0x000000ffffd07224 */ /* 0x000fe200078e00cf */
[----:B------:R-:W-:Y:S01]  /*37a20*/  LOP3.LUT R250, R250, 0xfffffbff, RZ, 0xc0, !PT ;  /* 0xfffffbfffafa7812 */ /* 0x000fe200078ec0ff */
[----:B------:R-:W-:Y:S01]  /*37a30*/  IMAD.MOV.U32 R207, RZ, RZ, R206 ;  /* 0x000000ffffcf7224 */ /* 0x000fe200078e00ce */
[----:B------:R-:W-:Y:S01]  /*37a40*/  ISETP.LT.AND P1, PT, R3, UR8, !P0 ;  /* 0x0000000803007c0c */ /* 0x000fe2000c721270 */
[----:B------:R-:W-:Y:S01]  /*37a50*/  IMAD.MOV.U32 R206, RZ, RZ, R205 ;  /* 0x000000ffffce7224 */ /* 0x000fe200078e00cd */
[----:B------:R-:W-:Y:S01]  /*37a60*/  ISETP.LT.AND P0, PT, R2, UR45, !P0 ;  /* 0x0000002d02007c0c */ /* 0x000fe2000c701270 */
[----:B------:R-:W-:Y:S01]  /*37a70*/  UMOV UR45, UR12 ;  /* 0x0000000c002d7c82 */ /* 0x000fe20008000000 */
[----:B------:R-:W-:Y:S01]  /*37a80*/  R2UR UR12, R192 ;  /* 0x00000000c00c72ca */ /* 0x000fe200000e0000 */
        /* <DEDUP_REMOVED lines=13> */
[----:B------:R-:W-:Y:S01]  /*37b60*/  ULDC.64 UR26, c[0x0][0x228] ;  /* 0x00008a00001a7ab9 */ /* 0x000fe20000000a00 */
[----:B------:R-:W-:Y:S01]  /*37b70*/  LOP3.LUT R236, R236, 0xfbffffff, RZ, 0xc0, !PT ;  /* 0xfbffffffecec7812 */ /* 0x000fe200078ec0ff */
[----:B------:R-:W-:Y:S01]  /*37b80*/  IMAD.MOV.U32 R196, RZ, RZ, R195 ;  /* 0x000000ffffc47224 */ /* 0x000fe200078e00c3 */
[----:B------:R-:W-:Y:S01]  /*37b90*/  ISETP.LT.AND P1, PT, R3, UR32, !P0 ;  /* 0x0000002003007c0c */ /* 0x000fe2000c721270 */
[----:B------:R-:W-:Y:S01]  /*37ba0*/  IMAD.MOV.U32 R195, RZ, RZ, R194 ;  /* 0x000000ffffc37224 */ /* 0x000fe200078e00c2 */
[----:B------:R-:W-:Y:S01]  /*37bb0*/  ISETP.LT.AND P0, PT, R2, UR40, !P0 ;  /* 0x0000002802007c0c */ /* 0x000fe2000c701270 */
[----:B------:R-:W-:Y:S01]  /*37bc0*/  UMOV UR40, UR13 ;  /* 0x0000000d00287c82 */ /* 0x000fe20008000000 */
[----:B------:R-:W-:-:S09]  /*37bd0*/  R2UR UR13, R193 ;  /* 0x00000000c10d72ca */ /* 0x000fd200000e0000 */
[----:B------:R-:W-:-:S04]  /*37be0*/  @P1 LOP3.LUT R236, R236, 0x4000000, RZ, 0xfc, !PT ;  /* 0x04000000ecec1812 */ /* 0x000fc800078efcff */
[----:B------:R-:W-:-:S04]  /*37bf0*/  LOP3.LUT R236, R236, 0xfeffffff, RZ, 0xc0, !PT ;  /* 0xfeffffffecec7812 */ /* 0x000fc800078ec0ff */
[----:B------:R-:W-:Y:S02]  /*37c00*/  @P0 LOP3.LUT R236, R236, 0x1000000, RZ, 0xfc, !PT ;  /* 0x01000000ecec0812 */ /* 0x000fe400078efcff */
[----:B------:R-:W-:Y:S01]  /*37c10*/  ISETP.GE.AND P0, PT, R181, UR21, PT ;  /* 0x00000015b5007c0c */ /* 0x000fe2000bf06270 */
[----:B------:R-:W-:Y:S01]  /*37c20*/  ULDC.64 UR20, c[0x0][0x228] ;  /* 0x00008a0000147ab9 */ /* 0x000fe20000000a00 */
[----:B------:R-:W-:Y:S02]  /*37c30*/  LOP3.LUT R236, R236, 0xffdfffff, RZ, 0xc0, !PT ;  /* 0xffdfffffecec7812 */ /* 0x000fe400078ec0ff */
[----:B------:R-:W-:Y:S02]  /*37c40*/  ISETP.LT.AND P2, PT, R3, UR12, !P0 ;  /* 0x0000000c03007c0c */ /* 0x000fe4000c741270 */
[----:B------:R-:W-:Y:S02]  /*37c50*/  ISETP.LT.AND P1, PT, R2, UR53, !P0 ;  /* 0x0000003502007c0c */ /* 0x000fe4000c721270 */
[----:B------:R-:W-:Y:S01]  /*37c60*/  ISETP.GE.AND P0, PT, R180, UR9, PT ;  /* 0x00000009b4007c0c */ /* 0x000fe2000bf06270 */
[----:B------:R-:W-:-:S02]  /*37c70*/  ULDC.64 UR8, c[0x0][0x228] ;  /* 0x00008a0000087ab9 */ /* 0x000fc40000000a00 */
[----:B------:R-:W-:Y:S01]  /*37c80*/  UMOV UR60, UR8 ;  /* 0x00000008003c7c82 */ /* 0x000fe20008000000 */
[----:B------:R-:W-:Y:S01]  /*37c90*/  UMOV UR55, UR9 ;  /* 0x0000000900377c82 */ /* 0x000fe20008000000 */
[----:B------:R-:W-:-:S04]  /*37ca0*/  ULDC.64 UR8, c[0x0][0x228] ;  /* 0x00008a0000087ab9 */ /* 0x000fc80000000a00 */
[----:B------:R-:W-:-:S04]  /*37cb0*/  @P2 LOP3.LUT R236, R236, 0x200000, RZ, 0xfc, !PT ;  /* 0x00200000ecec2812 */ /* 0x000fc800078efcff */
[----:B------:R-:W-:-:S04]  /*37cc0*/  LOP3.LUT R236, R236, 0xfffbffff, RZ, 0xc0, !PT ;  /* 0xfffbffffecec7812 */ /* 0x000fc800078ec0ff */
[----:B------:R-:W-:Y:S02]  /*37cd0*/  @P1 LOP3.LUT R236, R236, 0x40000, RZ, 0xfc, !PT ;  /* 0x00040000ecec1812 */ /* 0x000fe400078efcff */
[----:B------:R-:W-:Y:S02]  /*37ce0*/  ISETP.LT.AND P1, PT, R3, UR24, !P0 ;  /* 0x0000001803007c0c */ /* 0x000fe4000c721270 */
[----:B------:R-:W-:Y:S02]  /*37cf0*/  ISETP.LT.AND P0, PT, R2, UR52, !P0 ;  /* 0x0000003402007c0c */ /* 0x000fe4000c701270 */
[----:B------:R-:W-:-:S09]  /*37d00*/  LOP3.LUT R236, R236, 0xffff7fff, RZ, 0xc0, !PT ;  /* 0xffff7fffecec7812 */ /* 0x000fd200078ec0ff */
[----:B------:R-:W-:-:S04]  /*37d10*/  @P1 LOP3.LUT R236, R236, 0x8000, RZ, 0xfc, !PT ;  /* 0x00008000ecec1812 */ /* 0x000fc800078efcff */
[----:B------:R-:W-:-:S04]  /*37d20*/  LOP3.LUT R236, R236, 0xffffdfff, RZ, 0xc0, !PT ;  /* 0xffffdfffecec7812 */ /* 0x000fc800078ec0ff */
[----:B------:R-:W-:Y:S02]  /*37d30*/  @P0 LOP3.LUT R236, R236, 0x2000, RZ, 0xfc, !PT ;  /* 0x00002000ecec0812 */ /* 0x000fe400078efcff */
[----:B------:R-:W-:Y:S01]  /*37d40*/  ISETP.GE.AND P0, PT, R179, UR33, PT ;  /* 0x00000021b3007c0c */ /* 0x000fe2000bf06270 */
[----:B------:R-:W-:Y:S01]  /*37d50*/  ULDC.64 UR32, c[0x0][0x228] ;  /* 0x00008a0000207ab9 */ /* 0x000fe20000000a00 */
[----:B------:R-:W-:Y:S01]  /*37d60*/  LOP3.LUT R236, R236, 0xfffffbff, RZ, 0xc0, !PT ;  /* 0xfffffbffecec7812 */ /* 0x000fe200078ec0ff */
[----:B------:R-:W-:Y:S01]  /*37d70*/  UMOV UR35, UR33 ;  /* 0x0000002100237c82 */ /* 0x000fe20008000000 */
[----:B------:R-:W-:Y:S02]  /*37d80*/  ISETP.LT.AND P1, PT, R3, UR10, !P0 ;  /* 0x0000000a03007c0c */ /* 0x000fe4000c721270 */
[----:B------:R-:W-:Y:S01]  /*37d90*/  ISETP.LT.AND P0, PT, R2, UR43, !P0 ;  /* 0x0000002b02007c0c */ /* 0x000fe2000c701270 */
[----:B------:R-:W-:Y:S01]  /*37da0*/  UMOV UR43, UR32 ;  /* 0x00000020002b7c82 */ /* 0x000fe20008000000 */
[----:B------:R-:W-:-:S09]  /*37db0*/  ULDC.64 UR32, c[0x0][0x228] ;  /* 0x00008a0000207ab9 */ /* 0x000fd20000000a00 */
[----:B------:R-:W-:-:S04]  /*37dc0*/  @P1 LOP3.LUT R236, R236, 0x400, RZ, 0xfc, !PT ;  /* 0x00000400ecec1812 */ /* 0x000fc800078efcff */
[----:B------:R-:W-:-:S04]  /*37dd0*/  LOP3.LUT R236, R236, 0xfffffeff, RZ, 0xc0, !PT ;  /* 0xfffffeffecec7812 */ /* 0x000fc800078ec0ff */
[----:B------:R-:W-:Y:S02]  /*37de0*/  @P0 LOP3.LUT R236, R236, 0x100, RZ, 0xfc, !PT ;  /* 0x00000100ecec0812 */ /* 0x000fe400078efcff */
[----:B------:R-:W-:Y:S01]  /*37df0*/  ISETP.GE.AND P0, PT, R178, UR13, PT ;  /* 0x0000000db2007c0c */ /* 0x000fe2000bf06270 */
[----:B------:R-:W-:Y:S01]  /*37e00*/  ULDC.64 UR12, c[0x0][0x228] ;  /* 0x00008a00000c7ab9 */ /* 0x000fe20000000a00 */
[----:B------:R-:W-:Y:S02]  /*37e10*/  LOP3.LUT R236, R236, 0xffffffdf, RZ, 0xc0, !PT ;  /* 0xffffffdfecec7812 */ /* 0x000fe400078ec0ff */
[----:B------:R-:W-:Y:S01]  /*37e20*/  ISETP.LT.AND P1, PT, R3, UR30, !P0 ;  /* 0x0000001e03007c0c */ /* 0x000fe2000c721270 */
[----:B------:R-:W-:Y:S01]  /*37e30*/  UMOV UR30, UR33 ;  /* 0x00000021001e7c82 */ /* 0x000fe20008000000 */
[----:B------:R-:W-:Y:S01]  /*37e40*/  ISETP.LT.AND P0, PT, R2, UR42, !P0 ;  /* 0x0000002a02007c0c */ /* 0x000fe2000c701270 */
[----:B------:R-:W-:-:S10]  /*37e50*/  UMOV UR42, UR32 ;  /* 0x00000020002a7c82 */ /* 0x000fd40008000000 */
        /* <DEDUP_REMOVED lines=22> */
[----:B------:R-:W-:Y:S02]  /*37fc0*/  ISETP.GE.AND P0, PT, R175, UR31, PT ;  /* 0x0000001faf007c0c */ /* 0x000fe4000bf06270 */
[----:B------:R-:W-:Y:S02]  /*37fd0*/  LOP3.LUT R235, R235, 0xffdfffff, RZ, 0xc0, !PT ;  /* 0xffdfffffebeb7812 */ /* 0x000fe400078ec0ff */
[----:B------:R-:W-:Y:S02]  /*37fe0*/  ISETP.LT.AND P1, PT, R3, UR22, !P0 ;  /* 0x0000001603007c0c */ /* 0x000fe4000c721270 */
[----:B------:R-:W-:Y:S01]  /*37ff0*/  ISETP.LT.AND P0, PT, R2, UR38, !P0 ;  /* 0x0000002602007c0c */ /* 0x000fe2000c701270 */
[----:B------:R-:W-:Y:S02]  /*38000*/  ULDC.64 UR38, c[0x0][0x228] ;  /* 0x00008a0000267ab9 */ /* 0x000fe40000000a00 */
[----:B------:R-:W-:Y:S01]  /*38010*/  UMOV UR52, UR38 ;  /* 0x0000002600347c82 */ /* 0x000fe20008000000 */
[----:B------:R-:W-:Y:S01]  /*38020*/  UMOV UR58, UR39 ;  /* 0x00000027003a7c82 */ /* 0x000fe20008000000 */
[----:B------:R-:W-:-:S02]  /*38030*/  R2UR UR39, R191 ;  /* 0x00000000bf2772ca */ /* 0x000fc400000e0000 */
[----:B------:R-:W-:-:S04]  /*38040*/  R2UR UR38, R190 ;  /* 0x00000000be2672ca */ /* 0x000fc800000e0000 */
[----:B------:R-:W-:-:S04]  /*38050*/  @P1 LOP3.LUT R235, R235, 0x200000, RZ, 0xfc, !PT ;  /* 0x00200000ebeb1812 */ /* 0x000fc800078efcff */
[----:B------:R-:W-:-:S04]  /*38060*/  LOP3.LUT R235, R235, 0xfffbffff, RZ, 0xc0, !PT ;  /* 0xfffbffffebeb7812 */ /* 0x000fc800078ec0ff */
[----:B------:R-:W-:Y:S02]  /*38070*/  @P0 LOP3.LUT R235, R235, 0x40000, RZ, 0xfc, !PT ;  /* 0x00040000ebeb0812 */ /* 0x000fe400078efcff */
[----:B------:R-:W-:Y:S01]  /*38080*/  ISETP.GE.AND P0, PT, R174, UR19, PT ;  /* 0x00000013ae007c0c */ /* 0x000fe2000bf06270 */
[----:B------:R-:W-:Y:S01]  /*38090*/  ULDC.64 UR18, c[0x0][0x228] ;  /* 0x00008a0000127ab9 */ /* 0x000fe20000000a00 */
        /* <DEDUP_REMOVED lines=18> */
[----:B------:R-:W-:-:S06]  /*381c0*/  UMOV UR33, UR23 ;  /* 0x0000001700217c82 */ /* 0x000fcc0008000000 */
[----:B------:R-:W-:-:S04]  /*381d0*/  @P2 LOP3.LUT R235, R235, 0x400, RZ, 0xfc, !PT ;  /* 0x00000400ebeb2812 */ /* 0x000fc800078efcff */
[----:B------:R-:W-:-:S04]  /*381e0*/  LOP3.LUT R235, R235, 0xfffffeff, RZ, 0xc0, !PT ;  /* 0xfffffeffebeb7812 */ /* 0x000fc800078ec0ff */
[----:B------:R-:W-:Y:S02]  /*381f0*/  @P1 LOP3.LUT R235, R235, 0x100, RZ, 0xfc, !PT ;  /* 0x00000100ebeb1812 */ /* 0x000fe400078efcff */
[----:B------:R-:W-:Y:S01]  /*38200*/  ISETP.LT.AND P1, PT, R3, UR4, !P0 ;  /* 0x0000000403007c0c */ /* 0x000fe2000c721270 */
[----:B------:R-:W-:Y:S01]  /*38210*/  UMOV UR4, UR60 ;  /* 0x0000003c00047c82 */ /* 0x000fe20008000000 */
[----:B------:R-:W-:Y:S01]  /*38220*/  ISETP.LT.AND P0, PT, R2, UR47, !P0 ;  /* 0x0000002f02007c0c */ /* 0x000fe2000c701270 */
[----:B------:R-:W-:Y:S01]  /*38230*/  UMOV UR47, UR22 ;  /* 0x00000016002f7c82 */ /* 0x000fe20008000000 */
[----:B------:R-:W-:Y:S01]  /*38240*/  LOP3.LUT R235, R235, 0xffffffdf, RZ, 0xc0, !PT ;  /* 0xffffffdfebeb7812 */ /* 0x000fe200078ec0ff */
[----:B------:R-:W-:Y:S01]  /*38250*/  ULDC.64 UR22, c[0x0][0x228] ;  /* 0x00008a0000167ab9 */ /* 0x000fe20000000a00 */
[----:B------:R-:W-:Y:S02]  /*38260*/  ULDC.64 UR60, c[0x0][0x228] ;  /* 0x00008a00003c7ab9 */ /* 0x000fe40000000a00 */
[----:B0-----:R-:W-:-:S05]  /*38270*/  IMAD.U32 R4, RZ, RZ, UR61 ;  /* 0x0000003dff047e24 */ /* 0x001fca000f8e00ff */
[----:B------:R-:W-:Y:S01]  /*38280*/  @P1 LOP3.LUT R235, R235, 0x20, RZ, 0xfc, !PT ;  /* 0x00000020ebeb1812 */ /* 0x000fe200078efcff */
[----:B------:R0:W-:Y:S03]  /*38290*/  STL [R1+0xec0], R4 ;  /* 0x000ec00401007387 */ /* 0x0001e60000100800 */
[----:B------:R-:W-:-:S04]  /*382a0*/  LOP3.LUT R235, R235, 0xfffffffb, RZ, 0xc0, !PT ;  /* 0xfffffffbebeb7812 */ /* 0x000fc800078ec0ff */
[----:B------:R-:W-:Y:S02]  /*382b0*/  @P0 LOP3.LUT R235, R235, 0x4, RZ, 0xfc, !PT ;  /* 0x00000004ebeb0812 */ /* 0x000fe400078efcff */
[----:B------:R-:W-:Y:S02]  /*382c0*/  ISETP.GE.AND P0, PT, R171, UR29, PT ;  /* 0x0000001dab007c0c */ /* 0x000fe4000bf06270 */
[----:B------:R-:W-:Y:S02]  /*382d0*/  LOP3.LUT R235, R235, 0xbfffffff, RZ, 0xc0, !PT ;  /* 0xbfffffffebeb7812 */ /* 0x000fe400078ec0ff */
[----:B------:R-:W-:Y:S02]  /*382e0*/  ISETP.LT.AND P1, PT, R3, UR14, !P0 ;  /* 0x0000000e03007c0c */ /* 0x000fe4000c721270 */
[----:B------:R-:W-:Y:S01]  /*382f0*/  ISETP.LT.AND P0, PT, R2, UR46, !P0 ;  /* 0x0000002e02007c0c */ /* 0x000fe2000c701270 */
[----:B------:R-:W-:Y:S01]  /*38300*/  UMOV UR46, UR60 ;  /* 0x0000003c002e7c82 */ /* 0x000fe20008000000 */
[----:B------:R-:W-:-:S02]  /*38310*/  ULDC.64 UR60, c[0x0][0x228] ;  /* 0x00008a00003c7ab9 */ /* 0x000fc40000000a00 */
[----:B0-----:R-:W-:Y:S01]  /*38320*/  IMAD.U32 R4, RZ, RZ, UR61 ;  /* 0x0000003dff047e24 */ /* 0x001fe2000f8e00ff */
[----:B------:R-:W-:-:S04]  /*38330*/  R2UR UR61, R186 ;  /* 0x00000000ba3d72ca */ /* 0x000fc800000e0000 */
[----:B------:R0:W-:Y:S02]  /*38340*/  STL [R1+0xec8], R4 ;  /* 0x000ec80401007387 */ /* 0x0001e40000100800 */
        /* <DEDUP_REMOVED lines=8> */
[----:B------:R-:W-:Y:S01]  /*383d0*/  UMOV UR45, UR60 ;  /* 0x0000003c002d7c82 */ /* 0x000fe20008000000 */
[----:B------:R-:W-:-:S09]  /*383e0*/  R2UR UR60, R185 ;  /* 0x00000000b93c72ca */ /* 0x000fd200000e0000 */
[----:B------:R-:W-:-:S04]  /*383f0*/  @P1 LOP3.LUT R234, R234, 0x10000000, RZ, 0xfc, !PT ;  /* 0x10000000eaea1812 */ /* 0x000fc800078efcff */
[----:B------:R-:W-:-:S04]  /*38400*/  LOP3.LUT R234, R234, 0xf7ffffff, RZ, 0xc0, !PT ;  /* 0xf7ffffffeaea7812 */ /* 0x000fc800078ec0ff */
[----:B------:R-:W-:Y:S02]  /*38410*/  @P0 LOP3.LUT R234, R234, 0x8000000, RZ, 0xfc, !PT ;  /* 0x08000000eaea0812 */ /* 0x000fe400078efcff */
[----:B------:R-:W-:Y:S02]  /*38420*/  ISETP.GE.AND P0, PT, R169, UR5, PT ;  /* 0x00000005a9007c0c */ /* 0x000fe4000bf06270 */
[----:B------:R-:W-:Y:S02]  /*38430*/  LOP3.LUT R234, R234, 0xfbffffff, RZ, 0xc0, !PT ;  /* 0xfbffffffeaea7812 */ /* 0x000fe400078ec0ff */
[----:B------:R-:W-:Y:S02]  /*38440*/  ISETP.LT.AND P2, PT, R3, UR20, !P0 ;  /* 0x0000001403007c0c */ /* 0x000fe4000c741270 */
[----:B------:R-:W-:Y:S01]  /*38450*/  ISETP.LT.AND P1, PT, R2, UR4, !P0 ;  /* 0x0000000402007c0c */ /* 0x000fe2000c721270 */
[----:B------:R-:W-:Y:S01]  /*38460*/  ULDC.64 UR4, c[0x0][0x228] ;  /* 0x00008a0000047ab9 */ /* 0x000fe20000000a00 */
[----:B------:R-:W-:Y:S01]  /*38470*/  ISETP.GE.AND P0, PT, R168, UR15, PT ;  /* 0x0000000fa8007c0c */ /* 0x000fe2000bf06270 */
[----:B------:R-:W-:-:S02]  /*38480*/  ULDC.64 UR14, c[0x0][0x228] ;  /* 0x00008a00000e7ab9 */ /* 0x000fc40000000a00 */
[----:B0-----:R-:W-:-:S05]  /*38490*/  IMAD.U32 R4, RZ, RZ, UR15 ;  /* 0x0000000fff047e24 */ /* 0x001fca000f8e00ff */
[----:B------:R0:W-:Y:S01]  /*384a0*/  STL [R1+0xec4], R4 ;  /* 0x000ec40401007387 */ /* 0x0001e20000100800 */
[----:B------:R-:W-:-:S04]  /*384b0*/  @P2 LOP3.LUT R234, R234, 0x4000000, RZ, 0xfc, !PT ;  /* 0x04000000eaea2812 */ /* 0x000fc800078efcff */
[----:B------:R-:W-:-:S04]  /*384c0*/  LOP3.LUT R234, R234, 0xfdffffff, RZ, 0xc0, !PT ;  /* 0xfdffffffeaea7812 */ /* 0x000fc800078ec0ff */
[----:B------:R-:W-:Y:S02]  /*384d0*/  @P1 LOP3.LUT R234, R234, 0x2000000, RZ, 0xfc, !PT ;  /* 0x02000000eaea1812 */ /* 0x000fe400078efcff */
[----:B------:R-:W-:Y:S02]  /*384e0*/  ISETP.LT.AND P1, PT, R3, UR8, !P0 ;  /* 0x0000000803007c0c */ /* 0x000fe4000c721270 */
[----:B------:R-:W-:Y:S01]  /*384f0*/  ISETP.LT.AND P0, PT, R2, UR43, !P0 ;  /* 0x0000002b02007c0c */ /* 0x000fe2000c701270 */
[----:B------:R-:W-:Y:S01]  /*38500*/  UMOV UR43, UR14 ;  /* 0x0000000e002b7c82 */ /* 0x000fe20008000000 */
[----:B------:R-:W-:Y:S01]  /*38510*/  LOP3.LUT R234, R234, 0xffbfffff, RZ, 0xc0, !PT ;  /* 0xffbfffffeaea7812 */ /* 0x000fe200078ec0ff */
[----:B------:R-:W-:-:S08]  /*38520*/  ULDC.64 UR14, c[0x0][0x228] ;  /* 0x00008a00000e7ab9 */ /* 0x000fd00000000a00 */
[----:B------:R-:W-:-:S04]  /*38530*/  @P1 LOP3.LUT R234, R234, 0x400000, RZ, 0xfc, !PT ;  /* 0x00400000eaea1812 */ /* 0x000fc800078efcff */
[----:B------:R-:W-:-:S04]  /*38540*/  LOP3.LUT R234, R234, 0xffdfffff, RZ, 0xc0, !PT ;  /* 0xffdfffffeaea7812 */ /* 0x000fc800078ec0ff */
[----:B------:R-:W-:Y:S02]  /*38550*/  @P0 LOP3.LUT R234, R234, 0x200000, RZ, 0xfc, !PT ;  /* 0x00200000eaea0812 */ /* 0x000fe400078efcff */
[----:B------:R-:W-:Y:S01]  /*38560*/  ISETP.GE.AND P0, PT, R167, UR27, PT ;  /* 0x0000001ba7007c0c */ /* 0x000fe2000bf06270 */
[----:B------:R-:W-:Y:S01]  /*38570*/  ULDC.64 UR26, c[0x0][0x228] ;  /* 0x00008a00001a7ab9 */ /* 0x000fe20000000a00 */
[----:B------:R-:W-:Y:S01]  /*38580*/  LOP3.LUT R234, R234, 0xfffbffff, RZ, 0xc0, !PT ;  /* 0xfffbffffeaea7812 */ /* 0x000fe200078ec0ff */
[----:B0-----:R-:W-:Y:S01]  /*38590*/  IMAD.U32 R4, RZ, RZ, UR27 ;  /* 0x0000001bff047e24 */ /* 0x001fe2000f8e00ff */
[----:B------:R-:W-:Y:S02]  /*385a0*/  ISETP.LT.AND P1, PT, R3, UR12, !P0 ;  /* 0x0000000c03007c0c */ /* 0x000fe4000c721270 */
[----:B------:R-:W-:Y:S01]  /*385b0*/  ISETP.LT.AND P0, PT, R2, UR42, !P0 ;  /* 0x0000002a02007c0c */ /* 0x000fe2000c701270 */
[----:B------:R-:W-:Y:S01]  /*385c0*/  UMOV UR42, UR26 ;  /* 0x0000001a002a7c82 */ /* 0x000fe20008000000 */
[----:B------:R-:W-:Y:S01]  /*385d0*/  ULDC.64 UR26, c[0x0][0x228] ;  /* 0x00008a00001a7ab9 */ /* 0x000fe20000000a00 */
[----:B------:R0:W-:Y:S01]  /*385e0*/  STL [R1+0xecc], R4 ;  /* 0x000ecc0401007387 */ /* 0x0001e20000100800 */
[----:B------:R-:W-:-:S07]  /*385f0*/  UMOV UR29, UR26 ;  /* 0x0000001a001d7c82 */ /* 0x000fce0008000000 */
[----:B------:R-:W-:Y:S01]  /*38600*/  @P1 LOP3.LUT R234, R234, 0x40000, RZ, 0xfc, !PT ;  /* 0x00040000eaea1812 */ /* 0x000fe200078efcff */
[----:B0-----:R-:W-:-:S03]  /*38610*/  IMAD.U32 R4, RZ, RZ, UR27 ;  /* 0x0000001bff047e24 */ /* 0x001fc6000f8e00ff */
[----:B------:R-:W-:Y:S02]  /*38620*/  LOP3.LUT R234, R234, 0xfffdffff, RZ, 0xc0, !PT ;  /* 0xfffdffffeaea7812 */ /* 0x000fe400078ec0ff */
[----:B------:R0:W-:Y:S02]  /*38630*/  STL [R1+0xed0], R4 ;  /* 0x000ed00401007387 */ /* 0x0001e40000100800 */
[----:B------:R-:W-:Y:S02]  /*38640*/  @P0 LOP3.LUT R234, R234, 0x20000, RZ, 0xfc, !PT ;  /* 0x00020000eaea0812 */ /* 0x000fe400078efcff */
[----:B------:R-:W-:Y:S01]  /*38650*/  ISETP.GE.AND P0, PT, R166, UR21, PT ;  /* 0x00000015a6007c0c */ /* 0x000fe2000bf06270 */
[----:B------:R-:W-:Y:S01]  /*38660*/  ULDC.64 UR20, c[0x0][0x228] ;  /* 0x00008a0000147ab9 */ /* 0x000fe20000000a00 */
[----:B------:R-:W-:Y:S02]  /*38670*/  LOP3.LUT R234, R234, 0xffffbfff, RZ, 0xc0, !PT ;  /* 0xffffbfffeaea7812 */ /* 0x000fe400078ec0ff */
[----:B------:R-:W-:-:S02]  /*38680*/  ISETP.LT.AND P1, PT, R3, UR24, !P0 ;  /* 0x0000001803007c0c */ /* 0x000fc4000c721270 */
[----:B------:R-:W-:-:S11]  /*38690*/  ISETP.LT.AND P0, PT, R2, UR53, !P0 ;  /* 0x0000003502007c0c */ /* 0x000fd6000c701270 */
        /* <DEDUP_REMOVED lines=27> */
[----:B------:R-:W-:Y:S01]  /*38850*/  UMOV UR27, UR24 ;  /* 0x00000018001b7c82 */ /* 0x000fe20008000000 */
[----:B------:R-:W-:Y:S01]  /*38860*/  ISETP.LT.AND P1, PT, R3, UR16, !P0 ;  /* 0x0000001003007c0c */ /* 0x000fe2000c721270 */
[----:B0-----:R-:W-:Y:S01]  /*38870*/  IMAD.U32 R4, RZ, RZ, UR25 ;  /* 0x00000019ff047e24 */ /* 0x001fe2000f8e00ff */
[----:B------:R-:W-:Y:S01]  /*38880*/  ISETP.LT.AND P0, PT, R2, UR47, !P0 ;  /* 0x0000002f02007c0c */ /* 0x000fe2000c701270 */
[----:B------:R-:W-:Y:S02]  /*38890*/  ULDC.64 UR24, c[0x0][0x228] ;  /* 0x00008a0000187ab9 */ /* 0x000fe40000000a00 */
[----:B------:R-:W-:Y:S01]  /*388a0*/  UMOV UR26, UR24 ;  /* 0x00000018001a7c82 */ /* 0x000fe20008000000 */
[----:B------:R-:W-:Y:S01]  /*388b0*/  IMAD.U32 R7, RZ, RZ, UR25 ;  /* 0x00000019ff077e24 */ /* 0x000fe2000f8e00ff */
[----:B------:R0:W-:Y:S04]  /*388c0*/  STL [R1+0xed8], R4 ;  /* 0x000ed80401007387 */ /* 0x0001e80000100800 */
[----:B------:R-:W-:Y:S02]  /*388d0*/  STL [R1+0x1ad8], R7 ;  /* 0x001ad80701007387 */ /* 0x000fe40000100800 */
[----:B------:R-:W-:-:S04]  /*388e0*/  @P1 LOP3.LUT R234, R234, 0x4, RZ, 0xfc, !PT ;  /* 0x00000004eaea1812 */ /* 0x000fc800078efcff */
[----:B------:R-:W-:-:S04]  /*388f0*/  LOP3.LUT R234, R234, 0xfffffffd, RZ, 0xc0, !PT ;  /* 0xfffffffdeaea7812 */ /* 0x000fc800078ec0ff */
[----:B------:R-:W-:Y:S02]  /*38900*/  @P0 LOP3.LUT R234, R234, 0x2, RZ, 0xfc, !PT ;  /* 0x00000002eaea0812 */ /* 0x000fe400078efcff */
[----:B------:R-:W-:Y:S01]  /*38910*/  ISETP.GE.AND P0, PT, R162, UR11, PT ;  /* 0x0000000ba2007c0c */ /* 0x000fe2000bf06270 */
[----:B------:R-:W-:Y:S01]  /*38920*/  ULDC.64 UR10, c[0x0][0x228] ;  /* 0x00008a00000a7ab9 */ /* 0x000fe20000000a00 */
[----:B------:R-:W-:Y:S02]  /*38930*/  LOP3.LUT R234, R234, 0xbfffffff, RZ, 0xc0, !PT ;  /* 0xbfffffffeaea7812 */ /* 0x000fe400078ec0ff */
[----:B------:R-:W-:Y:S02]  /*38940*/  ISETP.LT.AND P1, PT, R3, UR22, !P0 ;  /* 0x0000001603007c0c */ /* 0x000fe4000c721270 */
        /* <DEDUP_REMOVED lines=12> */
[----:B0-----:R-:W-:Y:S01]  /*38a10*/  IMAD.U32 R4, RZ, RZ, UR17 ;  /* 0x00000011ff047e24 */ /* 0x001fe2000f8e00ff */
[----:B------:R-:W-:-:S04]  /*38a20*/  ULDC.64 UR16, c[0x0][0x228] ;  /* 0x00008a0000107ab9 */ /* 0x000fc80000000a00 */
[----:B------:R-:W-:Y:S01]  /*38a30*/  @P2 LOP3.LUT R233, R233, 0x4000000, RZ, 0xfc, !PT ;  /* 0x04000000e9e92812 */ /* 0x000fe200078efcff */
[----:B------:R0:W-:Y:S03]  /*38a40*/  STL [R1+0x1adc], R4 ;  /* 0x001adc0401007387 */ /* 0x0001e60000100800 */
        /* <DEDUP_REMOVED lines=13> */
[----:B------:R-:W-:Y:S01]  /*38b20*/  IMAD.U32 R6, RZ, RZ, UR23 ;  /* 0x00000017ff067e24 */ /* 0x000fe2000f8e00ff */
[----:B------:R-:W-:Y:S01]  /*38b30*/  ISETP.LT.AND P0, PT, R2, UR42, !P0 ;  /* 0x0000002a02007c0c */ /* 0x000fe2000c701270 */
[----:B------:R-:W-:Y:S02]  /*38b40*/  ULDC.64 UR42, c[0x0][0x228] ;  /* 0x00008a00002a7ab9 */ /* 0x000fe40000000a00 */
[----:B------:R-:W-:Y:S01]  /*38b50*/  UMOV UR23, UR42 ;  /* 0x0000002a00177c82 */ /* 0x000fe20008000000 */
[----:B------:R-:W-:Y:S01]  /*38b60*/  UMOV UR47, UR43 ;  /* 0x0000002b002f7c82 */ /* 0x000fe20008000000 */
[----:B------:R-:W-:Y:S01]  /*38b70*/  ULDC.64 UR42, c[0x0][0x228] ;  /* 0x00008a00002a7ab9 */ /* 0x000fe20000000a00 */
[----:B------:R-:W-:Y:S05]  /*38b80*/  STL [R1+0x1ae0], R6 ;  /* 0x001ae00601007387 */ /* 0x000fea0000100800 */
        /* <DEDUP_REMOVED lines=9> */
[----:B------:R-:W-:-:S09]  /*38c20*/  UMOV UR31, UR36 ;  /* 0x00000024001f7c82 */ /* 0x000fd20008000000 */
        /* <DEDUP_REMOVED lines=9> */
[----:B------:R-:W-:Y:S01]  /*38cc0*/  ISETP.GE.AND P0, PT, R156, UR15, PT ;  /* 0x0000000f9c007c0c */ /* 0x000fe2000bf06270 */
[----:B------:R-:W-:Y:S01]  /*38cd0*/  ULDC.64 UR14, c[0x0][0x228] ;  /* 0x00008a00000e7ab9 */ /* 0x000fe20000000a00 */
[----:B------:R-:W-:Y:S01]  /*38ce0*/  ULDC.64 UR36, c[0x0][0x228] ;  /* 0x00008a0000247ab9 */ /* 0x000fe20000000a00 */
[----:B------:R-:W-:Y:S01]  /*38cf0*/  UMOV UR22, UR14 ;  /* 0x0000000e00167c82 */ /* 0x000fe20008000000 */
[----:B------:R-:W-:Y:S01]  /*38d00*/  IMAD.U32 R188, RZ, RZ, UR15 ;  /* 0x0000000fffbc7e24 */ /* 0x000fe2000f8e00ff */
[----:B------:R-:W-:-:S04]  /*38d10*/  ULDC.64 UR14, c[0x0][0x228] ;  /* 0x00008a00000e7ab9 */ /* 0x000fc80000000a00 */
[----:B------:R-:W-:Y:S01]  /*38d20*/  @P2 LOP3.LUT R233, R233, 0x400, RZ, 0xfc, !PT ;  /* 0x00000400e9e92812 */ /* 0x000fe200078efcff */
[----:B------:R-:W-:Y:S03]  /*38d30*/  STL [R1+0x1ae4], R188 ;  /* 0x001ae4bc01007387 */ /* 0x000fe60000100800 */
        /* <DEDUP_REMOVED lines=15> */
[----:B------:R-:W-:-:S02]  /*38e30*/  ULDC.64 UR26, c[0x0][0x228] ;  /* 0x00008a00001a7ab9 */ /* 0x000fc40000000a00 */
[----:B------:R-:W-:Y:S01]  /*38e40*/  UMOV UR20, UR26 ;  /* 0x0000001a00147c82 */ /* 0x000fe20008000000 */
[----:B------:R-:W-:Y:S01]  /*38e50*/  UMOV UR45, UR27 ;  /* 0x0000001b002d7c82 */ /* 0x000fe20008000000 */
[----:B------:R-:W-:Y:S01]  /*38e60*/  UMOV UR26, UR29 ;  /* 0x0000001d001a7c82 */ /* 0x000fe20008000000 */
[----:B------:R-:W-:Y:S01]  /*38e70*/  UMOV UR27, UR28 ;  /* 0x0000001c001b7c82 */ /* 0x000fe20008000000 */
[----:B------:R-:W-:Y:S01]  /*38e80*/  @P1 LOP3.LUT R233, R233, 0x4, RZ, 0xfc, !PT ;  /* 0x00000004e9e91812 */ /* 0x000fe200078efcff */
[----:B------:R-:W-:-:S03]  /*38e90*/  ULDC.64 UR28, c[0x0][0x228] ;  /* 0x00008a00001c7ab9 */ /* 0x000fc60000000a00 */
        /* <DEDUP_REMOVED lines=17> */
[----:B------:R-:W-:-:S08]  /*38fb0*/  ULDC.64 UR10, c[0x0][0x228] ;  /* 0x00008a00000a7ab9 */ /* 0x000fd00000000a00 */
        /* <DEDUP_REMOVED lines=31> */
[----:B------:R-:W-:-:S10]  /*391b0*/  ULDC.64 UR20, c[0x0][0x228] ;  /* 0x00008a0000147ab9 */ /* 0x000fd40000000a00 */
        /* <DEDUP_REMOVED lines=22> */
[----:B------:R-:W-:Y:S02]  /*39320*/  ULDC.64 UR8, c[0x0][0x228] ;  /* 0x00008a0000087ab9 */ /* 0x000fe40000000a00 */
[----:B------:R-:W-:Y:S01]  /*39330*/  STL [R1+0x1ae8], R232 ;  /* 0x001ae8e801007387 */ /* 0x000fe20000100800 */
        /* <DEDUP_REMOVED lines=72> */
[----:B------:R-:W-:-:S07]  /*397c0*/  UMOV UR8, UR59 ;  /* 0x0000003b00087c82 */ /* 0x000fce0008000000 */
[----:B------:R-:W-:-:S04]  /*397d0*/  @P2 LOP3.LUT R231, R231, 0x4, RZ, 0xfc, !PT ;  /* 0x00000004e7e72812 */ /* 0x000fc800078efcff */
[----:B------:R-:W-:-:S04]  /*397e0*/  LOP3.LUT R231, R231, 0xfffffffd, RZ, 0xc0, !PT ;  /* 0xfffffffde7e77812 */ /* 0x000fc800078ec0ff */
[----:B------:R-:W-:Y:S02]  /*397f0*/  @P1 LOP3.LUT R231, R231, 0x2, RZ, 0xfc, !PT ;  /* 0x00000002e7e71812 */ /* 0x000fe400078efcff */
[----:B------:R-:W-:Y:S02]  /*39800*/  ISETP.LT.AND P1, PT, R3, UR22, !P0 ;  /* 0x0000001603007c0c */ /* 0x000fe4000c721270 */
[----:B------:R-:W-:Y:S01]  /*39810*/  ISETP.LT.AND P0, PT, R2, UR30, !P0 ;  /* 0x0000001e02007c0c */ /* 0x000fe2000c701270 */
[----:B------:R-:W-:Y:S01]  /*39820*/  UMOV UR30, UR42 ;  /* 0x0000002a001e7c82 */ /* 0x000fe20008000000 */
[----:B------:R-:W-:Y:S01]  /*39830*/  UMOV UR42, UR26 ;  /* 0x0000001a002a7c82 */ /* 0x000fe20008000000 */
[----:B------:R-:W-:Y:S01]  /*39840*/  UMOV UR26, UR32 ;  /* 0x00000020001a7c82 */ /* 0x000fe20008000000 */
[----:B------:R-:W-:Y:S01]  /*39850*/  UMOV UR32, UR38 ;  /* 0x0000002600207c82 */ /* 0x000fe20008000000 */
[----:B------:R-:W-:Y:S06]  /*39860*/  STL [R1+0x1aec], R231 ;  /* 0x001aece701007387 */ /* 0x000fec0000100800 */
        /* <DEDUP_REMOVED lines=9> */
[----:B------:R-:W-:Y:S01]  /*39900*/  UMOV UR56, UR27 ;  /* 0x0000001b00387c82 */ /* 0x000fe20008000000 */
[----:B------:R-:W-:-:S08]  /*39910*/  UMOV UR27, UR34 ;  /* 0x00000022001b7c82 */ /* 0x000fd00008000000 */
[----:B------:R-:W-:-:S04]  /*39920*/  @P1 LOP3.LUT R230, R230, 0x4000000, RZ, 0xfc, !PT ;  /* 0x04000000e6e61812 */ /* 0x000fc800078efcff */
[----:B------:R-:W-:-:S04]  /*39930*/  LOP3.LUT R230, R230, 0xfdffffff, RZ, 0xc0, !PT ;  /* 0xfdffffffe6e67812 */ /* 0x000fc800078ec0ff */
[----:B------:R-:W-:Y:S02]  /*39940*/  @P0 LOP3.LUT R230, R230, 0x2000000, RZ, 0xfc, !PT ;  /* 0x02000000e6e60812 */ /* 0x000fe400078efcff */
[----:B------:R-:W-:Y:S01]  /*39950*/  ISETP.GE.AND P0, PT, R8, UR5, PT ;  /* 0x0000000508007c0c */ /* 0x000fe2000bf06270 */
[----:B------:R-:W-:Y:S01]  /*39960*/  VIADD R8, R0, 0xda ;  /* 0x000000da00087836 */ /* 0x000fe20000000000 */
[----:B------:R-:W-:Y:S01]  /*39970*/  LOP3.LUT R230, R230, 0xffbfffff, RZ, 0xc0, !PT ;  /* 0xffbfffffe6e67812 */ /* 0x000fe200078ec0ff */
[----:B------:R-:W-:Y:S01]  /*39980*/  ULDC.64 UR4, c[0x0][0x228] ;  /* 0x00008a0000047ab9 */ /* 0x000fe20000000a00 */
        /* <DEDUP_REMOVED lines=19> */
[----:B------:R-:W-:Y:S01]  /*39ac0*/  VIADD R8, R0, 0xd6 ;  /* 0x000000d600087836 */ /* 0x000fe20000000000 */
[----:B------:R-:W-:Y:S01]  /*39ad0*/  LOP3.LUT R230, R230, 0xffffbfff, RZ, 0xc0, !PT ;  /* 0xffffbfffe6e67812 */ /* 0x000fe200078ec0ff */
[----:B------:R-:W-:Y:S01]  /*39ae0*/  ULDC.64 UR16, c[0x0][0x228] ;  /* 0x00008a0000107ab9 */ /* 0x000fe20000000a00 */
[----:B------:R-:W-:Y:S01]  /*39af0*/  ISETP.LT.AND P1, PT, R3, UR22, !P0 ;  /* 0x0000001603007c0c */ /* 0x000fe2000c721270 */
[----:B------:R-:W-:Y:S01]  /*39b00*/  UMOV UR22, UR48 ;  /* 0x0000003000167c82 */ /* 0x000fe20008000000 */
[----:B------:R-:W-:Y:S01]  /*39b10*/  ISETP.LT.AND P0, PT, R2, UR54, !P0 ;  /* 0x0000003602007c0c */ /* 0x000fe2000c701270 */
[----:B------:R-:W-:Y:S01]  /*39b20*/  ULDC.64 UR48, c[0x0][0x228] ;  /* 0x00008a0000307ab9 */ /* 0x000fe20000000a00 */
[----:B------:R-:W-:Y:S01]  /*39b30*/  UMOV UR54, UR14 ;  /* 0x0000000e00367c82 */ /* 0x000fe20008000000 */
[----:B------:R-:W-:Y:S01]  /*39b40*/  UMOV UR14, UR24 ;  /* 0x00000018000e7c82 */ /* 0x000fe20008000000 */
[----:B------:R-:W-:Y:S01]  /*39b50*/  UMOV UR24, UR35 ;  /* 0x0000002300187c82 */ /* 0x000fe20008000000 */
[----:B------:R-:W-:-:S06]  /*39b60*/  ULDC.64 UR34, c[0x0][0x228] ;  /* 0x00008a0000227ab9 */ /* 0x000fcc0000000a00 */
        /* <DEDUP_REMOVED lines=32> */
[----:B------:R-:W-:Y:S02]  /*39d70*/  LOP3.LUT R230, R230, 0xfffffffb, RZ, 0xc0, !PT ;  /* 0xfffffffbe6e67812 */ /* 0x000fe400078ec0ff */
[----:B------:R-:W-:Y:S02]  /*39d80*/  ISETP.LT.AND P1, PT, R3, UR6, !P0 ;  /* 0x0000000603007c0c */ /* 0x000fe4000c721270 */
[----:B------:R-:W-:Y:S01]  /*39d90*/  ISETP.LT.AND P0, PT, R2, UR38, !P0 ;  /* 0x0000002602007c0c */ /* 0x000fe2000c701270 */
[----:B------:R-:W-:Y:S01]  /*39da0*/  UMOV UR38, UR30 ;  /* 0x0000001e00267c82 */ /* 0x000fe20008000000 */
[----:B------:R-:W-:Y:S01]  /*39db0*/  UMOV UR30, UR8 ;  /* 0x00000008001e7c82 */ /* 0x000fe20008000000 */
[----:B------:R-:W-:Y:S01]  /*39dc0*/  UMOV UR8, UR27 ;  /* 0x0000001b00087c82 */ /* 0x000fe20008000000 */
[----:B------:R-:W-:-:S07]  /*39dd0*/  ULDC.64 UR26, c[0x0][0x228] ;  /* 0x00008a00001a7ab9 */ /* 0x000fce0000000a00 */
[----:B------:R-:W-:-:S04]  /*39de0*/  @P1 LOP3.LUT R230, R230, 0x4, RZ, 0xfc, !PT ;  /* 0x00000004e6e61812 */ /* 0x000fc800078efcff */
[----:B------:R-:W-:-:S04]  /*39df0*/  LOP3.LUT R230, R230, 0xfffffffd, RZ, 0xc0, !PT ;  /* 0xfffffffde6e67812 */ /* 0x000fc800078ec0ff */
[----:B------:R-:W-:Y:S02]  /*39e00*/  @P0 LOP3.LUT R230, R230, 0x2, RZ, 0xfc, !PT ;  /* 0x00000002e6e60812 */ /* 0x000fe400078efcff */
[----:B------:R-:W-:Y:S01]  /*39e10*/  ISETP.GE.AND P0, PT, R8, UR17, PT ;  /* 0x0000001108007c0c */ /* 0x000fe2000bf06270 */
[----:B------:R-:W-:Y:S02]  /*39e20*/  VIADD R8, R0, 0xce ;  /* 0x000000ce00087836 */ /* 0x000fe40000000000 */
[----:B------:R-:W-:Y:S01]  /*39e30*/  STL [R1+0x1af0], R230 ;  /* 0x001af0e601007387 */ /* 0x000fe20000100800 */
[----:B------:R-:W-:Y:S01]  /*39e40*/  ISETP.LT.AND P1, PT, R3, UR58, !P0 ;  /* 0x0000003a03007c0c */ /* 0x000fe2000c721270 */
[----:B------:R-:W-:Y:S01]  /*39e50*/  UMOV UR58, UR10 ;  /* 0x0000000a003a7c82 */ /* 0x000fe20008000000 */
[----:B------:R-:W-:Y:S01]  /*39e60*/  ISETP.LT.AND P0, PT, R2, UR34, !P0 ;  /* 0x0000002202007c0c */ /* 0x000fe2000c701270 */
[----:B------:R-:W-:Y:S01]  /*39e70*/  UMOV UR10, UR40 ;  /* 0x00000028000a7c82 */ /* 0x000fe20008000000 */
        /* <DEDUP_REMOVED lines=9> */
[----:B------:R-:W-:Y:S01]  /*39f10*/  ULDC.64 UR12, c[0x0][0x228] ;  /* 0x00008a00000c7ab9 */ /* 0x000fe20000000a00 */
[----:B------:R-:W-:Y:S01]  /*39f20*/  STL [R1+0x1af4], R229 ;  /* 0x001af4e501007387 */ /* 0x000fe20000100800 */
[----:B------:R-:W-:Y:S01]  /*39f30*/  ISETP.LT.AND P1, PT, R3, UR32, !P0 ;  /* 0x0000002003007c0c */ /* 0x000fe2000c721270 */
[----:B------:R-:W-:Y:S01]  /*39f40*/  UMOV UR32, UR16 ;  /* 0x0000001000207c82 */ /* 0x000fe20008000000 */
[----:B------:R-:W-:Y:S01]  /*39f50*/  ISETP.LT.AND P0, PT, R2, UR26, !P0 ;  /* 0x0000001a02007c0c */ /* 0x000fe2000c701270 */
[----:B------:R-:W-:Y:S01]  /*39f60*/  UMOV UR26, UR22 ;  /* 0x00000016001a7c82 */ /* 0x000fe20008000000 */
[----:B------:R-:W-:Y:S01]  /*39f70*/  ULDC.64 UR22, c[0x0][0x228] ;  /* 0x00008a0000167ab9 */ /* 0x000fe20000000a00 */
[----:B------:R-:W-:-:S08]  /*39f80*/  ULDC.64 UR16, c[0x0][0x228] ;  /* 0x00008a0000107ab9 */ /* 0x000fd00000000a00 */
        /* <DEDUP_REMOVED lines=23> */
[----:B------:R-:W-:-:S09]  /*3a100*/  ULDC UR4, c[0x0][0x228] ;  /* 0x00008a0000047ab9 */ /* 0x000fd20000000800 */
[----:B------:R-:W-:-:S04]  /*3a110*/  @P1 LOP3.LUT R228, R228, 0x4000, RZ, 0xfc, !PT ;  /* 0x00004000e4e41812 */ /* 0x000fc800078efcff */
[----:B------:R-:W-:-:S04]  /*3a120*/  LOP3.LUT R228, R228, 0xffffdfff, RZ, 0xc0, !PT ;  /* 0xffffdfffe4e47812 */ /* 0x000fc800078ec0ff */
[----:B------:R-:W-:Y:S02]  /*3a130*/  @P0 LOP3.LUT R228, R228, 0x2000, RZ, 0xfc, !PT ;  /* 0x00002000e4e40812 */ /* 0x000fe400078efcff */
[----:B------:R-:W-:Y:S01]  /*3a140*/  ISETP.GE.AND P0, PT, R8, UR59, PT ;  /* 0x0000003b08007c0c */ /* 0x000fe2000bf06270 */
[----:B------:R-:W-:Y:S02]  /*3a150*/  VIADD R8, R0, 0x157 ;  /* 0x0000015700087836 */ /* 0x000fe40000000000 */
[----:B------:R-:W-:Y:S01]  /*3a160*/  STL [R1+0x1af8], R228 ;  /* 0x001af8e401007387 */ /* 0x000fe20000100800 */
[----:B------:R-:W-:Y:S01]  /*3a170*/  ISETP.LT.AND P1, PT, R3, UR58, !P0 ;  /* 0x0000003a03007c0c */ /* 0x000fe2000c721270 */
[----:B------:R-:W-:Y:S01]  /*3a180*/  ULDC.64 UR58, c[0x0][0x228] ;  /* 0x00008a00003a7ab9 */ /* 0x000fe20000000a00 */
[----:B------:R-:W-:Y:S01]  /*3a190*/  ISETP.LT.AND P0, PT, R2, UR4, !P0 ;  /* 0x0000000402007c0c */ /* 0x000fe2000c701270 */
[----:B------:R-:W-:Y:S01]  /*3a1a0*/  UMOV UR6, UR59 ;  /* 0x0000003b00067c82 */ /* 0x000fe20008000000 */
[----:B------:R-:W-:Y:S01]  /*3a1b0*/  UMOV UR44, UR58 ;  /* 0x0000003a002c7c82 */ /* 0x000fe20008000000 */
[----:B------:R-:W-:Y:S01]  /*3a1c0*/  ULDC.64 UR58, c[0x0][0x228] ;  /* 0x00008a00003a7ab9 */ /* 0x000fe20000000a00 */
[----:B------:R-:W-:-:S07]  /*3a1d0*/  ULDC UR4, c[0x0][0x228] ;  /* 0x00008a0000047ab9 */ /* 0x000fce0000000800 */
[----:B------:R-:W-:Y:S02]  /*3a1e0*/  @P1 LOP3.LUT R250, R250, 0x400, RZ, 0xfc, !PT ;  /* 0x00000400fafa1812 */ /* 0x000fe400078efcff */
[----:B------:R-:W-:Y:S02]  /*3a1f0*/  @P0 LOP3.LUT R236, R236, 0x40000000, RZ, 0xfc, !PT ;  /* 0x40000000ecec0812 */ /* 0x000fe400078efcff */
[----:B------:R-:W-:Y:S01]  /*3a200*/  ISETP.GE.AND P0, PT, R8, UR6, PT ;  /* 0x0000000608007c0c */ /* 0x000fe2000bf06270 */
[----:B------:R-:W-:Y:S01]  /*3a210*/  VIADD R8, R0, 0x156 ;  /* 0x0000015600087836 */ /* 0x000fe20000000000 */
[----:B------:R-:W-:Y:S01]  /*3a220*/  LOP3.LUT R236, R236, 0xefffffff, RZ, 0xc0, !PT ;  /* 0xefffffffecec7812 */ /* 0x000fe200078ec0ff */
[----:B------:R-:W-:Y:S01]  /*3a230*/  UMOV UR6, UR12 ;  /* 0x0000000c00067c82 */ /* 0x000fe20008000000 */
[----:B------:R-:W-:Y:S01]  /*3a240*/  ISETP.LT.AND P1, PT, R3, UR58, !P0 ;  /* 0x0000003a03007c0c */ /* 0x000fe2000c721270 */
[----:B------:R-:W-:Y:S01]  /*3a250*/  UMOV UR12, UR61 ;  /* 0x0000003d000c7c82 */ /* 0x000fe20008000000 */
[----:B------:R-:W-:Y:S01]  /*3a260*/  ISETP.LT.AND P0, PT, R2, UR4, !P0 ;  /* 0x0000000402007c0c */ /* 0x000fe2000c701270 */
[----:B------:R-:W-:Y:S01]  /*3a270*/  UMOV UR58, UR60 ;  /* 0x0000003c003a7c82 */ /* 0x000fe20008000000 */
[----:B------:R-:W-:Y:S01]  /*3a280*/  ULDC.64 UR60, c[0x0][0x228] ;  /* 0x00008a00003c7ab9 */ /* 0x000fe20000000a00 */
[----:B------:R-:W-:Y:S01]  /*3a290*/  ULDC UR4, c[0x0][0x228] ;  /* 0x00008a0000047ab9 */ /* 0x000fe20000000800 */
[----:B------:R-:W-:Y:S07]  /*3a2a0*/  STL [R1+0x1afc], R250 ;  /* 0x001afcfa01007387 */ /* 0x000fee0000100800 */
[----:B------:R-:W-:-:S04]  /*3a2b0*/  @P1 LOP3.LUT R236, R236, 0x10000000, RZ, 0xfc, !PT ;  /* 0x10000000ecec1812 */ /* 0x000fc800078efcff */
[----:B------:R-:W-:-:S04]  /*3a2c0*/  LOP3.LUT R236, R236, 0xf7ffffff, RZ, 0xc0, !PT ;  /* 0xf7ffffffecec7812 */ /* 0x000fc800078ec0ff */
[----:B------:R-:W-:Y:S02]  /*3a2d0*/  @P0 LOP3.LUT R236, R236, 0x8000000, RZ, 0xfc, !PT ;  /* 0x08000000ecec0812 */ /* 0x000fe400078efcff */
[----:B------:R-:W-:Y:S01]  /*3a2e0*/  ISETP.GE.AND P0, PT, R8, UR59, PT ;  /* 0x0000003b08007c0c */ /* 0x000fe2000bf06270 */
[----:B------:R-:W-:Y:S01]  /*3a2f0*/  VIADD R8, R0, 0x155 ;  /* 0x0000015500087836 */ /* 0x000fe20000000000 */
[----:B------:R-:W-:Y:S02]  /*3a300*/  LOP3.LUT R236, R236, 0xfdffffff, RZ, 0xc0, !PT ;  /* 0xfdffffffecec7812 */ /* 0x000fe400078ec0ff */
[----:B------:R-:W-:Y:S01]  /*3a310*/  ISETP.LT.AND P1, PT, R3, UR60, !P0 ;  /* 0x0000003c03007c0c */ /* 0x000fe2000c721270 */
[----:B------:R-:W-:Y:S01]  /*3a320*/  UMOV UR60, UR58 ;  /* 0x0000003a003c7c82 */ /* 0x000fe20008000000 */
[----:B------:R-:W-:Y:S01]  /*3a330*/  ISETP.LT.AND P0, PT, R2, UR4, !P0 ;  /* 0x0000000402007c0c */ /* 0x000fe2000c701270 */
[----:B------:R-:W-:Y:S01]  /*3a340*/  ULDC.64 UR58, c[0x0][0x228] ;  /* 0x00008a00003a7ab9 */ /* 0x000fe20000000a00 */
[----:B------:R-:W-:-:S09]  /*3a350*/  ULDC UR4, c[0x0][0x228] ;  /* 0x00008a0000047ab9 */ /* 0x000fd20000000800 */
        /* <DEDUP_REMOVED lines=88> */
[----:B------:R-:W-:Y:S02]  /*3a8e0*/  @P1 LOP3.LUT R236, R236, 0x1, RZ, 0xfc, !PT ;  /* 0x00000001ecec1812 */ /* 0x000fe400078efcff */
[----:B------:R-:W-:Y:S02]  /*3a8f0*/  @P0 LOP3.LUT R235, R235, 0x40000000, RZ, 0xfc, !PT ;  /* 0x40000000ebeb0812 */ /* 0x000fe400078efcff */
[----:B------:R-:W-:Y:S01]  /*3a900*/  ISETP.GE.AND P0, PT, R8, UR61, PT ;  /* 0x0000003d08007c0c */ /* 0x000fe2000bf06270 */
[----:B------:R-:W-:Y:S01]  /*3a910*/  VIADD R8, R0, 0x14c ;  /* 0x0000014c00087836 */ /* 0x000fe20000000000 */
[----:B------:R-:W-:Y:S01]  /*3a920*/  LOP3.LUT R235, R235, 0xefffffff, RZ, 0xc0, !PT ;  /* 0xefffffffebeb7812 */ /* 0x000fe200078ec0ff */
[----:B------:R-:W-:Y:S01]  /*3a930*/  STL [R1+0x1b00], R236 ;  /* 0x001b00ec01007387 */ /* 0x000fe20000100800 */
        /* <DEDUP_REMOVED lines=122> */
[----:B------:R-:W-:Y:S01]  /*3b0e0*/  IMAD.MOV.U32 R225, RZ, RZ, R223 ;  /* 0x000000ffffe17224 */ /* 0x000fe200078e00df */
[----:B------:R-:W-:Y:S01]  /*3b0f0*/  ISETP.LT.AND P0, PT, R2, UR4, !P0 ;  /* 0x0000000402007c0c */ /* 0x000fe2000c701270 */
[----:B------:R-:W-:Y:S01]  /*3b100*/  ULDC UR4, c[0x0][0x228] ;  /* 0x00008a0000047ab9 */ /* 0x000fe20000000800 */
[----:B------:R-:W-:Y:S01]  /*3b110*/  IMAD.MOV.U32 R224, RZ, RZ, R222 ;  /* 0x000000ffffe07224 */ /* 0x000fe200078e00de */
[----:B------:R-:W-:Y:S01]  /*3b120*/  F2FP.SATFINITE.E4M3.F32.PACK_AB_MERGE_C R24, R25, R24, RZ ;  /* 0x000000181918723e */ /* 0x000fe200048070ff */
[----:B------:R-:W-:-:S07]  /*3b130*/  ULDC UR60, c[0x0][0x228] ;  /* 0x00008a00003c7ab9 */ /* 0x000fce0000000800 */
[----:B------:R-:W-:-:S04]  /*3b140*/  @P1 LOP3.LUT R234, R234, 0x100000, RZ, 0xfc, !PT ;  /* 0x00100000eaea1812 */ /* 0x000fc800078efcff */
[----:B------:R-:W-:-:S04]  /*3b150*/  LOP3.LUT R234, R234, 0xfff7ffff, RZ, 0xc0, !PT ;  /* 0xfff7ffffeaea7812 */ /* 0x000fc800078ec0ff */
[----:B------:R-:W-:Y:S02]  /*3b160*/  @P0 LOP3.LUT R234, R234, 0x80000, RZ, 0xfc, !PT ;  /* 0x00080000eaea0812 */ /* 0x000fe400078efcff */
[----:B------:R-:W-:Y:S01]  /*3b170*/  ISETP.GE.AND P0, PT, R8, UR61, PT ;  /* 0x0000003d08007c0c */ /* 0x000fe2000bf06270 */
[----:B------:R-:W-:Y:S01]  /*3b180*/  VIADD R8, R0, 0x13b ;  /* 0x0000013b00087836 */ /* 0x000fe20000000000 */
[----:B------:R-:W-:Y:S02]  /*3b190*/  LOP3.LUT R234, R234, 0xfffeffff, RZ, 0xc0, !PT ;  /* 0xfffeffffeaea7812 */ /* 0x000fe400078ec0ff */
[----:B------:R-:W-:Y:S01]  /*3b1a0*/  ISETP.LT.AND P1, PT, R3, UR58, !P0 ;  /* 0x0000003a03007c0c */ /* 0x000fe2000c721270 */
[----:B------:R-:W-:Y:S01]  /*3b1b0*/  ULDC.64 UR58, c[0x0][0x228] ;  /* 0x00008a00003a7ab9 */ /* 0x000fe20000000a00 */
[----:B------:R-:W-:Y:S01]  /*3b1c0*/  ISETP.LT.AND P0, PT, R2, UR4, !P0 ;  /* 0x0000000402007c0c */ /* 0x000fe2000c701270 */
[----:B------:R-:W-:-:S10]  /*3b1d0*/  ULDC UR4, c[0x0][0x228] ;  /* 0x00008a0000047ab9 */ /* 0x000fd40000000800 */
[----:B------:R-:W-:-:S04]  /*3b1e0*/  @P1 LOP3.LUT R234, R234, 0x10000, RZ, 0xfc, !PT ;  /* 0x00010000eaea1812 */ /* 0x000fc800078efcff */
[----:B------:R-:W-:-:S04]  /*3b1f0*/  LOP3.LUT R234, R234, 0xffff7fff, RZ, 0xc0, !PT ;  /* 0xffff7fffeaea7812 */ /* 0x000fc800078ec0ff */
[----:B------:R-:W-:Y:S02]  /*3b200*/  @P0 LOP3.LUT R234, R234, 0x8000, RZ, 0xfc, !PT ;  /* 0x00008000eaea0812 */ /* 0x000fe400078efcff */
[----:B------:R-:W-:Y:S01]  /*3b210*/  ISETP.GE.AND P0, PT, R8, UR6, PT ;  /* 0x0000000608007c0c */ /* 0x000fe2000bf06270 */
[----:B------:R-:W-:Y:S01]  /*3b220*/  VIADD R8, R0, 0x139 ;  /* 0x0000013900087836 */ /* 0x000fe20000000000 */
[----:B------:R-:W-:Y:S01]  /*3b230*/  LOP3.LUT R234, R234, 0xffffefff, RZ, 0xc0, !PT ;  /* 0xffffefffeaea7812 */ /* 0x000fe200078ec0ff */
[----:B------:R-:W-:Y:S01]  /*3b240*/  ULDC UR6, c[0x0][0x228] ;  /* 0x00008a0000067ab9 */ /* 0x000fe20000000800 */
[----:B------:R-:W-:Y:S01]  /*3b250*/  ISETP.LT.AND P1, PT, R3, UR58, !P0 ;  /* 0x0000003a03007c0c */ /* 0x000fe2000c721270 */
[----:B------:R-:W-:Y:S01]  /*3b260*/  IMAD.MOV.U32 R223, RZ, RZ, R221 ;  /* 0x000000ffffdf7224 */ /* 0x000fe200078e00dd */
[----:B------:R-:W-:Y:S01]  /*3b270*/  ISETP.LT.AND P0, PT, R2, UR4, !P0 ;  /* 0x0000000402007c0c */ /* 0x000fe2000c701270 */
[----:B------:R-:W-:Y:S01]  /*3b280*/  ULDC UR4, c[0x0][0x248] ;  /* 0x0000920000047ab9 */ /* 0x000fe20000000800 */
[----:B------:R-:W-:Y:S01]  /*3b290*/  IMAD.MOV.U32 R222, RZ, RZ, R220 ;  /* 0x000000ffffde7224 */ /* 0x000fe200078e00dc */
[----:B------:R-:W-:Y:S01]  /*3b2a0*/  F2FP.SATFINITE.E4M3.F32.PACK_AB_MERGE_C R25, R119, R118, RZ ;  /* 0x000000767719723e */ /* 0x000fe200048070ff */
[----:B------:R-:W-:Y:S01]  /*3b2b0*/  VIADD R5, R5, UR4 ;  /* 0x0000000405057c36 */ /* 0x000fe20008000000 */
[----:B------:R-:W-:Y:S01]  /*3b2c0*/  ULDC UR4, c[0x0][0x228] ;  /* 0x00008a0000047ab9 */ /* 0x000fe20000000800 */
[----:B------:R-:W-:Y:S01]  /*3b2d0*/  F2FP.SATFINITE.E4M3.F32.PACK_AB_MERGE_C R26, R27, R26, RZ ;  /* 0x0000001a1b1a723e */ /* 0x000fe200048070ff */
[----:B------:R-:W-:-:S02]  /*3b2e0*/  ULDC UR58, c[0x0][0x228] ;  /* 0x00008a00003a7ab9 */ /* 0x000fc40000000800 */
[----:B------:R1:W-:Y:S02]  /*3b2f0*/  STL [R1+0xe24], R5 ;  /* 0x000e240501007387 */ /* 0x0003e40000100800 */
[----:B------:R-:W-:-:S04]  /*3b300*/  @P1 LOP3.LUT R234, R234, 0x1000, RZ, 0xfc, !PT ;  /* 0x00001000eaea1812 */ /* 0x000fc800078efcff */
[----:B------:R-:W-:-:S04]  /*3b310*/  LOP3.LUT R234, R234, 0xfffff7ff, RZ, 0xc0, !PT ;  /* 0xfffff7ffeaea7812 */ /* 0x000fc800078ec0ff */
[----:B------:R-:W-:Y:S02]  /*3b320*/  @P0 LOP3.LUT R234, R234, 0x800, RZ, 0xfc, !PT ;  /* 0x00000800eaea0812 */ /* 0x000fe400078efcff */
[----:B------:R-:W-:Y:S01]  /*3b330*/  ISETP.GE.AND P0, PT, R8, UR12, PT ;  /* 0x0000000c08007c0c */ /* 0x000fe2000bf06270 */
[----:B------:R-:W-:Y:S01]  /*3b340*/  VIADD R8, R0, 0x137 ;  /* 0x0000013700087836 */ /* 0x000fe20000000000 */
[----:B------:R-:W-:Y:S01]  /*3b350*/  LOP3.LUT R234, R234, 0xfffffeff, RZ, 0xc0, !PT ;  /* 0xfffffeffeaea7812 */ /* 0x000fe200078ec0ff */
[----:B------:R-:W-:Y:S01]  /*3b360*/  IMAD.MOV.U32 R221, RZ, RZ, R219 ;  /* 0x000000ffffdd7224 */ /* 0x000fe200078e00db */
[----:B------:R-:W-:Y:S01]  /*3b370*/  ISETP.LT.AND P1, PT, R3, UR6, !P0 ;  /* 0x0000000603007c0c */ /* 0x000fe2000c721270 */
[----:B------:R-:W-:Y:S01]  /*3b380*/  ULDC UR6, c[0x0][0x228] ;  /* 0x00008a0000067ab9 */ /* 0x000fe20000000800 */
[----:B------:R-:W-:Y:S01]  /*3b390*/  ISETP.LT.AND P0, PT, R2, UR4, !P0 ;  /* 0x0000000402007c0c */ /* 0x000fe2000c701270 */
[----:B------:R-:W-:Y:S01]  /*3b3a0*/  ULDC UR4, c[0x0][0x248] ;  /* 0x0000920000047ab9 */ /* 0x000fe20000000800 */
[----:B------:R-:W-:-:S02]  /*3b3b0*/  IMAD.MOV.U32 R220, RZ, RZ, R218 ;  /* 0x000000ffffdc7224 */ /* 0x000fc400078e00da */
[----:B------:R-:W-:Y:S02]  /*3b3c0*/  IMAD.MOV.U32 R251, RZ, RZ, R223 ;  /* 0x000000fffffb7224 */ /* 0x000fe400078e00df */
[----:B------:R-:W-:Y:S01]  /*3b3d0*/  IMAD.MOV.U32 R249, RZ, RZ, R222 ;  /* 0x000000fffff97224 */ /* 0x000fe200078e00de */
[----:B------:R-:W-:Y:S01]  /*3b3e0*/  F2FP.SATFINITE.E4M3.F32.PACK_AB_MERGE_C R27, R127, R126, RZ ;  /* 0x0000007e7f1b723e */ /* 0x000fe200048070ff */
[----:B0-----:R-:W-:Y:S01]  /*3b3f0*/  VIADD R4, R5, UR4 ;  /* 0x0000000405047c36 */ /* 0x001fe20008000000 */
[----:B------:R-:W-:Y:S01]  /*3b400*/  ULDC UR4, c[0x0][0x228] ;  /* 0x00008a0000047ab9 */ /* 0x000fe20000000800 */
[----:B------:R-:W-:Y:S01]  /*3b410*/  F2FP.SATFINITE.E4M3.F32.PACK_AB_MERGE_C R32, R33, R32, RZ ;  /* 0x000000202120723e */ /* 0x000fe200048070ff */
[----:B------:R-:W-:Y:S01]  /*3b420*/  ULDC UR12, c[0x0][0x228] ;  /* 0x00008a00000c7ab9 */ /* 0x000fe20000000800 */
[----:B------:R-:W-:Y:S01]  /*3b430*/  @P1 LOP3.LUT R234, R234, 0x100, RZ, 0xfc, !PT ;  /* 0x00000100eaea1812 */ /* 0x000fe200078efcff */
[----:B------:R0:W-:Y:S03]  /*3b440*/  STL [R1+0xe00], R4 ;  /* 0x000e000401007387 */ /* 0x0001e60000100800 */
        /* <DEDUP_REMOVED lines=10> */
[----:B------:R-:W-:Y:S01]  /*3b4f0*/  IMAD.MOV.U32 R218, RZ, RZ, R216 ;  /* 0x000000ffffda7224 */ /* 0x000fe200078e00d8 */
[----:B-1----:R-:W-:Y:S01]  /*3b500*/  F2FP.SATFINITE.E4M3.F32.PACK_AB_MERGE_C R5, R224, R225, RZ ;  /* 0x000000e1e005723e */ /* 0x002fe200048070ff */
[----:B0-----:R-:W-:Y:S01]  /*3b510*/  VIADD R4, R4, UR4 ;  /* 0x0000000404047c36 */ /* 0x001fe20008000000 */
[----:B------:R-:W-:Y:S01]  /*3b520*/  ULDC UR4, c[0x0][0x228] ;  /* 0x00008a0000047ab9 */ /* 0x000fe20000000800 */
[----:B------:R-:W-:-:S02]  /*3b530*/  IMAD.MOV.U32 R248, RZ, RZ, R221 ;  /* 0x000000fffff87224 */ /* 0x000fc400078e00dd */
[----:B------:R-:W-:Y:S01]  /*3b540*/  IMAD.MOV.U32 R247, RZ, RZ, R220 ;  /* 0x000000fffff77224 */ /* 0x000fe200078e00dc */
[----:B------:R0:W-:Y:S01]  /*3b550*/  STL [R1+0xe04], R4 ;  /* 0x000e040401007387 */ /* 0x0001e20000100800 */
[----:B------:R-:W-:Y:S01]  /*3b560*/  F2FP.SATFINITE.E4M3.F32.PACK_AB_MERGE_C R7, R249, R251, RZ ;  /* 0x000000fbf907723e */ /* 0x000fe200048070ff */
[----:B------:R-:W-:Y:S01]  /*3b570*/  ULDC UR16, c[0x0][0x228] ;  /* 0x00008a0000107ab9 */ /* 0x000fe20000000800 */
        /* <DEDUP_REMOVED lines=19> */
[----:B------:R-:W-:Y:S02]  /*3b6b0*/  @P1 LOP3.LUT R234, R234, 0x1, RZ, 0xfc, !PT ;  /* 0x00000001eaea1812 */ /* 0x000fe400078efcff */
[----:B------:R-:W-:-:S02]  /*3b6c0*/  @P0 LOP3.LUT R233, R233, 0x80000000, RZ, 0xfc, !PT ;  /* 0x80000000e9e90812 */ /* 0x000fc400078efcff */
[----:B------:R-:W-:Y:S01]  /*3b6d0*/  ISETP.GE.AND P0, PT, R8, UR22, PT ;  /* 0x0000001608007c0c */ /* 0x000fe2000bf06270 */
[----:B------:R-:W-:Y:S01]  /*3b6e0*/  VIADD R8, R0, 0x131 ;  /* 0x0000013100087836 */ /* 0x000fe20000000000 */
[----:B------:R-:W-:Y:S01]  /*3b6f0*/  LOP3.LUT R233, R233, 0xefffffff, RZ, 0xc0, !PT ;  /* 0xefffffffe9e97812 */ /* 0x000fe200078ec0ff */
[----:B------:R-:W-:Y:S01]  /*3b700*/  STL [R1+0x1b08], R234 ;  /* 0x001b08ea01007387 */ /* 0x000fe20000100800 */
[----:B------:R-:W-:Y:S01]  /*3b710*/  ISETP.LT.AND P1, PT, R3, UR6, !P0 ;  /* 0x0000000603007c0c */ /* 0x000fe2000c721270 */
[----:B------:R-:W-:Y:S01]  /*3b720*/  ULDC UR6, c[0x0][0x228] ;  /* 0x00008a0000067ab9 */ /* 0x000fe20000000800 */
[----:B------:R-:W-:Y:S01]  /*3b730*/  ISETP.LT.AND P0, PT, R2, UR4, !P0 ;  /* 0x0000000402007c0c */ /* 0x000fe2000c701270 */
[----:B------:R-:W-:Y:S01]  /*3b740*/  ULDC UR4, c[0x0][0x248] ;  /* 0x0000920000047ab9 */ /* 0x000fe20000000800 */
[----:B------:R0:W-:Y:S01]  /*3b750*/  STL [R1+0xe08], R4 ;  /* 0x000e080401007387 */ /* 0x0001e20000100800 */
[----:B------:R-:W-:Y:S02]  /*3b760*/  IMAD.MOV.U32 R215, RZ, RZ, R213 ;  /* 0x000000ffffd77224 */ /* 0x000fe400078e00d5 */
[----:B------:R-:W-:-:S02]  /*3b770*/  IMAD.MOV.U32 R214, RZ, RZ, R212 ;  /* 0x000000ffffd67224 */ /* 0x000fc400078e00d4 */
[----:B------:R-:W-:Y:S02]  /*3b780*/  IMAD.MOV.U32 R244, RZ, RZ, R217 ;  /* 0x000000fffff47224 */ /* 0x000fe400078e00d9 */
[----:B------:R-:W-:Y:S01]  /*3b790*/  IMAD.MOV.U32 R243, RZ, RZ, R216 ;  /* 0x000000fffff37224 */ /* 0x000fe200078e00d8 */
[----:B------:R-:W-:Y:S01]  /*3b7a0*/  F2FP.SATFINITE.E4M3.F32.PACK_AB_MERGE_C R132, R133, R132, RZ ;  /* 0x000000848584723e */ /* 0x000fe200048070ff */
[----:B------:R-:W-:Y:S01]  /*3b7b0*/  ULDC UR22, c[0x0][0x248] ;  /* 0x0000920000167ab9 */ /* 0x000fe20000000800 */
[----:B------:R-:W-:Y:S01]  /*3b7c0*/  @P1 LOP3.LUT R233, R233, 0x10000000, RZ, 0xfc, !PT ;  /* 0x10000000e9e91812 */ /* 0x000fe200078efcff */
[----:B0-----:R-:W-:Y:S01]  /*3b7d0*/  VIADD R4, R4, UR4 ;  /* 0x0000000404047c36 */ /* 0x001fe20008000000 */
[----:B------:R-:W-:Y:S02]  /*3b7e0*/  ULDC UR4, c[0x0][0x228] ;  /* 0x00008a0000047ab9 */ /* 0x000fe40000000800 */
[----:B------:R-:W-:Y:S02]  /*3b7f0*/  LOP3.LUT R233, R233, 0xf7ffffff, RZ, 0xc0, !PT ;  /* 0xf7ffffffe9e97812 */ /* 0x000fe400078ec0ff */
[----:B------:R0:W-:Y:S02]  /*3b800*/  STL [R1+0xe0c], R4 ;  /* 0x000e0c0401007387 */ /* 0x0001e40000100800 */
[----:B------:R-:W-:-:S02]  /*3b810*/  @P0 LOP3.LUT R233, R233, 0x8000000, RZ, 0xfc, !PT ;  /* 0x08000000e9e90812 */ /* 0x000fc400078efcff */
        /* <DEDUP_REMOVED lines=8> */
[----:B------:R-:W-:Y:S02]  /*3b8a0*/  IMAD.MOV.U32 R212, RZ, RZ, R210 ;  /* 0x000000ffffd47224 */ /* 0x000fe400078e00d2 */
[----:B------:R-:W-:-:S02]  /*3b8b0*/  IMAD.MOV.U32 R242, RZ, RZ, R215 ;  /* 0x000000fffff27224 */ /* 0x000fc400078e00d7 */
[----:B------:R-:W-:Y:S01]  /*3b8c0*/  IMAD.MOV.U32 R241, RZ, RZ, R214 ;  /* 0x000000fffff17224 */ /* 0x000fe200078e00d6 */
[----:B------:R-:W-:Y:S01]  /*3b8d0*/  LOP3.LUT R132, R132, 0xffff, RZ, 0xc0, !PT ;  /* 0x0000ffff84847812 */ /* 0x000fe200078ec0ff */
        /* <DEDUP_REMOVED lines=49> */
[----:B------:R-:W-:Y:S01]  /*3bbf0*/  IMAD.MOV.U32 R207, RZ, RZ, R205 ;  /* 0x000000ffffcf7224 */ /* 0x000fe200078e00cd */
[----:B------:R-:W-:Y:S01]  /*3bc00*/  LOP3.LUT R233, R233, 0xffffefff, RZ, 0xc0, !PT ;  /* 0xffffefffe9e97812 */ /* 0x000fe200078ec0ff */
[----:B------:R-:W-:Y:S01]  /*3bc10*/  IMAD.MOV.U32 R206, RZ, RZ, R204 ;  /* 0x000000ffffce7224 */ /* 0x000fe200078e00cc */
[----:B------:R-:W-:Y:S01]  /*3bc20*/  ISETP.LT.AND P1, PT, R3, UR6, !P0 ;  /* 0x0000000603007c0c */ /* 0x000fe2000c721270 */
[----:B------:R-:W-:Y:S01]  /*3bc30*/  IMAD.MOV.U32 R205, RZ, RZ, R203 ;  /* 0x000000ffffcd7224 */ /* 0x000fe200078e00cb */
[----:B------:R-:W-:Y:S01]  /*3bc40*/  ISETP.LT.AND P0, PT, R2, UR4, !P0 ;  /* 0x0000000402007c0c */ /* 0x000fe2000c701270 */
[----:B------:R-:W-:Y:S01]  /*3bc50*/  ULDC UR4, c[0x0][0x248] ;  /* 0x0000920000047ab9 */ /* 0x000fe20000000800 */
[----:B------:R-:W-:Y:S01]  /*3bc60*/  IMAD.MOV.U32 R204, RZ, RZ, R202 ;  /* 0x000000ffffcc7224 */ /* 0x000fe200078e00ca */
[----:B------:R-:W-:Y:S01]  /*3bc70*/  ULDC UR6, c[0x0][0x228] ;  /* 0x00008a0000067ab9 */ /* 0x000fe20000000800 */
[----:B0-----:R-:W-:Y:S01]  /*3bc80*/  VIADD R4, R4, UR4 ;  /* 0x0000000404047c36 */ /* 0x001fe20008000000 */
[----:B------:R-:W-:Y:S01]  /*3bc90*/  ULDC UR4, c[0x0][0x228] ;  /* 0x00008a0000047ab9 */ /* 0x000fe20000000800 */
[----:B------:R-:W-:-:S02]  /*3bca0*/  VIADD R8, R0, 0x129 ;  /* 0x0000012900087836 */ /* 0x000fc40000000000 */
[----:B------:R-:W-:Y:S01]  /*3bcb0*/  IMAD.MOV.U32 R227, RZ, RZ, R209 ;  /* 0x000000ffffe37224 */ /* 0x000fe200078e00d1 */
[----:B------:R0:W-:Y:S01]  /*3bcc0*/  STL [R1+0xe1c], R4 ;  /* 0x000e1c0401007387 */ /* 0x0001e20000100800 */
[----:B------:R-:W-:Y:S01]  /*3bcd0*/  IMAD.MOV.U32 R226, RZ, RZ, R208 ;  /* 0x000000ffffe27224 */ /* 0x000fe200078e00d0 */
[----:B------:R-:W-:Y:S01]  /*3bce0*/  @P1 LOP3.LUT R233, R233, 0x1000, RZ, 0xfc, !PT ;  /* 0x00001000e9e91812 */ /* 0x000fe200078efcff */
[----:B------:R-:W-:Y:S01]  /*3bcf0*/  ULDC UR38, c[0x0][0x228] ;  /* 0x00008a0000267ab9 */ /* 0x000fe20000000800 */
[----:B------:R-:W2:Y:S01]  /*3bd00*/  LDL.LU R194, [R1+0xc8c] ;  /* 0x000c8c0001c27983 */ /* 0x000ea20000300800 */
[----:B------:R-:W-:Y:S01]  /*3bd10*/  IMAD.MOV.U32 R203, RZ, RZ, R201 ;  /* 0x000000ffffcb7224 */ /* 0x000fe200078e00c9 */
[----:B------:R-:W-:Y:S01]  /*3bd20*/  LOP3.LUT R233, R233, 0xfffff7ff, RZ, 0xc0, !PT ;  /* 0xfffff7ffe9e97812 */ /* 0x000fe200078ec0ff */
[----:B------:R-:W-:Y:S02]  /*3bd30*/  IMAD.MOV.U32 R202, RZ, RZ, R200 ;  /* 0x000000ffffca7224 */ /* 0x000fe400078e00c8 */
        /* <DEDUP_REMOVED lines=10> */
[----:B------:R-:W3:Y:S01]  /*3bde0*/  LDL.LU R195, [R1+0xc90] ;  /* 0x000c900001c37983 */ /* 0x000ee20000300800 */
[----:B------:R-:W-:Y:S01]  /*3bdf0*/  ULDC UR4, c[0x0][0x248] ;  /* 0x0000920000047ab9 */ /* 0x000fe20000000800 */
[----:B--2---:R-:W-:-:S08]  /*3be00*/  IMAD.MOV.U32 R196, RZ, RZ, R194 ;  /* 0x000000ffffc47224 */ /* 0x004fd000078e00c2 */
[----:B------:R-:W-:Y:S01]  /*3be10*/  @P1 LOP3.LUT R233, R233, 0x100, RZ, 0xfc, !PT ;  /* 0x00000100e9e91812 */ /* 0x000fe200078efcff */
[----:B------:R-:W2:Y:S01]  /*3be20*/  LDL.LU R194, [R1+0xc94] ;  /* 0x000c940001c27983 */ /* 0x000ea20000300800 */
[----:B0-----:R-:W-:Y:S01]  /*3be30*/  VIADD R4, R4, UR4 ;  /* 0x0000000404047c36 */ /* 0x001fe20008000000 */
[----:B------:R-:W-:Y:S01]  /*3be40*/  ULDC UR6, c[0x0][0x228] ;  /* 0x00008a0000067ab9 */ /* 0x000fe20000000800 */
[----:B------:R-:W-:Y:S01]  /*3be50*/  IMAD.MOV.U32 R223, RZ, RZ, R205 ;  /* 0x000000ffffdf7224 */ /* 0x000fe200078e00cd */
[----:B------:R0:W-:Y:S01]  /*3be60*/  STL [R1+0xeb4], R5 ;  /* 0x000eb40501007387 */ /* 0x0001e20000100800 */
[----:B------:R-:W-:Y:S02]  /*3be70*/  IMAD.MOV.U32 R222, RZ, RZ, R204 ;  /* 0x000000ffffde7224 */ /* 0x000fe400078e00cc */
[----:B------:R-:W-:Y:S01]  /*3be80*/  IMAD.MOV.U32 R221, RZ, RZ, R203 ;  /* 0x000000ffffdd7224 */ /* 0x000fe200078e00cb */
[----:B------:R-:W0:Y:S01]  /*3be90*/  LDL.LU R225, [R1+0xc08] ;  /* 0x000c080001e17983 */ /* 0x000e220000300800 */
[----:B------:R-:W-:-:S02]  /*3bea0*/  IMAD.MOV.U32 R220, RZ, RZ, R202 ;  /* 0x000000ffffdc7224 */ /* 0x000fc400078e00ca */
[----:B------:R-:W-:Y:S01]  /*3beb0*/  IMAD.MOV.U32 R219, RZ, RZ, R201 ;  /* 0x000000ffffdb7224 */ /* 0x000fe200078e00c9 */
[----:B------:R-:W0:Y:S01]  /*3bec0*/  LDL.LU R224, [R1+0xc0c] ;  /* 0x000c0c0001e07983 */ /* 0x000e220000300800 */
[----:B------:R-:W-:Y:S02]  /*3bed0*/  IMAD.MOV.U32 R218, RZ, RZ, R200 ;  /* 0x000000ffffda7224 */ /* 0x000fe400078e00c8 */
[----:B------:R-:W-:Y:S01]  /*3bee0*/  IMAD.MOV.U32 R217, RZ, RZ, R199 ;  /* 0x000000ffffd97224 */ /* 0x000fe200078e00c7 */
[----:B------:R-:W-:Y:S01]  /*3bef0*/  STL [R1+0xe20], R4 ;  /* 0x000e200401007387 */ /* 0x000fe20000100800 */
[----:B------:R-:W-:Y:S02]  /*3bf00*/  IMAD.MOV.U32 R216, RZ, RZ, R198 ;  /* 0x000000ffffd87224 */ /* 0x000fe400078e00c6 */
[----:B------:R-:W-:Y:S02]  /*3bf10*/  IMAD.MOV.U32 R215, RZ, RZ, R197 ;  /* 0x000000ffffd77224 */ /* 0x000fe400078e00c5 */
[----:B------:R-:W-:-:S02]  /*3bf20*/  IMAD.MOV.U32 R214, RZ, RZ, R196 ;  /* 0x000000ffffd67224 */ /* 0x000fc400078e00c4 */
[----:B---3--:R-:W-:Y:S02]  /*3bf30*/  IMAD.MOV.U32 R213, RZ, RZ, R195 ;  /* 0x000000ffffd57224 */ /* 0x008fe400078e00c3 */
[----:B------:R-:W-:Y:S01]  /*3bf40*/  VIADD R8, R0, 0x127 ;  /* 0x0000012700087836 */ /* 0x000fe20000000000 */
[----:B------:R-:W-:Y:S01]  /*3bf50*/  LOP3.LUT R233, R233, 0xffffff7f, RZ, 0xc0, !PT ;  /* 0xffffff7fe9e97812 */ /* 0x000fe200078ec0ff */
[----:B------:R-:W-:Y:S01]  /*3bf60*/  ULDC UR4, c[0x0][0x228] ;  /* 0x00008a0000047ab9 */ /* 0x000fe20000000800 */
[----:B0-----:R-:W-:-:S05]  /*3bf70*/  F2FP.SATFINITE.E4M3.F32.PACK_AB_MERGE_C R5, R224, R225, RZ ;  /* 0x000000e1e005723e */ /* 0x001fca00048070ff */
[----:B------:R0:W-:Y:S04]  /*3bf80*/  STL [R1+0xeb8], R5 ;  /* 0x000eb80501007387 */ /* 0x0001e80000100800 */
[----:B------:R-:W0:Y:S04]  /*3bf90*/  LDL.LU R225, [R1+0xc10] ;  /* 0x000c100001e17983 */ /* 0x000e280000300800 */
[----:B------:R-:W0:Y:S01]  /*3bfa0*/  LDL.LU R224, [R1+0xc14] ;  /* 0x000c140001e07983 */ /* 0x000e220000300800 */
[----:B--2---:R-:W-:Y:S01]  /*3bfb0*/  IMAD.MOV.U32 R212, RZ, RZ, R194 ;  /* 0x000000ffffd47224 */ /* 0x004fe200078e00c2 */
[----:B0-----:R-:W-:Y:S01]  /*3bfc0*/  F2FP.SATFINITE.E4M3.F32.PACK_AB_MERGE_C R5, R224, R225, RZ ;  /* 0x000000e1e005723e */ /* 0x001fe200048070ff */
[----:B------:R-:W-:-:S04]  /*3bfd0*/  IMAD.MOV.U32 R225, RZ, RZ, R207 ;  /* 0x000000ffffe17224 */ /* 0x000fc800078e00cf */
[----:B------:R0:W-:Y:S04]  /*3bfe0*/  STL [R1+0xeac], R5 ;  /* 0x000eac0501007387 */ /* 0x0001e80000100800 */
[----:B------:R-:W2:Y:S01]  /*3bff0*/  LDL.LU R211, [R1+0xc98] ;  /* 0x000c980001d37983 */ /* 0x000ea20000300800 */
[----:B------:R-:W-:-:S03]  /*3c000*/  IMAD.MOV.U32 R224, RZ, RZ, R206 ;  /* 0x000000ffffe07224 */ /* 0x000fc600078e00ce */
[----:B------:R-:W2:Y:S04]  /*3c010*/  LDL.LU R210, [R1+0xc9c] ;  /* 0x000c9c0001d27983 */ /* 0x000ea80000300800 */
[----:B------:R-:W3:Y:S04]  /*3c020*/  LDL.LU R209, [R1+0xca0] ;  /* 0x000ca00001d17983 */ /* 0x000ee80000300800 */
        /* <DEDUP_REMOVED lines=15> */
[----:B------:R-:W0:Y:S04]  /*3c120*/  LDL.LU R137, [R1+0xc18] ;  /* 0x000c180001897983 */ /* 0x000e280000300800 */
[----:B------:R-:W0:Y:S02]  /*3c130*/  LDL.LU R252, [R1+0xc1c] ;  /* 0x000c1c0001fc7983 */ /* 0x000e240000300800 */
[----:B0-----:R-:W-:-:S05]  /*3c140*/  F2FP.SATFINITE.E4M3.F32.PACK_AB_MERGE_C R5, R252, R137, RZ ;  /* 0x00000089fc05723e */ /* 0x001fca00048070ff */
[----:B------:R0:W-:Y:S04]  /*3c150*/  STL [R1+0xeb0], R5 ;  /* 0x000eb00501007387 */ /* 0x0001e80000100800 */
[----:B------:R1:W-:Y:S01]  /*3c160*/  STL [R1+0xea4], R7 ;  /* 0x000ea40701007387 */ /* 0x0003e20000100800 */
[----:B0-----:R-:W-:-:S03]  /*3c170*/  F2FP.SATFINITE.E4M3.F32.PACK_AB_MERGE_C R5, R245, R246, RZ ;  /* 0x000000f6f505723e */ /* 0x001fc600048070ff */
[----:B------:R0:W-:Y:S01]  /*3c180*/  STL [R1+0xea8], R6 ;  /* 0x000ea80601007387 */ /* 0x0001e20000100800 */
[----:B-1----:R-:W-:-:S03]  /*3c190*/  F2FP.SATFINITE.E4M3.F32.PACK_AB_MERGE_C R7, R243, R244, RZ ;  /* 0x000000f4f307723e */ /* 0x002fc600048070ff */
[----:B------:R1:W-:Y:S01]  /*3c1a0*/  STL [R1+0xea0], R5 ;  /* 0x000ea00501007387 */ /* 0x0003e20000100800 */
[----:B0-----:R-:W-:-:S03]  /*3c1b0*/  F2FP.SATFINITE.E4M3.F32.PACK_AB_MERGE_C R6, R241, R242, RZ ;  /* 0x000000f2f106723e */ /* 0x001fc600048070ff */
[----:B------:R0:W-:Y:S01]  /*3c1c0*/  STL [R1+0xe9c], R7 ;  /* 0x000e9c0701007387 */ /* 0x0001e20000100800 */
[----:B-1----:R-:W-:-:S03]  /*3c1d0*/  F2FP.SATFINITE.E4M3.F32.PACK_AB_MERGE_C R5, R239, R240, RZ ;  /* 0x000000f0ef05723e */ /* 0x002fc600048070ff */
[----:B------:R1:W-:Y:S04]  /*3c1e0*/  STL [R1+0xe98], R6 ;  /* 0x000e980601007387 */ /* 0x0003e80000100800 */
[----:B------:R2:W-:Y:S01]  /*3c1f0*/  STL [R1+0xe94], R5 ;  /* 0x000e940501007387 */ /* 0x0005e20000100800 */
[----:B0-----:R-:W-:Y:S02]  /*3c200*/  F2FP.SATFINITE.E4M3.F32.PACK_AB_MERGE_C R7, R237, R238, RZ ;  /* 0x000000eeed07723e */ /* 0x001fe400048070ff */
[----:B-1----:R-:W-:-:S03]  /*3c210*/  F2FP.SATFINITE.E4M3.F32.PACK_AB_MERGE_C R6, R226, R227, RZ ;  /* 0x000000e3e206723e */ /* 0x002fc600048070ff */
[----:B------:R0:W-:Y:S01]  /*3c220*/  STL [R1+0xe88], R7 ;  /* 0x000e880701007387 */ /* 0x0001e20000100800 */
[----:B--2---:R-:W-:-:S03]  /*3c230*/  F2FP.SATFINITE.E4M3.F32.PACK_AB_MERGE_C R5, R224, R225, RZ ;  /* 0x000000e1e005723e */ /* 0x004fc600048070ff */
        /* <DEDUP_REMOVED lines=15> */
[----:B---3--:R-:W-:-:S03]  /*3c330*/  F2FP.SATFINITE.E4M3.F32.PACK_AB_MERGE_C R6, R208, R209, RZ ;  /* 0x000000d1d006723e */ /* 0x008fc600048070ff */
[----:B------:R-:W-:Y:S01]  /*3c340*/  STL [R1+0xe6c], R7 ;  /* 0x000e6c0701007387 */ /* 0x000fe20000100800 */
[----:B----4-:R-:W-:-:S03]  /*3c350*/  F2FP.SATFINITE.E4M3.F32.PACK_AB_MERGE_C R5, R206, R207, RZ ;  /* 0x000000cfce05723e */ /* 0x010fc600048070ff */
[----:B------:R-:W-:Y:S04]  /*3c360*/  STL [R1+0xe60], R6 ;  /* 0x000e600601007387 */ /* 0x000fe80000100800 */
[----:B------:R0:W-:Y:S04]  /*3c370*/  STL [R1+0xe64], R5 ;  /* 0x000e640501007387 */ /* 0x0001e80000100800 */
[----:B------:R-:W2:Y:S04]  /*3c380*/  LDL.LU R137, [R1+0xce0] ;  /* 0x000ce00001897983 */ /* 0x000ea80000300800 */
        /* <DEDUP_REMOVED lines=33> */
[----:B------:R-:W-:-:S03]  /*3c5a0*/  IMAD.MOV.U32 R146, RZ, RZ, R205 ;  /* 0x000000ffff927224 */ /* 0x000fc600078e00cd */
        /* <DEDUP_REMOVED lines=22> */
[----:B------:R-:W4:Y:S04]  /*3c710*/  LDL.LU R198, [R1+0xd94] ;  /* 0x000d940001c67983 */ /* 0x000f280000300800 */
[----:B------:R-:W4:Y:S04]  /*3c720*/  LDL.LU R197, [R1+0xd98] ;  /* 0x000d980001c57983 */ /* 0x000f280000300800 */
[----:B------:R-:W4:Y:S04]  /*3c730*/  LDL.LU R196, [R1+0xd9c] ;  /* 0x000d9c0001c47983 */ /* 0x000f280000300800 */
[----:B------:R-:W4:Y:S04]  /*3c740*/  LDL.LU R195, [R1+0xda0] ;  /* 0x000da00001c37983 */ /* 0x000f280000300800 */
[----:B------:R-:W4:Y:S01]  /*3c750*/  LDL.LU R194, [R1+0xda4] ;  /* 0x000da40001c27983 */ /* 0x000f220000300800 */
[----:B0-----:R-:W-:-:S02]  /*3c760*/  F2FP.SATFINITE.E4M3.F32.PACK_AB_MERGE_C R5, R148, R149, RZ ;  /* 0x000000959405723e */ /* 0x001fc400048070ff */
[----:B------:R-:W-:Y:S02]  /*3c770*/  F2FP.SATFINITE.E4M3.F32.PACK_AB_MERGE_C R7, R147, R146, RZ ;  /* 0x000000929307723e */ /* 0x000fe400048070ff */
[----:B------:R-:W-:Y:S01]  /*3c780*/  F2FP.SATFINITE.E4M3.F32.PACK_AB_MERGE_C R6, R144, R145, RZ ;  /* 0x000000919006723e */ /* 0x000fe200048070ff */
[----:B------:R0:W-:Y:S04]  /*3c790*/  STL [R1+0xe5c], R5 ;  /* 0x000e5c0501007387 */ /* 0x0001e80000100800 */
[----:B------:R1:W-:Y:S01]  /*3c7a0*/  STL [R1+0xe58], R7 ;  /* 0x000e580701007387 */ /* 0x0003e20000100800 */
[----:B0-----:R-:W-:-:S03]  /*3c7b0*/  F2FP.SATFINITE.E4M3.F32.PACK_AB_MERGE_C R5, R143, R142, RZ ;  /* 0x0000008e8f05723e */ /* 0x001fc600048070ff */
[----:B------:R0:W-:Y:S01]  /*3c7c0*/  STL [R1+0xe54], R6 ;  /* 0x000e540601007387 */ /* 0x0001e20000100800 */
[----:B-1----:R-:W-:-:S03]  /*3c7d0*/  F2FP.SATFINITE.E4M3.F32.PACK_AB_MERGE_C R7, R140, R141, RZ ;  /* 0x0000008d8c07723e */ /* 0x002fc600048070ff */
[----:B------:R2:W-:Y:S01]  /*3c7e0*/  STL [R1+0xe50], R5 ;  /* 0x000e500501007387 */ /* 0x0005e20000100800 */
[----:B0-----:R-:W-:-:S03]  /*3c7f0*/  F2FP.SATFINITE.E4M3.F32.PACK_AB_MERGE_C R6, R138, R139, RZ ;  /* 0x0000008b8a06723e */ /* 0x001fc600048070ff */
[----:B------:R3:W-:Y:S04]  /*3c800*/  STL [R1+0xe48], R7 ;  /* 0x000e480701007387 */ /* 0x0007e80000100800 */
[----:B------:R4:W-:Y:S01]  /*3c810*/  STL [R1+0xe4c], R6 ;  /* 0x000e4c0601007387 */ /* 0x0009e20000100800 */
[----:B--2---:R-:W-:-:S05]  /*3c820*/  F2FP.SATFINITE.E4M3.F32.PACK_AB_MERGE_C R5, R252, R137, RZ ;  /* 0x00000089fc05723e */ /* 0x004fca00048070ff */
[----:B------:R0:W-:Y:S01]  /*3c830*/  STL [R1+0xcdc], R5 ;  /* 0x000cdc0501007387 */ /* 0x0001e20000100800 */
[----:B---3--:R-:W-:-:S05]  /*3c840*/  F2FP.SATFINITE.E4M3.F32.PACK_AB_MERGE_C R7, R249, R251, RZ ;  /* 0x000000fbf907723e */ /* 0x008fca00048070ff */
[----:B------:R1:W-:Y:S01]  /*3c850*/  STL [R1+0xce0], R7 ;  /* 0x000ce00701007387 */ /* 0x0003e20000100800 */
[----:B----4-:R-:W-:-:S05]  /*3c860*/  F2FP.SATFINITE.E4M3.F32.PACK_AB_MERGE_C R6, R247, R248, RZ ;  /* 0x000000f8f706723e */ /* 0x010fca00048070ff */
[----:B------:R2:W-:Y:S01]  /*3c870*/  STL [R1+0xcd8], R6 ;  /* 0x000cd80601007387 */ /* 0x0005e20000100800 */
[----:B0-----:R-:W-:-:S05]  /*3c880*/  F2FP.SATFINITE.E4M3.F32.PACK_AB_MERGE_C R5, R245, R246, RZ ;  /* 0x000000f6f505723e */ /* 0x001fca00048070ff */
[----:B------:R0:W-:Y:S01]  /*3c890*/  STL [R1+0xcd4], R5 ;  /* 0x000cd40501007387 */ /* 0x0001e20000100800 */
[----:B-1----:R-:W-:-:S05]  /*3c8a0*/  F2FP.SATFINITE.E4M3.F32.PACK_AB_MERGE_C R7, R243, R244, RZ ;  /* 0x000000f4f307723e */ /* 0x002fca00048070ff */
[----:B------:R1:W-:Y:S01]  /*3c8b0*/  STL [R1+0xccc], R7 ;  /* 0x000ccc0701007387 */ /* 0x0003e20000100800 */
[----:B--2---:R-:W-:-:S05]  /*3c8c0*/  F2FP.SATFINITE.E4M3.F32.PACK_AB_MERGE_C R6, R241, R242, RZ ;  /* 0x000000f2f106723e */ /* 0x004fca00048070ff */
        /* <DEDUP_REMOVED lines=34> */
[----:B------:R-:W-:Y:S01]  /*3caf0*/  STL [R1+0xc84], R7 ;  /* 0x000c840701007387 */ /* 0x000fe20000100800 */
[----:B--2---:R-:W-:-:S03]  /*3cb00*/  F2FP.SATFINITE.E4M3.F32.PACK_AB_MERGE_C R6, R196, R197, RZ ;  /* 0x000000c5c406723e */ /* 0x004fc600048070ff */
[----:B------:R-:W2:Y:S04]  /*3cb10*/  LDL.LU R149, [R1+0xda8] ;  /* 0x000da80001957983 */ /* 0x000ea80000300800 */
[----:B------:R-:W-:Y:S01]  /*3cb20*/  STL [R1+0xc80], R6 ;  /* 0x000c800601007387 */ /* 0x000fe20000100800 */
[----:B0-----:R-:W-:-:S03]  /*3cb30*/  F2FP.SATFINITE.E4M3.F32.PACK_AB_MERGE_C R5, R194, R195, RZ ;  /* 0x000000c3c205723e */ /* 0x001fc600048070ff */
[----:B------:R-:W2:Y:S04]  /*3cb40*/  LDL.LU R148, [R1+0xdac] ;  /* 0x000dac0001947983 */ /* 0x000ea80000300800 */
[----:B------:R2:W-:Y:S04]  /*3cb50*/  STL [R1+0xc7c], R5 ;  /* 0x000c7c0501007387 */ /* 0x0005e80000100800 */
        /* <DEDUP_REMOVED lines=492> */
[----:B------:R2:W-:Y:S01]  /*3ea20*/  STL [R1+0x8f8], R6 ;  /* 0x0008f80601007387 */ /* 0x0005e20000100800 */
[----:B0-----:R-:W-:-:S03]  /*3ea30*/  F2FP.SATFINITE.E4M3.F32.PACK_AB_MERGE_C R5, R194, R195, RZ ;  /* 0x000000c3c205723e */ /* 0x001fc600048070ff */
[----:B------:R-:W2:Y:S04]  /*3ea40*/  LDL.LU R140, [R1+0x98c] ;  /* 0x00098c00018c7983 */ /* 0x000ea80000300800 */
[----:B------:R0:W-:Y:S04]  /*3ea50*/  STL [R1+0x86c], R5 ;  /* 0x00086c0501007387 */ /* 0x0001e80000100800 */
[----:B------:R-:W0:Y:S04]  /*3ea60*/  LDL.LU R195, [R1+0x990] ;  /* 0x0009900001c37983 */ /* 0x000e280000300800 */
[----:B------:R-:W0:Y:S04]  /*3ea70*/  LDL.LU R194, [R1+0x994] ;  /* 0x0009940001c27983 */ /* 0x000e280000300800 */
[----:B------:R-:W3:Y:S04]  /*3ea80*/  LDL.LU R139, [R1+0x998] ;  /* 0x00099800018b7983 */ /* 0x000ee80000300800 */
[----:B------:R-:W3:Y:S04]  /*3ea90*/  LDL.LU R138, [R1+0x99c] ;  /* 0x00099c00018a7983 */ /* 0x000ee80000300800 */
[----:B------:R-:W4:Y:S04]  /*3eaa0*/  LDL.LU R137, [R1+0x9a0] ;  /* 0x0009a00001897983 */ /* 0x000f280000300800 */
[----:B------:R-:W4:Y:S04]  /*3eab0*/  LDL.LU R252, [R1+0x9a4] ;  /* 0x0009a40001fc7983 */ /* 0x000f280000300800 */
[----:B------:R-:W3:Y:S04]  /*3eac0*/  LDL.LU R251, [R1+0x9a8] ;  /* 0x0009a80001fb7983 */ /* 0x000ee80000300800 */
        /* <DEDUP_REMOVED lines=44> */
[----:B------:R-:W3:Y:S01]  /*3ed90*/  LDL.LU R196, [R1+0x65c] ;  /* 0x00065c0001c47983 */ /* 0x000ee20000300800 */
[----:B--2---:R-:W-:-:S02]  /*3eda0*/  F2FP.SATFINITE.E4M3.F32.PACK_AB_MERGE_C R6, R140, R141, RZ ;  /* 0x0000008d8c06723e */ /* 0x004fc400048070ff */
[----:B0-----:R-:W-:Y:S02]  /*3edb0*/  F2FP.SATFINITE.E4M3.F32.PACK_AB_MERGE_C R5, R194, R195, RZ ;  /* 0x000000c3c205723e */ /* 0x001fe400048070ff */
[----:B------:R-:W2:Y:S04]  /*3edc0*/  LDL.LU R195, [R1+0x660] ;  /* 0x0006600001c37983 */ /* 0x000ea80000300800 */
[----:B------:R-:W-:Y:S04]  /*3edd0*/  STL [R1+0x870], R6 ;  /* 0x0008700601007387 */ /* 0x000fe80000100800 */
[----:B------:R-:W2:Y:S04]  /*3ede0*/  LDL.LU R194, [R1+0x664] ;  /* 0x0006640001c27983 */ /* 0x000ea80000300800 */
[----:B------:R3:W-:Y:S01]  /*3edf0*/  STL [R1+0x868], R5 ;  /* 0x0008680501007387 */ /* 0x0007e20000100800 */
[----:B----4-:R-:W-:-:S02]  /*3ee00*/  F2FP.SATFINITE.E4M3.F32.PACK_AB_MERGE_C R7, R252, R137, RZ ;  /* 0x00000089fc07723e */ /* 0x010fc400048070ff */
[----:B---3--:R-:W-:Y:S02]  /*3ee10*/  F2FP.SATFINITE.E4M3.F32.PACK_AB_MERGE_C R5, R138, R139, RZ ;  /* 0x0000008b8a05723e */ /* 0x008fe400048070ff */
[----:B------:R-:W-:-:S03]  /*3ee20*/  F2FP.SATFINITE.E4M3.F32.PACK_AB_MERGE_C R6, R249, R251, RZ ;  /* 0x000000fbf906723e */ /* 0x000fc600048070ff */
        /* <DEDUP_REMOVED lines=13> */
[----:B------:R0:W-:Y:S04]  /*3ef00*/  STL [R1+0x850], R7 ;  /* 0x0008500701007387 */ /* 0x0001e80000100800 */
[----:B------:R1:W-:Y:S01]  /*3ef10*/  STL [R1+0x91c], R6 ;  /* 0x00091c0601007387 */ /* 0x0003e20000100800 */
[----:B---3--:R-:W-:-:S05]  /*3ef20*/  F2FP.SATFINITE.E4M3.F32.PACK_AB_MERGE_C R5, R226, R227, RZ ;  /* 0x000000e3e205723e */ /* 0x008fca00048070ff */
        /* <DEDUP_REMOVED lines=11> */
[----:B---3--:R-:W-:Y:S02]  /*3efe0*/  F2FP.SATFINITE.E4M3.F32.PACK_AB_MERGE_C R5, R214, R215, RZ ;  /* 0x000000d7d605723e */ /* 0x008fe400048070ff */
[----:B------:R-:W-:-:S05]  /*3eff0*/  F2FP.SATFINITE.E4M3.F32.PACK_AB_MERGE_C R235, R212, R213, RZ ;  /* 0x000000d5d4eb723e */ /* 0x000fca00048070ff */
[----:B------:R-:W-:Y:S01]  /*3f000*/  STL [R1+0x1b0c], R235 ;  /* 0x001b0ceb01007387 */ /* 0x000fe20000100800 */
[----:B0-----:R-:W-:-:S03]  /*3f010*/  F2FP.SATFINITE.E4M3.F32.PACK_AB_MERGE_C R7, R210, R211, RZ ;  /* 0x000000d3d207723e */ /* 0x001fc600048070ff */
[----:B------:R0:W-:Y:S01]  /*3f020*/  STL [R1+0x838], R5 ;  /* 0x0008380501007387 */ /* 0x0001e20000100800 */
[----:B-1----:R-:W-:-:S03]  /*3f030*/  F2FP.SATFINITE.E4M3.F32.PACK_AB_MERGE_C R6, R208, R209, RZ ;  /* 0x000000d1d006723e */ /* 0x002fc600048070ff */
[----:B------:R1:W-:Y:S04]  /*3f040*/  STL [R1+0x830], R7 ;  /* 0x0008300701007387 */ /* 0x0003e80000100800 */
[----:B------:R3:W-:Y:S01]  /*3f050*/  STL [R1+0x834], R6 ;  /* 0x0008340601007387 */ /* 0x0007e20000100800 */
[----:B0-----:R-:W-:Y:S02]  /*3f060*/  F2FP.SATFINITE.E4M3.F32.PACK_AB_MERGE_C R5, R206, R207, RZ ;  /* 0x000000cfce05723e */ /* 0x001fe400048070ff */
[----:B------:R-:W-:-:S05]  /*3f070*/  F2FP.SATFINITE.E4M3.F32.PACK_AB_MERGE_C R250, R204, R205, RZ ;  /* 0x000000cdccfa723e */ /* 0x000fca00048070ff */
[----:B------:R-:W-:Y:S01]  /*3f080*/  STL [R1+0x1b10], R250 ;  /* 0x001b10fa01007387 */ /* 0x000fe20000100800 */
[----:B-1----:R-:W-:-:S03]  /*3f090*/  F2FP.SATFINITE.E4M3.F32.PACK_AB_MERGE_C R7, R202, R203, RZ ;  /* 0x000000cbca07723e */ /* 0x002fc600048070ff */
[----:B------:R0:W-:Y:S01]  /*3f0a0*/  STL [R1+0x82c], R5 ;  /* 0x00082c0501007387 */ /* 0x0001e20000100800 */
[----:B---3--:R-:W-:-:S03]  /*3f0b0*/  F2FP.SATFINITE.E4M3.F32.PACK_AB_MERGE_C R6, R200, R201, RZ ;  /* 0x000000c9c806723e */ /* 0x008fc600048070ff */
[----:B------:R-:W-:Y:S04]  /*3f0c0*/  STL [R1+0x828], R7 ;  /* 0x0008280701007387 */ /* 0x000fe80000100800 */
[----:B------:R-:W-:Y:S01]  /*3f0d0*/  STL [R1+0x824], R6 ;  /* 0x0008240601007387 */ /* 0x000fe20000100800 */
[----:B0-----:R-:W-:Y:S02]  /*3f0e0*/  F2FP.SATFINITE.E4M3.F32.PACK_AB_MERGE_C R5, R198, R199, RZ ;  /* 0x000000c7c605723e */ /* 0x001fe400048070ff */
[----:B------:R-:W-:-:S05]  /*3f0f0*/  F2FP.SATFINITE.E4M3.F32.PACK_AB_MERGE_C R228, R196, R197, RZ ;  /* 0x000000c5c4e4723e */ /* 0x000fca00048070ff */
[----:B------:R-:W-:Y:S04]  /*3f100*/  STL [R1+0x1b14], R228 ;  /* 0x001b14e401007387 */ /* 0x000fe80000100800 */
[----:B------:R-:W-:Y:S04]  /*3f110*/  STL [R1+0x820], R5 ;  /* 0x0008200501007387 */ /* 0x000fe80000100800 */
[----:B------:R2:W-:Y:S02]  /*3f120*/  STL [R1+0x1b18], R0 ;  /* 0x001b180001007387 */ /* 0x0005e40000100800 */
[----:B--2---:R-:W-:-:S02]  /*3f130*/  F2FP.SATFINITE.E4M3.F32.PACK_AB_MERGE_C R0, R194, R195, RZ ;  /* 0x000000c3c200723e */ /* 0x004fc400048070ff */
[----:B------:R-:W2:Y:S04]  /*3f140*/  LDL.LU R195, [R1+0x668] ;  /* 0x0006680001c37983 */ /* 0x000ea80000300800 */
        /* <DEDUP_REMOVED lines=12> */
[----:B------:R-:W-:Y:S04]  /*3f210*/  STL [R1+0x1b1c], R3 ;  /* 0x001b1c0301007387 */ /* 0x000fe80000100800 */
[----:B------:R3:W-:Y:S01]  /*3f220*/  STL [R1+0x1b20], R2 ;  /* 0x001b200201007387 */ /* 0x0007e20000100800 */
[----:B------:R-:W-:-:S02]  /*3f230*/  @P0 LOP3.LUT R233, R233, 0x80, RZ, 0xfc, !PT ;  /* 0x00000080e9e90812 */ /* 0x000fc400078efcff */
[----:B------:R-:W-:Y:S01]  /*3f240*/  ISETP.GE.AND P0, PT, R8, UR50, PT ;  /* 0x0000003208007c0c */ /* 0x000fe2000bf06270 */
[----:B------:R-:W-:-:S03]  /*3f250*/  ULDC UR50, c[0x0][0x228] ;  /* 0x00008a0000327ab9 */ /* 0x000fc60000000800 */
[----:B------:R-:W-:Y:S01]  /*3f260*/  ISETP.LT.AND P1, PT, R3, UR6, !P0 ;  /* 0x0000000603007c0c */ /* 0x000fe2000c721270 */
[----:B------:R-:W-:Y:S01]  /*3f270*/  ULDC UR6, c[0x0][0x228] ;  /* 0x00008a0000067ab9 */ /* 0x000fe20000000800 */
[----:B--2---:R-:W-:Y:S02]  /*3f280*/  F2FP.SATFINITE.E4M3.F32.PACK_AB_MERGE_C R0, R194, R195, RZ ;  /* 0x000000c3c200723e */ /* 0x004fe400048070ff */
[----:B------:R-:W2:Y:S04]  /*3f290*/  LDL.LU R195, [R1+0x698] ;  /* 0x0006980001c37983 */ /* 0x000ea80000300800 */
[----:B------:R-:W2:Y:S01]  /*3f2a0*/  LDL.LU R194, [R1+0x69c] ;  /* 0x00069c0001c27983 */ /* 0x000ea20000300800 */
[----:B------:R-:W-:Y:S01]  /*3f2b0*/  ISETP.LT.AND P0, PT, R2, UR4, !P0 ;  /* 0x0000000402007c0c */ /* 0x000fe2000c701270 */
[----:B------:R-:W-:Y:S01]  /*3f2c0*/  ULDC UR4, c[0x0][0x248] ;  /* 0x0000920000047ab9 */ /* 0x000fe20000000800 */
[----:B------:R-:W-:-:S04]  /*3f2d0*/  LOP3.LUT R233, R233, 0xffffffef, RZ, 0xc0, !PT ;  /* 0xffffffefe9e97812 */ /* 0x000fc800078ec0ff */
[----:B------:R-:W-:-:S04]  /*3f2e0*/  @P1 LOP3.LUT R233, R233, 0x10, RZ, 0xfc, !PT ;  /* 0x00000010e9e91812 */ /* 0x000fc800078efcff */
[----:B------:R-:W-:Y:S01]  /*3f2f0*/  LOP3.LUT R233, R233, 0xfffffff7, RZ, 0xc0, !PT ;  /* 0xfffffff7e9e97812 */ /* 0x000fe200078ec0ff */
[----:B------:R0:W-:Y:S03]  /*3f300*/  STL [R1+0x81c], R0 ;  /* 0x00081c0001007387 */ /* 0x0001e60000100800 */
[----:B------:R-:W-:Y:S02]  /*3f310*/  @P0 LOP3.LUT R233, R233, 0x8, RZ, 0xfc, !PT ;  /* 0x00000008e9e90812 */ /* 0x000fe400078efcff */
[----:B---3--:R-:W-:-:S03]  /*3f320*/  F2FP.SATFINITE.E4M3.F32.PACK_AB_MERGE_C R2, R197, R199, RZ ;  /* 0x000000c7c502723e */ /* 0x008fc600048070ff */
[----:B------:R-:W-:Y:S01]  /*3f330*/  STL [R1+0x1b24], R233 ;  /* 0x001b24e901007387 */ /* 0x000fe20000100800 */
[----:B0-----:R-:W-:Y:S01]  /*3f340*/  VIADD R0, R4, UR4 ;  /* 0x0000000404007c36 */ /* 0x001fe20008000000 */
[----:B------:R-:W-:Y:S02]  /*3f350*/  ULDC UR4, c[0x0][0x248] ;  /* 0x0000920000047ab9 */ /* 0x000fe40000000800 */
[----:B------:R-:W3:Y:S04]  /*3f360*/  LDL.LU R203, [R1+0x6a0] ;  /* 0x0006a00001cb7983 */ /* 0x000ee80000300800 */
[----:B------:R-:W3:Y:S04]  /*3f370*/  LDL.LU R202, [R1+0x6a4] ;  /* 0x0006a40001ca7983 */ /* 0x000ee80000300800 */
[----:B------:R-:W-:Y:S04]  /*3f380*/  STL [R1+0x814], R2 ;  /* 0x0008140201007387 */ /* 0x000fe80000100800 */
[----:B------:R0:W-:Y:S04]  /*3f390*/  STL [R1+0x600], R0 ;  /* 0x0006000001007387 */ /* 0x0001e80000100800 */
[----:B------:R-:W3:Y:S04]  /*3f3a0*/  LDL.LU R201, [R1+0x6a8] ;  /* 0x0006a80001c97983 */ /* 0x000ee80000300800 */
[----:B------:R-:W3:Y:S04]  /*3f3b0*/  LDL.LU R200, [R1+0x6ac] ;  /* 0x0006ac0001c87983 */ /* 0x000ee80000300800 */
[----:B------:R-:W3:Y:S04]  /*3f3c0*/  LDL.LU R199, [R1+0x6b0] ;  /* 0x0006b00001c77983 */ /* 0x000ee80000300800 */
[----:B------:R-:W3:Y:S01]  /*3f3d0*/  LDL.LU R197, [R1+0x6b4] ;  /* 0x0006b40001c57983 */ /* 0x000ee20000300800 */
[----:B----4-:R-:W-:Y:S01]  /*3f3e0*/  F2FP.SATFINITE.E4M3.F32.PACK_AB_MERGE_C R229, R208, R209, RZ ;  /* 0x000000d1d0e5723e */ /* 0x010fe200048070ff */
[----:B0-----:R-:W-:Y:S01]  /*3f3f0*/  VIADD R0, R0, UR4 ;  /* 0x0000000400007c36 */ /* 0x001fe20008000000 */
[----:B------:R-:W-:Y:S01]  /*3f400*/  F2FP.SATFINITE.E4M3.F32.PACK_AB_MERGE_C R3, R206, R207, RZ ;  /* 0x000000cfce03723e */ /* 0x000fe200048070ff */
[----:B------:R-:W-:Y:S01]  /*3f410*/  ULDC UR4, c[0x0][0x248] ;  /* 0x0000920000047ab9 */ /* 0x000fe20000000800 */
[----:B------:R-:W-:Y:S01]  /*3f420*/  F2FP.SATFINITE.E4M3.F32.PACK_AB_MERGE_C R2, R204, R205, RZ ;  /* 0x000000cdcc02723e */ /* 0x000fe200048070ff */
[----:B------:R-:W-:Y:S04]  /*3f430*/  STL [R1+0x1b28], R229 ;  /* 0x001b28e501007387 */ /* 0x000fe80000100800 */
[----:B------:R-:W-:Y:S04]  /*3f440*/  STL [R1+0x810], R3 ;  /* 0x0008100301007387 */ /* 0x000fe80000100800 */
[----:B------:R0:W-:Y:S04]  /*3f450*/  STL [R1+0x604], R0 ;  /* 0x0006040001007387 */ /* 0x0001e80000100800 */
[----:B------:R1:W-:Y:S04]  /*3f460*/  STL [R1+0x80c], R2 ;  /* 0x00080c0201007387 */ /* 0x0003e80000100800 */
[----:B------:R-:W4:Y:S01]  /*3f470*/  LDL.LU R217, [R1+0x6b8] ;  /* 0x0006b80001d97983 */ /* 0x000f220000300800 */
[----:B0-----:R-:W-:Y:S01]  /*3f480*/  VIADD R0, R0, UR4 ;  /* 0x0000000400007c36 */ /* 0x001fe20008000000 */
[----:B------:R-:W-:-:S02]  /*3f490*/  ULDC UR4, c[0x0][0x248] ;  /* 0x0000920000047ab9 */ /* 0x000fc40000000800 */
[----:B------:R-:W4:Y:S01]  /*3f4a0*/  LDL.LU R216, [R1+0x6bc] ;  /* 0x0006bc0001d87983 */ /* 0x000f220000300800 */
[----:B-1----:R-:W-:-:S05]  /*3f4b0*/  F2FP.SATFINITE.E4M3.F32.PACK_AB_MERGE_C R2, R196, R198, RZ ;  /* 0x000000c6c402723e */ /* 0x002fca00048070ff */
[----:B------:R-:W-:Y:S04]  /*3f4c0*/  STL [R1+0x808], R2 ;  /* 0x0008080201007387 */ /* 0x000fe80000100800 */
[----:B------:R0:W-:Y:S04]  /*3f4d0*/  STL [R1+0x608], R0 ;  /* 0x0006080001007387 */ /* 0x0001e80000100800 */
[----:B------:R-:W4:Y:S04]  /*3f4e0*/  LDL.LU R215, [R1+0x6c0] ;  /* 0x0006c00001d77983 */ /* 0x000f280000300800 */
[----:B------:R-:W4:Y:S04]  /*3f4f0*/  LDL.LU R214, [R1+0x6c4] ;  /* 0x0006c40001d67983 */ /* 0x000f280000300800 */
[----:B------:R-:W4:Y:S04]  /*3f500*/  LDL.LU R213, [R1+0x6c8] ;  /* 0x0006c80001d57983 */ /* 0x000f280000300800 */
[----:B------:R-:W4:Y:S04]  /*3f510*/  LDL.LU R212, [R1+0x6cc] ;  /* 0x0006cc0001d47983 */ /* 0x000f280000300800 */
[----:B------:R-:W4:Y:S01]  /*3f520*/  LDL.LU R211, [R1+0x6d0] ;  /* 0x0006d00001d37983 */ /* 0x000f220000300800 */
[----:B0-----:R-:W-:Y:S01]  /*3f530*/  VIADD R0, R0, UR4 ;  /* 0x0000000400007c36 */ /* 0x001fe20008000000 */
[----:B------:R-:W-:-:S02]  /*3f540*/  ULDC UR4, c[0x0][0x248] ;  /* 0x0000920000047ab9 */ /* 0x000fc40000000800 */
[----:B------:R-:W4:Y:S04]  /*3f550*/  LDL.LU R210, [R1+0x6d4] ;  /* 0x0006d40001d27983 */ /* 0x000f280000300800 */
[----:B------:R-:W4:Y:S04]  /*3f560*/  LDL.LU R209, [R1+0x6d8] ;  /* 0x0006d80001d17983 */ /* 0x000f280000300800 */
[----:B------:R-:W4:Y:S01]  /*3f570*/  LDL.LU R208, [R1+0x6dc] ;  /* 0x0006dc0001d07983 */ /* 0x000f220000300800 */
[----:B--2---:R-:W-:-:S05]  /*3f580*/  F2FP.SATFINITE.E4M3.F32.PACK_AB_MERGE_C R230, R194, R195, RZ ;  /* 0x000000c3c2e6723e */ /* 0x004fca00048070ff */
[----:B------:R-:W-:Y:S04]  /*3f590*/  STL [R1+0x1b2c], R230 ;  /* 0x001b2ce601007387 */ /* 0x000fe80000100800 */
[----:B------:R-:W2:Y:S04]  /*3f5a0*/  LDL.LU R198, [R1+0x6e0] ;  /* 0x0006e00001c67983 */ /* 0x000ea80000300800 */
[----:B------:R-:W2:Y:S04]  /*3f5b0*/  LDL.LU R196, [R1+0x6e4] ;  /* 0x0006e40001c47983 */ /* 0x000ea80000300800 */
[----:B------:R-:W2:Y:S04]  /*3f5c0*/  LDL.LU R195, [R1+0x6e8] ;  /* 0x0006e80001c37983 */ /* 0x000ea80000300800 */
[----:B------:R0:W-:Y:S04]  /*3f5d0*/  STL [R1+0x60c], R0 ;  /* 0x00060c0001007387 */ /* 0x0001e80000100800 */
[----:B------:R-:W2:Y:S01]  /*3f5e0*/  LDL.LU R194, [R1+0x6ec] ;  /* 0x0006ec0001c27983 */ /* 0x000ea20000300800 */
[----:B---3--:R-:W-:Y:S01]  /*3f5f0*/  F2FP.SATFINITE.E4M3.F32.PACK_AB_MERGE_C R2, R202, R203, RZ ;  /* 0x000000cbca02723e */ /* 0x008fe200048070ff */
[----:B0-----:R-:W-:Y:S01]  /*3f600*/  VIADD R0, R0, UR4 ;  /* 0x0000000400007c36 */ /* 0x001fe20008000000 */
[----:B------:R-:W-:-:S03]  /*3f610*/  ULDC UR4, c[0x0][0x248] ;  /* 0x0000920000047ab9 */ /* 0x000fc60000000800 */
[----:B------:R0:W-:Y:S01]  /*3f620*/  STL [R1+0x800], R2 ;  /* 0x0008000201007387 */ /* 0x0001e20000100800 */
[----:B------:R-:W-:-:S05]  /*3f630*/  F2FP.SATFINITE.E4M3.F32.PACK_AB_MERGE_C R3, R200, R201, RZ ;  /* 0x000000c9c803723e */ /* 0x000fca00048070ff */
[----:B------:R-:W-:Y:S01]  /*3f640*/  STL [R1+0x804], R3 ;  /* 0x0008040301007387 */ /* 0x000fe20000100800 */
[----:B0-----:R-:W-:-:S03]  /*3f650*/  F2FP.SATFINITE.E4M3.F32.PACK_AB_MERGE_C R2, R197, R199, RZ ;  /* 0x000000c7c502723e */ /* 0x001fc600048070ff */
[----:B------:R-:W3:Y:S04]  /*3f660*/  LDL.LU R207, [R1+0x6f0] ;  /* 0x0006f00001cf7983 */ /* 0x000ee80000300800 */
[----:B------:R-:W3:Y:S04]  /*3f670*/  LDL.LU R206, [R1+0x6f4] ;  /* 0x0006f40001ce7983 */ /* 0x000ee80000300800 */
[----:B------:R-:W-:Y:S04]  /*3f680*/  STL [R1+0x6b4], R2 ;  /* 0x0006b40201007387 */ /* 0x000fe80000100800 */
[----:B------:R0:W-:Y:S04]  /*3f690*/  STL [R1+0x610], R0 ;  /* 0x0006100001007387 */ /* 0x0001e80000100800 */
        /* <DEDUP_REMOVED lines=8> */
[----:B----4-:R-:W-:Y:S01]  /*3f720*/  F2FP.SATFINITE.E4M3.F32.PACK_AB_MERGE_C R231, R216, R217, RZ ;  /* 0x000000d9d8e7723e */ /* 0x010fe200048070ff */
[----:B0-----:R-:W-:Y:S01]  /*3f730*/  VIADD R0, R0, UR4 ;  /* 0x0000000400007c36 */ /* 0x001fe20008000000 */
[----:B------:R-:W-:Y:S01]  /*3f740*/  F2FP.SATFINITE.E4M3.F32.PACK_AB_MERGE_C R3, R214, R215, RZ ;  /* 0x000000d7d603723e */ /* 0x000fe200048070ff */
[----:B------:R-:W-:-:S02]  /*3f750*/  ULDC UR4, c[0x0][0x248] ;  /* 0x0000920000047ab9 */ /* 0x000fc40000000800 */
[----:B------:R-:W-:Y:S01]  /*3f760*/  STL [R1+0x1b30], R231 ;  /* 0x001b30e701007387 */ /* 0x000fe20000100800 */
[----:B------:R-:W-:-:S03]  /*3f770*/  F2FP.SATFINITE.E4M3.F32.PACK_AB_MERGE_C R2, R212, R213, RZ ;  /* 0x000000d5d402723e */ /* 0x000fc600048070ff */
[----:B------:R-:W-:Y:S04]  /*3f780*/  STL [R1+0x6b0], R3 ;  /* 0x0006b00301007387 */ /* 0x000fe80000100800 */
[----:B------:R0:W-:Y:S04]  /*3f790*/  STL [R1+0x614], R0 ;  /* 0x0006140001007387 */ /* 0x0001e80000100800 */
[----:B------:R1:W-:Y:S01]  /*3f7a0*/  STL [R1+0x6ac], R2 ;  /* 0x0006ac0201007387 */ /* 0x0003e20000100800 */
[----:B0-----:R-:W-:Y:S01]  /*3f7b0*/  VIADD R0, R0, UR4 ;  /* 0x0000000400007c36 */ /* 0x001fe20008000000 */
[----:B------:R-:W-:Y:S01]  /*3f7c0*/  ULDC UR4, c[0x0][0x248] ;  /* 0x0000920000047ab9 */ /* 0x000fe20000000800 */
[----:B-1----:R-:W-:-:S02]  /*3f7d0*/  F2FP.SATFINITE.E4M3.F32.PACK_AB_MERGE_C R2, R210, R211, RZ ;  /* 0x000000d3d202723e */ /* 0x002fc400048070ff */
[----:B------:R-:W-:-:S03]  /*3f7e0*/  F2FP.SATFINITE.E4M3.F32.PACK_AB_MERGE_C R232, R208, R209, RZ ;  /* 0x000000d1d0e8723e */ /* 0x000fc600048070ff */
[----:B------:R-:W-:Y:S04]  /*3f7f0*/  STL [R1+0x6a8], R2 ;  /* 0x0006a80201007387 */ /* 0x000fe80000100800 */
[----:B------:R0:W-:Y:S04]  /*3f800*/  STL [R1+0x618], R0 ;  /* 0x0006180001007387 */ /* 0x0001e80000100800 */
[----:B------:R-:W-:Y:S01]  /*3f810*/  STL [R1+0x1b34], R232 ;  /* 0x001b34e801007387 */ /* 0x000fe20000100800 */
[----:B0-----:R-:W-:Y:S01]  /*3f820*/  VIADD R0, R0, UR4 ;  /* 0x0000000400007c36 */ /* 0x001fe20008000000 */
[----:B------:R-:W-:Y:S01]  /*3f830*/  ULDC UR4, c[0x0][0x248] ;  /* 0x0000920000047ab9 */ /* 0x000fe20000000800 */
[----:B--2---:R-:W-:-:S05]  /*3f840*/  F2FP.SATFINITE.E4M3.F32.PACK_AB_MERGE_C R3, R196, R198, RZ ;  /* 0x000000c6c403723e */ /* 0x004fca00048070ff */
[----:B------:R-:W-:Y:S04]  /*3f850*/  STL [R1+0x6a0], R3 ;  /* 0x0006a00301007387 */ /* 0x000fe80000100800 */
[----:B------:R0:W-:Y:S01]  /*3f860*/  STL [R1+0x61c], R0 ;  /* 0x00061c0001007387 */ /* 0x0001e20000100800 */
[----:B------:R-:W-:-:S05]  /*3f870*/  F2FP.SATFINITE.E4M3.F32.PACK_AB_MERGE_C R2, R194, R195, RZ ;  /* 0x000000c3c202723e */ /* 0x000fca00048070ff */
[----:B------:R3:W-:Y:S01]  /*3f880*/  STL [R1+0x6a4], R2 ;  /* 0x0006a40201007387 */ /* 0x0007e20000100800 */
[----:B0-----:R-:W-:Y:S01]  /*3f890*/  VIADD R0, R0, UR4 ;  /* 0x0000000400007c36 */ /* 0x001fe20008000000 */
[----:B------:R-:W-:Y:S02]  /*3f8a0*/  ULDC UR4, c[0x0][0x248] ;  /* 0x0000920000047ab9 */ /* 0x000fe40000000800 */
[----:B------:R-:W2:Y:S04]  /*3f8b0*/  LDL.LU R198, [R1+0x718] ;  /* 0x0007180001c67983 */ /* 0x000ea80000300800 */
[----:B------:R-:W2:Y:S04]  /*3f8c0*/  LDL.LU R196, [R1+0x71c] ;  /* 0x00071c0001c47983 */ /* 0x000ea80000300800 */
[----:B------:R-:W4:Y:S04]  /*3f8d0*/  LDL.LU R195, [R1+0x720] ;  /* 0x0007200001c37983 */ /* 0x000f280000300800 */
[----:B------:R0:W-:Y:S04]  /*3f8e0*/  STL [R1+0x620], R0 ;  /* 0x0006200001007387 */ /* 0x0001e80000100800 */
[----:B------:R-:W4:Y:S01]  /*3f8f0*/  LDL.LU R194, [R1+0x724] ;  /* 0x0007240001c27983 */ /* 0x000f220000300800 */
[----:B---3--:R-:W-:Y:S01]  /*3f900*/  F2FP.SATFINITE.E4M3.F32.PACK_AB_MERGE_C R2, R206, R207, RZ ;  /* 0x000000cfce02723e */ /* 0x008fe200048070ff */
[----:B0-----:R-:W-:Y:S01]  /*3f910*/  VIADD R0, R0, UR4 ;  /* 0x0000000400007c36 */ /* 0x001fe20008000000 */
[----:B------:R-:W-:-:S03]  /*3f920*/  ULDC UR4, c[0x0][0x248] ;  /* 0x0000920000047ab9 */ /* 0x000fc60000000800 */
[----:B------:R0:W-:Y:S01]  /*3f930*/  STL [R1+0x69c], R2 ;  /* 0x00069c0201007387 */ /* 0x0001e20000100800 */
[----:B------:R-:W-:Y:S02]  /*3f940*/  F2FP.SATFINITE.E4M3.F32.PACK_AB_MERGE_C R188, R204, R205, RZ ;  /* 0x000000cdccbc723e */ /* 0x000fe400048070ff */
[----:B------:R-:W-:-:S03]  /*3f950*/  F2FP.SATFINITE.E4M3.F32.PACK_AB_MERGE_C R3, R202, R203, RZ ;  /* 0x000000cbca03723e */ /* 0x000fc600048070ff */
[----:B------:R-:W-:Y:S04]  /*3f960*/  STL [R1+0x1b38], R188 ;  /* 0x001b38bc01007387 */ /* 0x000fe80000100800 */
[----:B------:R-:W-:Y:S01]  /*3f970*/  STL [R1+0x698], R3 ;  /* 0x0006980301007387 */ /* 0x000fe20000100800 */
[----:B0-----:R-:W-:-:S03]  /*3f980*/  F2FP.SATFINITE.E4M3.F32.PACK_AB_MERGE_C R2, R200, R201, RZ ;  /* 0x000000c9c802723e */ /* 0x001fc600048070ff */
[----:B------:R0:W-:Y:S04]  /*3f990*/  STL [R1+0x624], R0 ;  /* 0x0006240001007387 */ /* 0x0001e80000100800 */
[----:B------:R1:W-:Y:S04]  /*3f9a0*/  STL [R1+0x694], R2 ;  /* 0x0006940201007387 */ /* 0x0003e80000100800 */
[----:B------:R-:W3:Y:S01]  /*3f9b0*/  LDL.LU R219, [R1+0x728] ;  /* 0x0007280001db7983 */ /* 0x000ee20000300800 */
[----:B0-----:R-:W-:Y:S01]  /*3f9c0*/  VIADD R0, R0, UR4 ;  /* 0x0000000400007c36 */ /* 0x001fe20008000000 */
[----:B------:R-:W-:-:S02]  /*3f9d0*/  ULDC UR4, c[0x0][0x248] ;  /* 0x0000920000047ab9 */ /* 0x000fc40000000800 */
[----:B------:R-:W3:Y:S01]  /*3f9e0*/  LDL.LU R218, [R1+0x72c] ;  /* 0x00072c0001da7983 */ /* 0x000ee20000300800 */
[----:B-1----:R-:W-:-:S05]  /*3f9f0*/  F2FP.SATFINITE.E4M3.F32.PACK_AB_MERGE_C R2, R197, R199, RZ ;  /* 0x000000c7c502723e */ /* 0x002fca00048070ff */
        /* <DEDUP_REMOVED lines=16> */
[----:B0-----:R-:W-:Y:S01]  /*3fb00*/  VIADD R0, R0, UR4 ;  /* 0x0000000400007c36 */ /* 0x001fe20008000000 */
[----:B------:R-:W-:Y:S01]  /*3fb10*/  ULDC UR4, c[0x0][0x248] ;  /* 0x0000920000047ab9 */ /* 0x000fe20000000800 */
[----:B--2---:R-:W-:-:S05]  /*3fb20*/  F2FP.SATFINITE.E4M3.F32.PACK_AB_MERGE_C R6, R196, R198, RZ ;  /* 0x000000c6c406723e */ /* 0x004fca00048070ff */
[----:B------:R-:W-:Y:S04]  /*3fb30*/  STL [R1+0x1b3c], R6 ;  /* 0x001b3c0601007387 */ /* 0x000fe80000100800 */
[----:B------:R-:W2:Y:S01]  /*3fb40*/  LDL.LU R207, [R1+0x768] ;  /* 0x0007680001cf7983 */ /* 0x000ea20000300800 */
[----:B----4-:R-:W-:-:S03]  /*3fb50*/  F2FP.SATFINITE.E4M3.F32.PACK_AB_MERGE_C R2, R194, R195, RZ ;  /* 0x000000c3c202723e */ /* 0x010fc600048070ff */
[----:B------:R-:W2:Y:S04]  /*3fb60*/  LDL.LU R206, [R1+0x76c] ;  /* 0x00076c0001ce7983 */ /* 0x000ea80000300800 */
[----:B------:R-:W-:Y:S04]  /*3fb70*/  STL [R1+0x688], R2 ;  /* 0x0006880201007387 */ /* 0x000fe80000100800 */
[----:B------:R0:W-:Y:S04]  /*3fb80*/  STL [R1+0x62c], R0 ;  /* 0x00062c0001007387 */ /* 0x0001e80000100800 */
        /* <DEDUP_REMOVED lines=8> */
[----:B0-----:R-:W-:Y:S01]  /*3fc10*/  VIADD R0, R0, UR4 ;  /* 0x0000000400007c36 */ /* 0x001fe20008000000 */
[----:B------:R-:W-:Y:S01]  /*3fc20*/  ULDC UR4, c[0x0][0x248] ;  /* 0x0000920000047ab9 */ /* 0x000fe20000000800 */
[----:B---3--:R-:W-:-:S05]  /*3fc30*/  F2FP.SATFINITE.E4M3.F32.PACK_AB_MERGE_C R3, R218, R219, RZ ;  /* 0x000000dbda03723e */ /* 0x008fca00048070ff */
[----:B------:R0:W-:Y:S01]  /*3fc40*/  STL [R1+0x68c], R3 ;  /* 0x00068c0301007387 */ /* 0x0001e20000100800 */
[----:B------:R-:W-:-:S05]  /*3fc50*/  F2FP.SATFINITE.E4M3.F32.PACK_AB_MERGE_C R2, R216, R217, RZ ;  /* 0x000000d9d802723e */ /* 0x000fca00048070ff */
[----:B------:R-:W-:Y:S01]  /*3fc60*/  STL [R1+0x684], R2 ;  /* 0x0006840201007387 */ /* 0x000fe20000100800 */
[----:B------:R-:W-:-:S03]  /*3fc70*/  F2FP.SATFINITE.E4M3.F32.PACK_AB_MERGE_C R4, R214, R215, RZ ;  /* 0x000000d7d604723e */ /* 0x000fc600048070ff */
[----:B------:R1:W-:Y:S01]  /*3fc80*/  STL [R1+0x630], R0 ;  /* 0x0006300001007387 */ /* 0x0003e20000100800 */
[----:B0-----:R-:W-:Y:S01]  /*3fc90*/  F2FP.SATFINITE.E4M3.F32.PACK_AB_MERGE_C R3, R212, R213, RZ ;  /* 0x000000d5d403723e */ /* 0x001fe200048070ff */
[----:B-1----:R-:W-:Y:S02]  /*3fca0*/  VIADD R0, R0, UR4 ;  /* 0x0000000400007c36 */ /* 0x002fe40008000000 */
[----:B------:R-:W-:Y:S01]  /*3fcb0*/  STL [R1+0x1b40], R4 ;  /* 0x001b400401007387 */ /* 0x000fe20000100800 */
[----:B------:R-:W-:Y:S01]  /*3fcc0*/  ULDC UR4, c[0x0][0x248] ;  /* 0x0000920000047ab9 */ /* 0x000fe20000000800 */
[----:B------:R-:W-:Y:S02]  /*3fcd0*/  F2FP.SATFINITE.E4M3.F32.PACK_AB_MERGE_C R2, R210, R211, RZ ;  /* 0x000000d3d202723e */ /* 0x000fe400048070ff */
[----:B------:R-:W-:Y:S04]  /*3fce0*/  STL [R1+0x680], R3 ;  /* 0x0006800301007387 */ /* 0x000fe80000100800 */
[----:B------:R0:W-:Y:S04]  /*3fcf0*/  STL [R1+0x634], R0 ;  /* 0x0006340001007387 */ /* 0x0001e80000100800 */
[----:B------:R1:W-:Y:S01]  /*3fd00*/  STL [R1+0x67c], R2 ;  /* 0x00067c0201007387 */ /* 0x0003e20000100800 */
[----:B0-----:R-:W-:Y:S01]  /*3fd10*/  VIADD R0, R0, UR4 ;  /* 0x0000000400007c36 */ /* 0x001fe20008000000 */
[----:B------:R-:W-:Y:S01]  /*3fd20*/  F2FP.SATFINITE.E4M3.F32.PACK_AB_MERGE_C R7, R200, R201, RZ ;  /* 0x000000c9c807723e */ /* 0x000fe200048070ff */
[----:B------:R-:W-:Y:S01]  /*3fd30*/  ULDC UR4, c[0x0][0x248] ;  /* 0x0000920000047ab9 */ /* 0x000fe20000000800 */
[----:B-1----:R-:W-:-:S05]  /*3fd40*/  F2FP.SATFINITE.E4M3.F32.PACK_AB_MERGE_C R2, R208, R209, RZ ;  /* 0x000000d1d002723e */ /* 0x002fca00048070ff */
[----:B------:R0:W-:Y:S04]  /*3fd50*/  STL [R1+0x678], R2 ;  /* 0x0006780201007387 */ /* 0x0001e80000100800 */
[----:B------:R1:W-:Y:S04]  /*3fd60*/  STL [R1+0x638], R0 ;  /* 0x0006380001007387 */ /* 0x0003e80000100800 */
[----:B------:R-:W-:Y:S01]  /*3fd70*/  STL [R1+0x1b44], R7 ;  /* 0x001b440701007387 */ /* 0x000fe20000100800 */
[----:B0-----:R-:W-:-:S03]  /*3fd80*/  F2FP.SATFINITE.E4M3.F32.PACK_AB_MERGE_C R2, R197, R199, RZ ;  /* 0x000000c7c502723e */ /* 0x001fc600048070ff */
[----:B------:R-:W3:Y:S01]  /*3fd90*/  LDL.LU R201, [R1+0x790] ;  /* 0x0007900001c97983 */ /* 0x000ee20000300800 */
[----:B-1----:R-:W-:Y:S01]  /*3fda0*/  VIADD R0, R0, UR4 ;  /* 0x0000000400007c36 */ /* 0x002fe20008000000 */
[----:B------:R-:W-:Y:S02]  /*3fdb0*/  ULDC UR4, c[0x0][0x248] ;  /* 0x0000920000047ab9 */ /* 0x000fe40000000800 */
[----:B------:R-:W3:Y:S04]  /*3fdc0*/  LDL.LU R200, [R1+0x794] ;  /* 0x0007940001c87983 */ /* 0x000ee80000300800 */
[----:B------:R-:W-:Y:S04]  /*3fdd0*/  STL [R1+0x670], R2 ;  /* 0x0006700201007387 */ /* 0x000fe80000100800 */
[----:B------:R0:W-:Y:S04]  /*3fde0*/  STL [R1+0x63c], R0 ;  /* 0x00063c0001007387 */ /* 0x0001e80000100800 */
[----:B------:R-:W3:Y:S04]  /*3fdf0*/  LDL.LU R199, [R1+0x798] ;  /* 0x0007980001c77983 */ /* 0x000ee80000300800 */
[----:B------:R-:W3:Y:S01]  /*3fe00*/  LDL.LU R197, [R1+0x79c] ;  /* 0x00079c0001c57983 */ /* 0x000ee20000300800 */
[----:B0-----:R-:W-:Y:S01]  /*3fe10*/  VIADD R0, R0, UR4 ;  /* 0x0000000400007c36 */ /* 0x001fe20008000000 */
[----:B------:R-:W-:Y:S01]  /*3fe20*/  ULDC UR4, c[0x0][0x248] ;  /* 0x0000920000047ab9 */ /* 0x000fe20000000800 */
[----:B--2---:R-:W-:-:S05]  /*3fe30*/  F2FP.SATFINITE.E4M3.F32.PACK_AB_MERGE_C R2, R206, R207, RZ ;  /* 0x000000cfce02723e */ /* 0x004fca00048070ff */
[----:B------:R0:W-:Y:S01]  /*3fe40*/  STL [R1+0x674], R2 ;  /* 0x0006740201007387 */ /* 0x0001e20000100800 */
[----:B----4-:R-:W-:-:S05]  /*3fe50*/  F2FP.SATFINITE.E4M3.F32.PACK_AB_MERGE_C R3, R204, R205, RZ ;  /* 0x000000cdcc03723e */ /* 0x010fca00048070ff */
[----:B------:R-:W-:Y:S01]  /*3fe60*/  STL [R1+0x66c], R3 ;  /* 0x00066c0301007387 */ /* 0x000fe20000100800 */
[----:B0-----:R-:W-:-:S03]  /*3fe70*/  F2FP.SATFINITE.E4M3.F32.PACK_AB_MERGE_C R2, R202, R203, RZ ;  /* 0x000000cbca02723e */ /* 0x001fc600048070ff */
[----:B------:R0:W-:Y:S04]  /*3fe80*/  STL [R1+0x640], R0 ;  /* 0x0006400001007387 */ /* 0x0001e80000100800 */
[----:B------:R1:W-:Y:S01]  /*3fe90*/  STL [R1+0xd44], R2 ;  /* 0x000d440201007387 */ /* 0x0003e20000100800 */
[----:B0-----:R-:W-:Y:S01]  /*3fea0*/  VIADD R0, R0, UR4 ;  /* 0x0000000400007c36 */ /* 0x001fe20008000000 */
[----:B------:R-:W-:Y:S01]  /*3feb0*/  ULDC UR4, c[0x0][0x248] ;  /* 0x0000920000047ab9 */ /* 0x000fe20000000800 */
[----:B-1----:R-:W-:-:S05]  /*3fec0*/  F2FP.SATFINITE.E4M3.F32.PACK_AB_MERGE_C R2, R196, R198, RZ ;  /* 0x000000c6c402723e */ /* 0x002fca00048070ff */
[----:B------:R-:W-:Y:S04]  /*3fed0*/  STL [R1+0x668], R2 ;  /* 0x0006680201007387 */ /* 0x000fe80000100800 */
[----:B------:R0:W-:Y:S01]  /*3fee0*/  STL [R1+0x644], R0 ;  /* 0x0006440001007387 */ /* 0x0001e20000100800 */
[----:B------:R-:W-:-:S03]  /*3fef0*/  F2FP.SATFINITE.E4M3.F32.PACK_AB_MERGE_C R252, R194, R195, RZ ;  /* 0x000000c3c2fc723e */ /* 0x000fc600048070ff */
[----:B------:R-:W2:Y:S04]  /*3ff00*/  LDL.LU R221, [R1+0x7a0] ;  /* 0x0007a00001dd7983 */ /* 0x000ea80000300800 */
[----:B------:R-:W2:Y:S01]  /*3ff10*/  LDL.LU R220, [R1+0x7a4] ;  /* 0x0007a40001dc7983 */ /* 0x000ea20000300800 */
[----:B0-----:R-:W-:Y:S01]  /*3ff20*/  VIADD R0, R0, UR4 ;  /* 0x0000000400007c36 */ /* 0x001fe20008000000 */
[----:B------:R-:W-:Y:S02]  /*3ff30*/  ULDC UR4, c[0x0][0x248] ;  /* 0x0000920000047ab9 */ /* 0x000fe40000000800 */
[----:B------:R-:W4:Y:S04]  /*3ff40*/  LDL.LU R195, [R1+0x7a8] ;  /* 0x0007a80001c37983 */ /* 0x000f280000300800 */
[----:B------:R0:W-:Y:S04]  /*3ff50*/  STL [R1+0x648], R0 ;  /* 0x0006480001007387 */ /* 0x0001e80000100800 */
[----:B------:R-:W4:Y:S04]  /*3ff60*/  LDL.LU R194, [R1+0x7ac] ;  /* 0x0007ac0001c27983 */ /* 0x000f280000300800 */
[----:B------:R-:W2:Y:S04]  /*3ff70*/  LDL.LU R219, [R1+0x7b0] ;  /* 0x0007b00001db7983 */ /* 0x000ea80000300800 */
        /* <DEDUP_REMOVED lines=10> */
[----:B------:R-:W2:Y:S01]  /*40020*/  LDL.LU R196, [R1+0x7dc] ;  /* 0x0007dc0001c47983 */ /* 0x000ea20000300800 */
[----:B0-----:R-:W-:Y:S01]  /*40030*/  VIADD R0, R0, UR4 ;  /* 0x0000000400007c36 */ /* 0x001fe20008000000 */
[----:B------:R-:W-:-:S02]  /*40040*/  ULDC UR4, c[0x0][0x248] ;  /* 0x0000920000047ab9 */ /* 0x000fc40000000800 */
[----:B------:R-:W2:Y:S01]  /*40050*/  LDL.LU R209, [R1+0x7e0] ;  /* 0x0007e00001d17983 */ /* 0x000ea20000300800 */
[----:B---3--:R-:W-:Y:S02]  /*40060*/  F2FP.SATFINITE.E4M3.F32.PACK_AB_MERGE_C R251, R200, R201, RZ ;  /* 0x000000c9c8fb723e */ /* 0x008fe400048070ff */
[----:B------:R-:W-:-:S05]  /*40070*/  F2FP.SATFINITE.E4M3.F32.PACK_AB_MERGE_C R2, R197, R199, RZ ;  /* 0x000000c7c502723e */ /* 0x000fca00048070ff */
[----:B------:R-:W-:Y:S04]  /*40080*/  STL [R1+0xd3c], R2 ;  /* 0x000d3c0201007387 */ /* 0x000fe80000100800 */
[----:B------:R-:W3:Y:S04]  /*40090*/  LDL.LU R208, [R1+0x7e4] ;  /* 0x0007e40001d07983 */ /* 0x000ee80000300800 */
[----:B------:R-:W3:Y:S04]  /*400a0*/  LDL.LU R207, [R1+0x7e8] ;  /* 0x0007e80001cf7983 */ /* 0x000ee80000300800 */
        /* <DEDUP_REMOVED lines=12> */
[----:B----4-:R-:W-:-:S02]  /*40170*/  F2FP.SATFINITE.E4M3.F32.PACK_AB_MERGE_C R249, R194, R195, RZ ;  /* 0x000000c3c2f9723e */ /* 0x010fc400048070ff */
[----:B------:R-:W4:Y:S04]  /*40180*/  LDL.LU R195, [R1+0x410] ;  /* 0x0004100001c37983 */ /* 0x000f280000300800 */
[----:B------:R-:W4:Y:S04]  /*40190*/  LDL.LU R194, [R1+0x414] ;  /* 0x0004140001c27983 */ /* 0x000f280000300800 */
[----:B------:R0:W-:Y:S01]  /*401a0*/  STL [R1+0x650], R0 ;  /* 0x0006500001007387 */ /* 0x0001e20000100800 */
[----:B--2---:R-:W-:Y:S01]  /*401b0*/  F2FP.SATFINITE.E4M3.F32.PACK_AB_MERGE_C R2, R216, R217, RZ ;  /* 0x000000d9d802723e */ /* 0x004fe200048070ff */
[----:B0-----:R-:W-:-:S04]  /*401c0*/  VIADD R0, R0, UR4 ;  /* 0x0000000400007c36 */ /* 0x001fc80008000000 */
[----:B------:R-:W-:Y:S01]  /*401d0*/  STL [R1+0xd38], R2 ;  /* 0x000d380201007387 */ /* 0x000fe20000100800 */
[----:B------:R-:W-:-:S03]  /*401e0*/  ULDC UR4, c[0x0][0x248] ;  /* 0x0000920000047ab9 */ /* 0x000fc60000000800 */
[----:B------:R0:W-:Y:S02]  /*401f0*/  STL [R1+0x654], R0 ;  /* 0x0006540001007387 */ /* 0x0001e40000100800 */
[----:B0-----:R-:W-:Y:S01]  /*40200*/  VIADD R0, R0, UR4 ;  /* 0x0000000400007c36 */ /* 0x001fe20008000000 */
[----:B------:R-:W-:-:S04]  /*40210*/  ULDC UR4, c[0x0][0x248] ;  /* 0x0000920000047ab9 */ /* 0x000fc80000000800 */
[----:B------:R0:W-:Y:S01]  /*40220*/  STL [R1+0x658], R0 ;  /* 0x0006580001007387 */ /* 0x0001e20000100800 */
[----:B------:R-:W-:-:S03]  /*40230*/  F2FP.SATFINITE.E4M3.F32.PACK_AB_MERGE_C R2, R196, R198, RZ ;  /* 0x000000c6c402723e */ /* 0x000fc600048070ff */
[----:B------:R-:W2:Y:S04]  /*40240*/  LDL.LU R198, [R1+0x418] ;  /* 0x0004180001c67983 */ /* 0x000ea80000300800 */
[----:B------:R-:W-:Y:S04]  /*40250*/  STL [R1+0xd54], R2 ;  /* 0x000d540201007387 */ /* 0x000fe80000100800 */
[----:B------:R-:W2:Y:S01]  /*40260*/  LDL.LU R196, [R1+0x41c] ;  /* 0x00041c0001c47983 */ /* 0x000ea20000300800 */
[----:B0-----:R-:W-:Y:S01]  /*40270*/  VIADD R0, R0, UR4 ;  /* 0x0000000400007c36 */ /* 0x001fe20008000000 */
[----:B------:R-:W-:-:S04]  /*40280*/  ULDC UR4, c[0x0][0x248] ;  /* 0x0000920000047ab9 */ /* 0x000fc80000000800 */
[----:B------:R0:W-:Y:S02]  /*40290*/  STL [R1+0x65c], R0 ;  /* 0x00065c0001007387 */ /* 0x0001e40000100800 */
[----:B0-----:R-:W-:Y:S01]  /*402a0*/  VIADD R0, R0, UR4 ;  /* 0x0000000400007c36 */ /* 0x001fe20008000000 */
[----:B------:R-:W-:Y:S01]  /*402b0*/  ULDC UR4, c[0x0][0x248] ;  /* 0x0000920000047ab9 */ /* 0x000fe20000000800 */
[----:B------:R-:W-:Y:S02]  /*402c0*/  F2FP.SATFINITE.E4M3.F32.PACK_AB_MERGE_C R247, R218, R219, RZ ;  /* 0x000000dbdaf7723e */ /* 0x000fe400048070ff */
[----:B---3--:R-:W-:-:S05]  /*402d0*/  F2FP.SATFINITE.E4M3.F32.PACK_AB_MERGE_C R2, R206, R207, RZ ;  /* 0x000000cfce02723e */ /* 0x008fca00048070ff */
[----:B------:R0:W-:Y:S04]  /*402e0*/  STL [R1+0xd48], R2 ;  /* 0x000d480201007387 */ /* 0x0001e80000100800 */
[----:B------:R1:W-:Y:S01]  /*402f0*/  STL [R1+0x660], R0 ;  /* 0x0006600001007387 */ /* 0x0003e20000100800 */
[----:B0-----:R-:W-:Y:S01]  /*40300*/  F2FP.SATFINITE.E4M3.F32.PACK_AB_MERGE_C R2, R202, R203, RZ ;  /* 0x000000cbca02723e */ /* 0x001fe200048070ff */
[----:B-1----:R-:W-:Y:S01]  /*40310*/  VIADD R0, R0, UR4 ;  /* 0x0000000400007c36 */ /* 0x002fe20008000000 */
[----:B------:R-:W-:-:S03]  /*40320*/  ULDC UR4, c[0x0][0x248] ;  /* 0x0000920000047ab9 */ /* 0x000fc60000000800 */
[----:B------:R0:W-:Y:S01]  /*40330*/  STL [R1+0xd40], R2 ;  /* 0x000d400201007387 */ /* 0x0001e20000100800 */
[----:B------:R-:W-:-:S05]  /*40340*/  F2FP.SATFINITE.E4M3.F32.PACK_AB_MERGE_C R3, R200, R201, RZ ;  /* 0x000000c9c803723e */ /* 0x000fca00048070ff */
[----:B------:R-:W-:Y:S01]  /*40350*/  STL [R1+0x8e8], R3 ;  /* 0x0008e80301007387 */ /* 0x000fe20000100800 */
[----:B0-----:R-:W-:-:S03]  /*40360*/  F2FP.SATFINITE.E4M3.F32.PACK_AB_MERGE_C R2, R197, R199, RZ ;  /* 0x000000c7c502723e */ /* 0x001fc600048070ff */
[----:B------:R0:W-:Y:S04]  /*40370*/  STL [R1+0x664], R0 ;  /* 0x0006640001007387 */ /* 0x0001e80000100800 */
[----:B------:R-:W3:Y:S04]  /*40380*/  LDL.LU R201, [R1+0x420] ;  /* 0x0004200001c97983 */ /* 0x000ee80000300800 */
[----:B------:R4:W-:Y:S04]  /*40390*/  STL [R1+0x8ec], R2 ;  /* 0x0008ec0201007387 */ /* 0x0009e80000100800 */
[----:B------:R-:W3:Y:S04]  /*403a0*/  LDL.LU R200, [R1+0x424] ;  /* 0x0004240001c87983 */ /* 0x000ee80000300800 */
[----:B------:R-:W3:Y:S01]  /*403b0*/  LDL.LU R199, [R1+0x428] ;  /* 0x0004280001c77983 */ /* 0x000ee20000300800 */
[----:B0-----:R-:W-:Y:S01]  /*403c0*/  VIADD R0, R0, UR4 ;  /* 0x0000000400007c36 */ /* 0x001fe20008000000 */
[----:B------:R-:W-:Y:S01]  /*403d0*/  F2FP.SATFINITE.E4M3.F32.PACK_AB_MERGE_C R246, R214, R215, RZ ;  /* 0x000000d7d6f6723e */ /* 0x000fe200048070ff */
[----:B------:R-:W-:Y:S01]  /*403e0*/  ULDC UR4, c[0x0][0x248] ;  /* 0x0000920000047ab9 */ /* 0x000fe20000000800 */
[----:B------:R-:W3:Y:S04]  /*403f0*/  LDL.LU R197, [R1+0x42c] ;  /* 0x00042c0001c57983 */ /* 0x000ee80000300800 */
[----:B------:R-:W3:Y:S04]  /*40400*/  LDL.LU R219, [R1+0x430] ;  /* 0x0004300001db7983 */ /* 0x000ee80000300800 */
[----:B------:R-:W3:Y:S01]  /*40410*/  LDL.LU R218, [R1+0x434] ;  /* 0x0004340001da7983 */ /* 0x000ee20000300800 */
[----:B------:R-:W-:-:S02]  /*40420*/  F2FP.SATFINITE.E4M3.F32.PACK_AB_MERGE_C R245, R212, R213, RZ ;  /* 0x000000d5d4f5723e */ /* 0x000fc400048070ff */
[----:B------:R-:W-:Y:S02]  /*40430*/  F2FP.SATFINITE.E4M3.F32.PACK_AB_MERGE_C R241, R210, R211, RZ ;  /* 0x000000d3d2f1723e */ /* 0x000fe400048070ff */
[----:B------:R-:W-:Y:S02]  /*40440*/  F2FP.SATFINITE.E4M3.F32.PACK_AB_MERGE_C R240, R208, R209, RZ ;  /* 0x000000d1d0f0723e */ /* 0x000fe400048070ff */
[----:B------:R-:W-:Y:S02]  /*40450*/  F2FP.SATFINITE.E4M3.F32.PACK_AB_MERGE_C R227, R204, R205, RZ ;  /* 0x000000cdcce3723e */ /* 0x000fe400048070ff */
[----:B----4-:R-:W-:-:S05]  /*40460*/  F2FP.SATFINITE.E4M3.F32.PACK_AB_MERGE_C R2, R194, R195, RZ ;  /* 0x000000c3c202723e */ /* 0x010fca00048070ff */
        /* <DEDUP_REMOVED lines=11> */
[----:B------:R-:W-:-:S02]  /*40520*/  ULDC UR4, c[0x0][0x248] ;  /* 0x0000920000047ab9 */ /* 0x000fc40000000800 */
[----:B------:R-:W4:Y:S01]  /*40530*/  LDL.LU R211, [R1+0x458] ;  /* 0x0004580001d37983 */ /* 0x000f220000300800 */
[----:B--2---:R-:W-:-:S05]  /*40540*/  F2FP.SATFINITE.E4M3.F32.PACK_AB_MERGE_C R2, R196, R198, RZ ;  /* 0x000000c6c402723e */ /* 0x004fca00048070ff */
[----:B------:R-:W-:Y:S04]  /*40550*/  STL [R1+0x8e4], R2 ;  /* 0x0008e40201007387 */ /* 0x000fe80000100800 */
[----:B------:R-:W2:Y:S04]  /*40560*/  LDL.LU R210, [R1+0x45c] ;  /* 0x00045c0001d27983 */ /* 0x000ea80000300800 */
[----:B------:R-:W2:Y:S04]  /*40570*/  LDL.LU R209, [R1+0x460] ;  /* 0x0004600001d17983 */ /* 0x000ea80000300800 */
[----:B------:R0:W-:Y:S04]  /*40580*/  STL [R1+0x404], R0 ;  /* 0x0004040001007387 */ /* 0x0001e80000100800 */
        /* <DEDUP_REMOVED lines=10> */
[----:B------:R-:W-:Y:S01]  /*40630*/  ULDC UR4, c[0x0][0x248] ;  /* 0x0000920000047ab9 */ /* 0x000fe20000000800 */
[----:B---3--:R-:W-:-:S05]  /*40640*/  F2FP.SATFINITE.E4M3.F32.PACK_AB_MERGE_C R3, R200, R201, RZ ;  /* 0x000000c9c803723e */ /* 0x008fca00048070ff */
[----:B------:R0:W-:Y:S01]  /*40650*/  STL [R1+0x8d8], R3 ;  /* 0x0008d80301007387 */ /* 0x0001e20000100800 */
[----:B------:R-:W-:-:S03]  /*40660*/  F2FP.SATFINITE.E4M3.F32.PACK_AB_MERGE_C R2, R197, R199, RZ ;  /* 0x000000c7c502723e */ /* 0x000fc600048070ff */
[----:B------:R-:W3:Y:S04]  /*40670*/  LDL.LU R201, [R1+0x488] ;  /* 0x0004880001c97983 */ /* 0x000ee80000300800 */
[----:B------:R-:W-:Y:S04]  /*40680*/  STL [R1+0x8dc], R2 ;  /* 0x0008dc0201007387 */ /* 0x000fe80000100800 */
[----:B------:R-:W3:Y:S01]  /*40690*/  LDL.LU R200, [R1+0x48c] ;  /* 0x00048c0001c87983 */ /* 0x000ee20000300800 */
[----:B0-----:R-:W-:-:S03]  /*406a0*/  F2FP.SATFINITE.E4M3.F32.PACK_AB_MERGE_C R3, R218, R219, RZ ;  /* 0x000000dbda03723e */ /* 0x001fc600048070ff */
[----:B------:R-:W3:Y:S04]  /*406b0*/  LDL.LU R199, [R1+0x490] ;  /* 0x0004900001c77983 */ /* 0x000ee80000300800 */
[----:B------:R0:W-:Y:S04]  /*406c0*/  STL [R1+0x408], R0 ;  /* 0x0004080001007387 */ /* 0x0001e80000100800 */
[----:B------:R-:W3:Y:S04]  /*406d0*/  LDL.LU R197, [R1+0x494] ;  /* 0x0004940001c57983 */ /* 0x000ee80000300800 */
[----:B------:R1:W-:Y:S01]  /*406e0*/  STL [R1+0x8d4], R3 ;  /* 0x0008d40301007387 */ /* 0x0003e20000100800 */
[----:B0-----:R-:W-:Y:S01]  /*406f0*/  VIADD R0, R0, UR4 ;  /* 0x0000000400007c36 */ /* 0x001fe20008000000 */
[----:B------:R-:W-:Y:S01]  /*40700*/  ULDC UR4, c[0x0][0x248] ;  /* 0x0000920000047ab9 */ /* 0x000fe20000000800 */
[----:B----4-:R-:W-:-:S05]  /*40710*/  F2FP.SATFINITE.E4M3.F32.PACK_AB_MERGE_C R2, R216, R217, RZ ;  /* 0x000000d9d802723e */ /* 0x010fca00048070ff */
[----:B------:R0:W-:Y:S01]  /*40720*/  STL [R1+0x8d0], R2 ;  /* 0x0008d00201007387 */ /* 0x0001e20000100800 */
[----:B-1----:R-:W-:-:S05]  /*40730*/  F2FP.SATFINITE.E4M3.F32.PACK_AB_MERGE_C R3, R214, R215, RZ ;  /* 0x000000d7d603723e */ /* 0x002fca00048070ff */
[----:B------:R-:W-:Y:S01]  /*40740*/  STL [R1+0x8cc], R3 ;  /* 0x0008cc0301007387 */ /* 0x000fe20000100800 */
[----:B0-----:R-:W-:-:S03]  /*40750*/  F2FP.SATFINITE.E4M3.F32.PACK_AB_MERGE_C R2, R212, R213, RZ ;  /* 0x000000d5d402723e */ /* 0x001fc600048070ff */
[----:B------:R-:W-:Y:S04]  /*40760*/  STL [R1+0x40c], R0 ;  /* 0x00040c0001007387 */ /* 0x000fe80000100800 */
[----:B------:R0:W-:Y:S02]  /*40770*/  STL [R1+0x8c8], R2 ;  /* 0x0008c80201007387 */ /* 0x0001e40000100800 */
[----:B0-----:R-:W-:Y:S02]  /*40780*/  F2FP.SATFINITE.E4M3.F32.PACK_AB_MERGE_C R2, R194, R195, RZ ;  /* 0x000000c3c202723e */ /* 0x001fe400048070ff */
[----:B------:R-:W4:Y:S04]  /*40790*/  LDL.LU R195, [R1+0x498] ;  /* 0x0004980001c37983 */ /* 0x000f280000300800 */
[----:B------:R-:W4:Y:S01]  /*407a0*/  LDL.LU R194, [R1+0x49c] ;  /* 0x00049c0001c27983 */ /* 0x000f220000300800 */
[----:B------:R-:W-:Y:S01]  /*407b0*/  VIADD R0, R0, UR4 ;  /* 0x0000000400007c36 */ /* 0x000fe20008000000 */
[----:B------:R-:W-:-:S02]  /*407c0*/  ULDC UR4, c[0x0][0x248] ;  /* 0x0000920000047ab9 */ /* 0x000fc40000000800 */
[----:B------:R2:W-:Y:S04]  /*407d0*/  STL [R1+0x8bc], R2 ;  /* 0x0008bc0201007387 */ /* 0x0005e80000100800 */
[----:B------:R0:W-:Y:S01]  /*407e0*/  STL [R1+0x410], R0 ;  /* 0x0004100001007387 */ /* 0x0001e20000100800 */
[----:B--2---:R-:W-:Y:S01]  /*407f0*/  F2FP.SATFINITE.E4M3.F32.PACK_AB_MERGE_C R2, R210, R211, RZ ;  /* 0x000000d3d202723e */ /* 0x004fe200048070ff */
[----:B0-----:R-:W-:Y:S01]  /*40800*/  VIADD R0, R0, UR4 ;  /* 0x0000000400007c36 */ /* 0x001fe20008000000 */
[----:B------:R-:W-:-:S03]  /*40810*/  F2FP.SATFINITE.E4M3.F32.PACK_AB_MERGE_C R3, R208, R209, RZ ;  /* 0x000000d1d003723e */ /* 0x000fc600048070ff */
[----:B------:R0:W-:Y:S01]  /*40820*/  STL [R1+0x8c0], R2 ;  /* 0x0008c00201007387 */ /* 0x0001e20000100800 */
[----:B------:R-:W-:-:S03]  /*40830*/  ULDC UR4, c[0x0][0x248] ;  /* 0x0000920000047ab9 */ /* 0x000fc60000000800 */
[----:B------:R1:W-:Y:S01]  /*40840*/  STL [R1+0x8ac], R3 ;  /* 0x0008ac0301007387 */ /* 0x0003e20000100800 */
[----:B0-----:R-:W-:-:S03]  /*40850*/  F2FP.SATFINITE.E4M3.F32.PACK_AB_MERGE_C R2, R206, R207, RZ ;  /* 0x000000cfce02723e */ /* 0x001fc600048070ff */
[----:B------:R0:W-:Y:S01]  /*40860*/  STL [R1+0x414], R0 ;  /* 0x0004140001007387 */ /* 0x0001e20000100800 */
[----:B-1----:R-:W-:-:S03]  /*40870*/  F2FP.SATFINITE.E4M3.F32.PACK_AB_MERGE_C R3, R204, R205, RZ ;  /* 0x000000cdcc03723e */ /* 0x002fc600048070ff */
[----:B------:R1:W-:Y:S01]  /*40880*/  STL [R1+0x8b4], R2 ;  /* 0x0008b40201007387 */ /* 0x0003e20000100800 */
[----:B0-----:R-:W-:-:S03]  /*40890*/  VIADD R0, R0, UR4 ;  /* 0x0000000400007c36 */ /* 0x001fc60008000000 */
[----:B------:R-:W-:Y:S01]  /*408a0*/  STL [R1+0x7fc], R3 ;  /* 0x0007fc0301007387 */ /* 0x000fe20000100800 */
[----:B------:R-:W-:Y:S01]  /*408b0*/  ULDC UR4, c[0x0][0x248] ;  /* 0x0000920000047ab9 */ /* 0x000fe20000000800 */
[----:B-1----:R-:W-:Y:S02]  /*408c0*/  F2FP.SATFINITE.E4M3.F32.PACK_AB_MERGE_C R2, R202, R203, RZ ;  /* 0x000000cbca02723e */ /* 0x002fe400048070ff */
[----:B------:R0:W-:Y:S04]  /*408d0*/  STL [R1+0x418], R0 ;  /* 0x0004180001007387 */ /* 0x0001e80000100800 */
[----:B------:R1:W-:Y:S04]  /*408e0*/  STL [R1+0x7f4], R2 ;  /* 0x0007f40201007387 */ /* 0x0003e80000100800 */
[----:B------:R-:W2:Y:S01]  /*408f0*/  LDL.LU R203, [R1+0x4a0] ;  /* 0x0004a00001cb7983 */ /* 0x000ea20000300800 */
[----:B0-----:R-:W-:Y:S01]  /*40900*/  VIADD R0, R0, UR4 ;  /* 0x0000000400007c36 */ /* 0x001fe20008000000 */
[----:B------:R-:W-:-:S02]  /*40910*/  ULDC UR4, c[0x0][0x248] ;  /* 0x0000920000047ab9 */ /* 0x000fc40000000800 */
[----:B------:R-:W2:Y:S01]  /*40920*/  LDL.LU R202, [R1+0x4a4] ;  /* 0x0004a40001ca7983 */ /* 0x000ea20000300800 */
[----:B-1----:R-:W-:-:S05]  /*40930*/  F2FP.SATFINITE.E4M3.F32.PACK_AB_MERGE_C R2, R196, R198, RZ ;  /* 0x000000c6c402723e */ /* 0x002fca00048070ff */
[----:B------:R-:W-:Y:S04]  /*40940*/  STL [R1+0x7ec], R2 ;  /* 0x0007ec0201007387 */ /* 0x000fe80000100800 */
[----:B------:R0:W-:Y:S04]  /*40950*/  STL [R1+0x41c], R0 ;  /* 0x00041c0001007387 */ /* 0x0001e80000100800 */
[----:B------:R-:W2:Y:S04]  /*40960*/  LDL.LU R198, [R1+0x4a8] ;  /* 0x0004a80001c67983 */ /* 0x000ea80000300800 */
[----:B------:R-:W2:Y:S01]  /*40970*/  LDL.LU R196, [R1+0x4ac] ;  /* 0x0004ac0001c47983 */ /* 0x000ea20000300800 */
[----:B0-----:R-:W-:Y:S01]  /*40980*/  VIADD R0, R0, UR4 ;  /* 0x0000000400007c36 */ /* 0x001fe20008000000 */
[----:B------:R-:W-:Y:S01]  /*40990*/  ULDC UR4, c[0x0][0x248] ;  /* 0x0000920000047ab9 */ /* 0x000fe20000000800 */
[----:B---3--:R-:W-:-:S05]  /*409a0*/  F2FP.SATFINITE.E4M3.F32.PACK_AB_MERGE_C R3, R200, R201, RZ ;  /* 0x000000c9c803723e */ /* 0x008fca00048070ff */
[----:B------:R-:W-:Y:S04]  /*409b0*/  STL [R1+0x7e8], R3 ;  /* 0x0007e80301007387 */ /* 0x000fe80000100800 */
[----:B------:R-:W3:Y:S01]  /*409c0*/  LDL.LU R219, [R1+0x4b0] ;  /* 0x0004b00001db7983 */ /* 0x000ee20000300800 */
[----:B------:R-:W-:-:S03]  /*409d0*/  F2FP.SATFINITE.E4M3.F32.PACK_AB_MERGE_C R2, R197, R199, RZ ;  /* 0x000000c7c502723e */ /* 0x000fc600048070ff */
        /* <DEDUP_REMOVED lines=8> */
[----:B------:R-:W3:Y:S01]  /*40a60*/  LDL.LU R197, [R1+0x4cc] ;  /* 0x0004cc0001c57983 */ /* 0x000ee20000300800 */
[----:B0-----:R-:W-:Y:S01]  /*40a70*/  VIADD R0, R0, UR4 ;  /* 0x0000000400007c36 */ /* 0x001fe20008000000 */
[----:B------:R-:W-:-:S02]  /*40a80*/  ULDC UR4, c[0x0][0x248] ;  /* 0x0000920000047ab9 */ /* 0x000fc40000000800 */
[----:B------:R-:W3:Y:S01]  /*40a90*/  LDL.LU R213, [R1+0x4d0] ;  /* 0x0004d00001d57983 */ /* 0x000ee20000300800 */
[----:B----4-:R-:W-:-:S05]  /*40aa0*/  F2FP.SATFINITE.E4M3.F32.PACK_AB_MERGE_C R2, R194, R195, RZ ;  /* 0x000000c3c202723e */ /* 0x010fca00048070ff */
[----:B------:R-:W-:Y:S04]  /*40ab0*/  STL [R1+0x7e4], R2 ;  /* 0x0007e40201007387 */ /* 0x000fe80000100800 */
[----:B------:R-:W4:Y:S04]  /*40ac0*/  LDL.LU R212, [R1+0x4d4] ;  /* 0x0004d40001d47983 */ /* 0x000f280000300800 */
[----:B------:R-:W4:Y:S04]  /*40ad0*/  LDL.LU R211, [R1+0x4d8] ;  /* 0x0004d80001d37983 */ /* 0x000f280000300800 */
        /* <DEDUP_REMOVED lines=12> */
[----:B--2---:R-:W-:-:S05]  /*40ba0*/  F2FP.SATFINITE.E4M3.F32.PACK_AB_MERGE_C R3, R202, R203, RZ ;  /* 0x000000cbca03723e */ /* 0x004fca00048070ff */
[----:B------:R-:W-:Y:S04]  /*40bb0*/  STL [R1+0x7d8], R3 ;  /* 0x0007d80301007387 */ /* 0x000fe80000100800 */
[----:B------:R-:W2:Y:S01]  /*40bc0*/  LDL.LU R205, [R1+0x500] ;  /* 0x0005000001cd7983 */ /* 0x000ea20000300800 */
[----:B------:R-:W-:-:S05]  /*40bd0*/  F2FP.SATFINITE.E4M3.F32.PACK_AB_MERGE_C R2, R196, R198, RZ ;  /* 0x000000c6c402723e */ /* 0x000fca00048070ff */
[----:B------:R-:W-:Y:S04]  /*40be0*/  STL [R1+0x7dc], R2 ;  /* 0x0007dc0201007387 */ /* 0x000fe80000100800 */
[----:B------:R-:W2:Y:S04]  /*40bf0*/  LDL.LU R204, [R1+0x504] ;  /* 0x0005040001cc7983 */ /* 0x000ea80000300800 */
[----:B------:R-:W2:Y:S04]  /*40c00*/  LDL.LU R203, [R1+0x508] ;  /* 0x0005080001cb7983 */ /* 0x000ea80000300800 */
[----:B------:R0:W-:Y:S04]  /*40c10*/  STL [R1+0x428], R0 ;  /* 0x0004280001007387 */ /* 0x0001e80000100800 */
[----:B------:R-:W2:Y:S04]  /*40c20*/  LDL.LU R202, [R1+0x50c] ;  /* 0x00050c0001ca7983 */ /* 0x000ea80000300800 */
[----:B------:R-:W2:Y:S04]  /*40c30*/  LDL.LU R198, [R1+0x510] ;  /* 0x0005100001c67983 */ /* 0x000ea80000300800 */
[----:B------:R-:W2:Y:S01]  /*40c40*/  LDL.LU R196, [R1+0x514] ;  /* 0x0005140001c47983 */ /* 0x000ea20000300800 */
[----:B0-----:R-:W-:Y:S01]  /*40c50*/  VIADD R0, R0, UR4 ;  /* 0x0000000400007c36 */ /* 0x001fe20008000000 */
[----:B------:R-:W-:Y:S01]  /*40c60*/  ULDC UR4, c[0x0][0x248] ;  /* 0x0000920000047ab9 */ /* 0x000fe20000000800 */
[----:B---3--:R-:W-:-:S05]  /*40c70*/  F2FP.SATFINITE.E4M3.F32.PACK_AB_MERGE_C R3, R218, R219, RZ ;  /* 0x000000dbda03723e */ /* 0x008fca00048070ff */
[----:B------:R0:W-:Y:S01]  /*40c80*/  STL [R1+0x7d0], R3 ;  /* 0x0007d00301007387 */ /* 0x0001e20000100800 */
[----:B------:R-:W-:-:S05]  /*40c90*/  F2FP.SATFINITE.E4M3.F32.PACK_AB_MERGE_C R2, R216, R217, RZ ;  /* 0x000000d9d802723e */ /* 0x000fca00048070ff */
[----:B------:R1:W-:Y:S01]  /*40ca0*/  STL [R1+0x7cc], R2 ;  /* 0x0007cc0201007387 */ /* 0x0003e20000100800 */
[----:B0-----:R-:W-:-:S05]  /*40cb0*/  F2FP.SATFINITE.E4M3.F32.PACK_AB_MERGE_C R3, R214, R215, RZ ;  /* 0x000000d7d603723e */ /* 0x001fca00048070ff */
[----:B------:R-:W-:Y:S01]  /*40cc0*/  STL [R1+0x7c0], R3 ;  /* 0x0007c00301007387 */ /* 0x000fe20000100800 */
[----:B-1----:R-:W-:-:S03]  /*40cd0*/  F2FP.SATFINITE.E4M3.F32.PACK_AB_MERGE_C R2, R197, R199, RZ ;  /* 0x000000c7c502723e */ /* 0x002fc600048070ff */
[----:B------:R0:W-:Y:S04]  /*40ce0*/  STL [R1+0x42c], R0 ;  /* 0x00042c0001007387 */ /* 0x0001e80000100800 */
[----:B------:R-:W3:Y:S04]  /*40cf0*/  LDL.LU R199, [R1+0x518] ;  /* 0x0005180001c77983 */ /* 0x000ee80000300800 */
[----:B------:R1:W-:Y:S01]  /*40d00*/  STL [R1+0x7b8], R2 ;  /* 0x0007b80201007387 */ /* 0x0003e20000100800 */
[----:B0-----:R-:W-:Y:S01]  /*40d10*/  VIADD R0, R0, UR4 ;  /* 0x0000000400007c36 */ /* 0x001fe20008000000 */
[----:B------:R-:W-:-:S02]  /*40d20*/  ULDC UR4, c[0x0][0x248] ;  /* 0x0000920000047ab9 */ /* 0x000fc40000000800 */
[----:B------:R-:W3:Y:S01]  /*40d30*/  LDL.LU R197, [R1+0x51c] ;  /* 0x00051c0001c57983 */ /* 0x000ee20000300800 */
[----:B----4-:R-:W-:-:S05]  /*40d40*/  F2FP.SATFINITE.E4M3.F32.PACK_AB_MERGE_C R3, R212, R213, RZ ;  /* 0x000000d5d403723e */ /* 0x010fca00048070ff */
[----:B------:R-:W-:Y:S04]  /*40d50*/  STL [R1+0x7a4], R3 ;  /* 0x0007a40301007387 */ /* 0x000fe80000100800 */
[----:B------:R0:W-:Y:S01]  /*40d60*/  STL [R1+0x430], R0 ;  /* 0x0004300001007387 */ /* 0x0001e20000100800 */
[----:B-1----:R-:W-:-:S05]  /*40d70*/  F2FP.SATFINITE.E4M3.F32.PACK_AB_MERGE_C R2, R210, R211, RZ ;  /* 0x000000d3d202723e */ /* 0x002fca00048070ff */
[----:B------:R1:W-:Y:S01]  /*40d80*/  STL [R1+0x7a8], R2 ;  /* 0x0007a80201007387 */ /* 0x0003e20000100800 */
[----:B0-----:R-:W-:Y:S01]  /*40d90*/  VIADD R0, R0, UR4 ;  /* 0x0000000400007c36 */ /* 0x001fe20008000000 */
[----:B------:R-:W-:Y:S01]  /*40da0*/  F2FP.SATFINITE.E4M3.F32.PACK_AB_MERGE_C R3, R208, R209, RZ ;  /* 0x000000d1d003723e */ /* 0x000fe200048070ff */
[----:B------:R-:W-:-:S04]  /*40db0*/  ULDC UR4, c[0x0][0x248] ;  /* 0x0000920000047ab9 */ /* 0x000fc80000000800 */
[----:B------:R0:W-:Y:S01]  /*40dc0*/  STL [R1+0x4e4], R3 ;  /* 0x0004e40301007387 */ /* 0x0001e20000100800 */
[----:B-1----:R-:W-:-:S03]  /*40dd0*/  F2FP.SATFINITE.E4M3.F32.PACK_AB_MERGE_C R2, R206, R207, RZ ;  /* 0x000000cfce02723e */ /* 0x002fc600048070ff */
[----:B------:R1:W-:Y:S04]  /*40de0*/  STL [R1+0x434], R0 ;  /* 0x0004340001007387 */ /* 0x0003e80000100800 */
[----:B------:R4:W-:Y:S01]  /*40df0*/  STL [R1+0x4e8], R2 ;  /* 0x0004e80201007387 */ /* 0x0009e20000100800 */
[----:B0-----:R-:W-:Y:S01]  /*40e00*/  F2FP.SATFINITE.E4M3.F32.PACK_AB_MERGE_C R3, R200, R201, RZ ;  /* 0x000000c9c803723e */ /* 0x001fe200048070ff */
[----:B-1----:R-:W-:Y:S01]  /*40e10*/  VIADD R0, R0, UR4 ;  /* 0x0000000400007c36 */ /* 0x002fe20008000000 */
[----:B------:R-:W-:-:S03]  /*40e20*/  ULDC UR4, c[0x0][0x248] ;  /* 0x0000920000047ab9 */ /* 0x000fc60000000800 */
[----:B------:R-:W-:Y:S01]  /*40e30*/  STL [R1+0x4e0], R3 ;  /* 0x0004e00301007387 */ /* 0x000fe20000100800 */
[----:B----4-:R-:W-:-:S03]  /*40e40*/  F2FP.SATFINITE.E4M3.F32.PACK_AB_MERGE_C R2, R194, R195, RZ ;  /* 0x000000c3c202723e */ /* 0x010fc600048070ff */
[----:B------:R0:W-:Y:S04]  /*40e50*/  STL [R1+0x438], R0 ;  /* 0x0004380001007387 */ /* 0x0001e80000100800 */
[----:B------:R-:W4:Y:S04]  /*40e60*/  LDL.LU R201, [R1+0x520] ;  /* 0x0005200001c97983 */ /* 0x000f280000300800 */
[----:B------:R1:W-:Y:S04]  /*40e70*/  STL [R1+0x4dc], R2 ;  /* 0x0004dc0201007387 */ /* 0x0003e80000100800 */
[----:B------:R-:W4:Y:S04]  /*40e80*/  LDL.LU R200, [R1+0x524] ;  /* 0x0005240001c87983 */ /* 0x000f280000300800 */
[----:B------:R-:W4:Y:S04]  /*40e90*/  LDL.LU R195, [R1+0x528] ;  /* 0x0005280001c37983 */ /* 0x000f280000300800 */
[----:B------:R-:W4:Y:S01]  /*40ea0*/  LDL.LU R194, [R1+0x52c] ;  /* 0x00052c0001c27983 */ /* 0x000f220000300800 */
[----:B0-----:R-:W-:Y:S01]  /*40eb0*/  VIADD R0, R0, UR4 ;  /* 0x0000000400007c36 */ /* 0x001fe20008000000 */
[----:B------:R-:W-:Y:S01]  /*40ec0*/  ULDC UR4, c[0x0][0x248] ;  /* 0x0000920000047ab9 */ /* 0x000fe20000000800 */
[----:B--2---:R-:W-:-:S05]  /*40ed0*/  F2FP.SATFINITE.E4M3.F32.PACK_AB_MERGE_C R3, R204, R205, RZ ;  /* 0x000000cdcc03723e */ /* 0x004fca00048070ff */
[----:B------:R-:W-:Y:S01]  /*40ee0*/  STL [R1+0x4d4], R3 ;  /* 0x0004d40301007387 */ /* 0x000fe20000100800 */
[----:B-1----:R-:W-:-:S03]  /*40ef0*/  F2FP.SATFINITE.E4M3.F32.PACK_AB_MERGE_C R2, R202, R203, RZ ;  /* 0x000000cbca02723e */ /* 0x002fc600048070ff */
        /* <DEDUP_REMOVED lines=10> */
[----:B------:R-:W2:Y:S04]  /*40fa0*/  LDL.LU R216, [R1+0x53c] ;  /* 0x00053c0001d87983 */ /* 0x000ea80000300800 */
[----:B------:R-:W2:Y:S04]  /*40fb0*/  LDL.LU R198, [R1+0x540] ;  /* 0x0005400001c67983 */ /* 0x000ea80000300800 */
[----:B------:R-:W2:Y:S01]  /*40fc0*/  LDL.LU R196, [R1+0x544] ;  /* 0x0005440001c47983 */ /* 0x000ea20000300800 */
[----:B0-----:R-:W-:Y:S01]  /*40fd0*/  VIADD R0, R0, UR4 ;  /* 0x0000000400007c36 */ /* 0x001fe20008000000 */
[----:B------:R-:W-:-:S02]  /*40fe0*/  ULDC UR4, c[0x0][0x248] ;  /* 0x0000920000047ab9 */ /* 0x000fc40000000800 */
[----:B------:R-:W2:Y:S01]  /*40ff0*/  LDL.LU R215, [R1+0x548] ;  /* 0x0005480001d77983 */ /* 0x000ea20000300800 */
[----:B---3--:R-:W-:-:S05]  /*41000*/  F2FP.SATFINITE.E4M3.F32.PACK_AB_MERGE_C R2, R197, R199, RZ ;  /* 0x000000c7c502723e */ /* 0x008fca00048070ff */
        /* <DEDUP_REMOVED lines=15> */
[----:B----4-:R-:W-:-:S05]  /*41100*/  F2FP.SATFINITE.E4M3.F32.PACK_AB_MERGE_C R3, R200, R201, RZ ;  /* 0x000000c9c803723e */ /* 0x010fca00048070ff */
[----:B------:R-:W-:Y:S01]  /*41110*/  STL [R1+0x4bc], R3 ;  /* 0x0004bc0301007387 */ /* 0x000fe20000100800 */
[----:B------:R-:W-:-:S03]  /*41120*/  F2FP.SATFINITE.E4M3.F32.PACK_AB_MERGE_C R2, R194, R195, RZ ;  /* 0x000000c3c202723e */ /* 0x000fc600048070ff */
[----:B------:R-:W4:Y:S04]  /*41130*/  LDL.LU R207, [R1+0x578] ;  /* 0x0005780001cf7983 */ /* 0x000f280000300800 */
[----:B------:R2:W-:Y:S04]  /*41140*/  STL [R1+0x4b8], R2 ;  /* 0x0004b80201007387 */ /* 0x0005e80000100800 */
[----:B------:R-:W4:Y:S04]  /*41150*/  LDL.LU R206, [R1+0x57c] ;  /* 0x00057c0001ce7983 */ /* 0x000f280000300800 */
[----:B------:R-:W4:Y:S04]  /*41160*/  LDL.LU R203, [R1+0x580] ;  /* 0x0005800001cb7983 */ /* 0x000f280000300800 */
[----:B------:R-:W-:Y:S04]  /*41170*/  STL [R1+0x448], R0 ;  /* 0x0004480001007387 */ /* 0x000fe80000100800 */
[----:B------:R-:W4:Y:S04]  /*41180*/  LDL.LU R202, [R1+0x584] ;  /* 0x0005840001ca7983 */ /* 0x000f280000300800 */
[----:B------:R-:W4:Y:S04]  /*41190*/  LDL.LU R201, [R1+0x588] ;  /* 0x0005880001c97983 */ /* 0x000f280000300800 */
[----:B------:R-:W4:Y:S04]  /*411a0*/  LDL.LU R200, [R1+0x58c] ;  /* 0x00058c0001c87983 */ /* 0x000f280000300800 */
[----:B------:R-:W4:Y:S04]  /*411b0*/  LDL.LU R195, [R1+0x590] ;  /* 0x0005900001c37983 */ /* 0x000f280000300800 */
[----:B------:R-:W4:Y:S01]  /*411c0*/  LDL.LU R194, [R1+0x594] ;  /* 0x0005940001c27983 */ /* 0x000f220000300800 */
[----:B--2---:R-:W-:-:S05]  /*411d0*/  F2FP.SATFINITE.E4M3.F32.PACK_AB_MERGE_C R2, R218, R219, RZ ;  /* 0x000000dbda02723e */ /* 0x004fca00048070ff */
[----:B------:R0:W-:Y:S01]  /*411e0*/  STL [R1+0x4b0], R2 ;  /* 0x0004b00201007387 */ /* 0x0001e20000100800 */
[----:B------:R-:W-:-:S05]  /*411f0*/  F2FP.SATFINITE.E4M3.F32.PACK_AB_MERGE_C R3, R216, R217, RZ ;  /* 0x000000d9d803723e */ /* 0x000fca00048070ff */
[----:B------:R-:W-:Y:S01]  /*41200*/  STL [R1+0x4b4], R3 ;  /* 0x0004b40301007387 */ /* 0x000fe20000100800 */
[----:B0-----:R-:W-:-:S03]  /*41210*/  F2FP.SATFINITE.E4M3.F32.PACK_AB_MERGE_C R2, R196, R198, RZ ;  /* 0x000000c6c402723e */ /* 0x001fc600048070ff */
[----:B------:R-:W2:Y:S04]  /*41220*/  LDL.LU R198, [R1+0x598] ;  /* 0x0005980001c67983 */ /* 0x000ea80000300800 */
[----:B------:R-:W2:Y:S01]  /*41230*/  LDL.LU R196, [R1+0x59c] ;  /* 0x00059c0001c47983 */ /* 0x000ea20000300800 */
[----:B------:R-:W-:Y:S01]  /*41240*/  VIADD R0, R0, UR4 ;  /* 0x0000000400007c36 */ /* 0x000fe20008000000 */
[----:B------:R-:W-:Y:S02]  /*41250*/  ULDC UR4, c[0x0][0x248] ;  /* 0x0000920000047ab9 */ /* 0x000fe40000000800 */
[----:B------:R-:W-:Y:S04]  /*41260*/  STL [R1+0x4a8], R2 ;  /* 0x0004a80201007387 */ /* 0x000fe80000100800 */
[----:B------:R0:W-:Y:S02]  /*41270*/  STL [R1+0x44c], R0 ;  /* 0x00044c0001007387 */ /* 0x0001e40000100800 */
[----:B0-----:R-:W-:Y:S01]  /*41280*/  VIADD R0, R0, UR4 ;  /* 0x0000000400007c36 */ /* 0x001fe20008000000 */
[----:B------:R-:W-:Y:S01]  /*41290*/  ULDC UR4, c[0x0][0x248] ;  /* 0x0000920000047ab9 */ /* 0x000fe20000000800 */
[----:B---3--:R-:W-:-:S05]  /*412a0*/  F2FP.SATFINITE.E4M3.F32.PACK_AB_MERGE_C R2, R214, R215, RZ ;  /* 0x000000d7d602723e */ /* 0x008fca00048070ff */
[----:B------:R0:W-:Y:S01]  /*412b0*/  STL [R1+0x4ac], R2 ;  /* 0x0004ac0201007387 */ /* 0x0001e20000100800 */
[----:B------:R-:W-:-:S05]  /*412c0*/  F2FP.SATFINITE.E4M3.F32.PACK_AB_MERGE_C R3, R212, R213, RZ ;  /* 0x000000d5d403723e */ /* 0x000fca00048070ff */
[----:B------:R1:W-:Y:S01]  /*412d0*/  STL [R1+0x4a4], R3 ;  /* 0x0004a40301007387 */ /* 0x0003e20000100800 */
[----:B0-----:R-:W-:-:S03]  /*412e0*/  F2FP.SATFINITE.E4M3.F32.PACK_AB_MERGE_C R2, R210, R211, RZ ;  /* 0x000000d3d202723e */ /* 0x001fc600048070ff */
[----:B------:R0:W-:Y:S04]  /*412f0*/  STL [R1+0x450], R0 ;  /* 0x0004500001007387 */ /* 0x0001e80000100800 */
[----:B------:R3:W-:Y:S01]  /*41300*/  STL [R1+0x4a0], R2 ;  /* 0x0004a00201007387 */ /* 0x0007e20000100800 */
[----:B-1----:R-:W-:Y:S01]  /*41310*/  F2FP.SATFINITE.E4M3.F32.PACK_AB_MERGE_C R3, R208, R209, RZ ;  /* 0x000000d1d003723e */ /* 0x002fe200048070ff */
[----:B0-----:R-:W-:Y:S01]  /*41320*/  VIADD R0, R0, UR4 ;  /* 0x0000000400007c36 */ /* 0x001fe20008000000 */
[----:B------:R-:W-:-:S03]  /*41330*/  ULDC UR4, c[0x0][0x248] ;  /* 0x0000920000047ab9 */ /* 0x000fc60000000800 */
[----:B------:R-:W-:Y:S01]  /*41340*/  STL [R1+0x49c], R3 ;  /* 0x00049c0301007387 */ /* 0x000fe20000100800 */
[----:B---3--:R-:W-:-:S03]  /*41350*/  F2FP.SATFINITE.E4M3.F32.PACK_AB_MERGE_C R2, R204, R205, RZ ;  /* 0x000000cdcc02723e */ /* 0x008fc600048070ff */
        /* <DEDUP_REMOVED lines=10> */
[----:B------:R-:W3:Y:S01]  /*41400*/  LDL.LU R197, [R1+0x5ac] ;  /* 0x0005ac0001c57983 */ /* 0x000ee20000300800 */
[----:B0-----:R-:W-:Y:S01]  /*41410*/  VIADD R0, R0, UR4 ;  /* 0x0000000400007c36 */ /* 0x001fe20008000000 */
[----:B------:R-:W-:Y:S01]  /*41420*/  ULDC UR4, c[0x0][0x248] ;  /* 0x0000920000047ab9 */ /* 0x000fe20000000800 */
[----:B----4-:R-:W-:-:S05]  /*41430*/  F2FP.SATFINITE.E4M3.F32.PACK_AB_MERGE_C R2, R206, R207, RZ ;  /* 0x000000cfce02723e */ /* 0x010fca00048070ff */
[----:B------:R0:W-:Y:S01]  /*41440*/  STL [R1+0x494], R2 ;  /* 0x0004940201007387 */ /* 0x0001e20000100800 */
[----:B------:R-:W-:-:S05]  /*41450*/  F2FP.SATFINITE.E4M3.F32.PACK_AB_MERGE_C R3, R202, R203, RZ ;  /* 0x000000cbca03723e */ /* 0x000fca00048070ff */
[----:B------:R-:W-:Y:S01]  /*41460*/  STL [R1+0x488], R3 ;  /* 0x0004880301007387 */ /* 0x000fe20000100800 */
[----:B0-----:R-:W-:-:S03]  /*41470*/  F2FP.SATFINITE.E4M3.F32.PACK_AB_MERGE_C R2, R200, R201, RZ ;  /* 0x000000c9c802723e */ /* 0x001fc600048070ff */
        /* <DEDUP_REMOVED lines=30> */
[----:B------:R-:W2:Y:S04]  /*41660*/  LDL.LU R209, [R1+0x5f0] ;  /* 0x0005f00001d17983 */ /* 0x000ea80000300800 */
[----:B------:R-:W2:Y:S04]  /*41670*/  LDL.LU R208, [R1+0x5f4] ;  /* 0x0005f40001d07983 */ /* 0x000ea80000300800 */
[----:B------:R-:W2:Y:S04]  /*41680*/  LDL.LU R207, [R1+0x5f8] ;  /* 0x0005f80001cf7983 */ /* 0x000ea80000300800 */
[----:B------:R0:W-:Y:S04]  /*41690*/  STL [R1+0x468], R0 ;  /* 0x0004680001007387 */ /* 0x0001e80000100800 */
[----:B------:R-:W2:Y:S01]  /*416a0*/  LDL.LU R206, [R1+0x5fc] ;  /* 0x0005fc0001ce7983 */ /* 0x000ea20000300800 */
[----:B---3--:R-:W-:-:S03]  /*416b0*/  F2FP.SATFINITE.E4M3.F32.PACK_AB_MERGE_C R226, R204, R205, RZ ;  /* 0x000000cdcce2723e */ /* 0x008fc600048070ff */
[----:B------:R-:W3:Y:S01]  /*416c0*/  LDL.LU R205, [R1+0x200] ;  /* 0x0002000001cd7983 */ /* 0x000ee20000300800 */
[----:B0-----:R-:W-:Y:S01]  /*416d0*/  VIADD R0, R0, UR4 ;  /* 0x0000000400007c36 */ /* 0x001fe20008000000 */
[----:B------:R-:W-:Y:S02]  /*416e0*/  ULDC UR4, c[0x0][0x248] ;  /* 0x0000920000047ab9 */ /* 0x000fe40000000800 */
[----:B------:R-:W3:Y:S01]  /*416f0*/  LDL.LU R204, [R1+0x204] ;  /* 0x0002040001cc7983 */ /* 0x000ee20000300800 */
[----:B------:R-:W-:-:S03]  /*41700*/  F2FP.SATFINITE.E4M3.F32.PACK_AB_MERGE_C R225, R197, R199, RZ ;  /* 0x000000c7c5e1723e */ /* 0x000fc600048070ff */
[----:B------:R-:W3:Y:S04]  /*41710*/  LDL.LU R199, [R1+0x208] ;  /* 0x0002080001c77983 */ /* 0x000ee80000300800 */
[----:B------:R-:W3:Y:S01]  /*41720*/  LDL.LU R197, [R1+0x20c] ;  /* 0x00020c0001c57983 */ /* 0x000ee20000300800 */
[----:B----4-:R-:W-:-:S05]  /*41730*/  F2FP.SATFINITE.E4M3.F32.PACK_AB_MERGE_C R2, R202, R203, RZ ;  /* 0x000000cbca02723e */ /* 0x010fca00048070ff */
[----:B------:R-:W-:Y:S04]  /*41740*/  STL [R1+0x4c0], R2 ;  /* 0x0004c00201007387 */ /* 0x000fe80000100800 */
[----:B------:R-:W4:Y:S04]  /*41750*/  LDL.LU R203, [R1+0x210] ;  /* 0x0002100001cb7983 */ /* 0x000f280000300800 */
[----:B------:R-:W4:Y:S01]  /*41760*/  LDL.LU R202, [R1+0x214] ;  /* 0x0002140001ca7983 */ /* 0x000f220000300800 */
[----:B------:R-:W-:-:S03]  /*41770*/  F2FP.SATFINITE.E4M3.F32.PACK_AB_MERGE_C R223, R194, R195, RZ ;  /* 0x000000c3c2df723e */ /* 0x000fc600048070ff */
[----:B------:R-:W4:Y:S04]  /*41780*/  LDL.LU R195, [R1+0x218] ;  /* 0x0002180001c37983 */ /* 0x000f280000300800 */
[----:B------:R0:W-:Y:S04]  /*41790*/  STL [R1+0x46c], R0 ;  /* 0x00046c0001007387 */ /* 0x0001e80000100800 */
[----:B------:R-:W4:Y:S01]  /*417a0*/  LDL.LU R194, [R1+0x21c] ;  /* 0x00021c0001c27983 */ /* 0x000f220000300800 */
[----:B0-----:R-:W-:Y:S01]  /*417b0*/  VIADD R0, R0, UR4 ;  /* 0x0000000400007c36 */ /* 0x001fe20008000000 */
[----:B------:R-:W-:-:S04]  /*417c0*/  ULDC UR4, c[0x0][0x248] ;  /* 0x0000920000047ab9 */ /* 0x000fc80000000800 */
[----:B------:R0:W-:Y:S02]  /*417d0*/  STL [R1+0x470], R0 ;  /* 0x0004700001007387 */ /* 0x0001e40000100800 */
[----:B0-----:R-:W-:Y:S01]  /*417e0*/  VIADD R0, R0, UR4 ;  /* 0x0000000400007c36 */ /* 0x001fe20008000000 */
[----:B------:R-:W-:Y:S01]  /*417f0*/  ULDC UR4, c[0x0][0x248] ;  /* 0x0000920000047ab9 */ /* 0x000fe20000000800 */
[----:B--2---:R-:W-:-:S03]  /*41800*/  F2FP.SATFINITE.E4M3.F32.PACK_AB_MERGE_C R219, R214, R215, RZ ;  /* 0x000000d7d6db723e */ /* 0x004fc600048070ff */
[----:B------:R0:W-:Y:S01]  /*41810*/  STL [R1+0x474], R0 ;  /* 0x0004740001007387 */ /* 0x0001e20000100800 */
[----:B------:R-:W-:Y:S01]  /*41820*/  F2FP.SATFINITE.E4M3.F32.PACK_AB_MERGE_C R218, R212, R213, RZ ;  /* 0x000000d5d4da723e */ /* 0x000fe200048070ff */
[----:B0-----:R-:W-:Y:S01]  /*41830*/  VIADD R0, R0, UR4 ;  /* 0x0000000400007c36 */ /* 0x001fe20008000000 */
[----:B------:R-:W-:Y:S01]  /*41840*/  ULDC UR4, c[0x0][0x248] ;  /* 0x0000920000047ab9 */ /* 0x000fe20000000800 */
[----:B------:R-:W-:Y:S02]  /*41850*/  F2FP.SATFINITE.E4M3.F32.PACK_AB_MERGE_C R215, R200, R201, RZ ;  /* 0x000000c9c8d7723e */ /* 0x000fe400048070ff */
[----:B------:R-:W2:Y:S04]  /*41860*/  LDL.LU R201, [R1+0x220] ;  /* 0x0002200001c97983 */ /* 0x000ea80000300800 */
[----:B------:R-:W2:Y:S01]  /*41870*/  LDL.LU R200, [R1+0x224] ;  /* 0x0002240001c87983 */ /* 0x000ea20000300800 */
[----:B------:R-:W-:-:S03]  /*41880*/  F2FP.SATFINITE.E4M3.F32.PACK_AB_MERGE_C R213, R196, R198, RZ ;  /* 0x000000c6c4d5723e */ /* 0x000fc600048070ff */
[----:B------:R-:W2:Y:S04]  /*41890*/  LDL.LU R198, [R1+0x228] ;  /* 0x0002280001c67983 */ /* 0x000ea80000300800 */
[----:B------:R0:W-:Y:S04]  /*418a0*/  STL [R1+0x478], R0 ;  /* 0x0004780001007387 */ /* 0x0001e80000100800 */
[----:B------:R-:W2:Y:S01]  /*418b0*/  LDL.LU R196, [R1+0x22c] ;  /* 0x00022c0001c47983 */ /* 0x000ea20000300800 */
[----:B------:R-:W-:Y:S01]  /*418c0*/  F2FP.SATFINITE.E4M3.F32.PACK_AB_MERGE_C R248, R220, R221, RZ ;  /* 0x000000dddcf8723e */ /* 0x000fe200048070ff */
[----:B0-----:R-:W-:Y:S01]  /*418d0*/  VIADD R0, R0, UR4 ;  /* 0x0000000400007c36 */ /* 0x001fe20008000000 */
[----:B------:R-:W-:Y:S01]  /*418e0*/  F2FP.SATFINITE.E4M3.F32.PACK_AB_MERGE_C R221, R216, R217, RZ ;  /* 0x000000d9d8dd723e */ /* 0x000fe200048070ff */
[----:B------:R-:W-:Y:S01]  /*418f0*/  ULDC UR4, c[0x0][0x248] ;  /* 0x0000920000047ab9 */ /* 0x000fe20000000800 */
[----:B------:R-:W-:-:S02]  /*41900*/  F2FP.SATFINITE.E4M3.F32.PACK_AB_MERGE_C R217, R210, R211, RZ ;  /* 0x000000d3d2d9723e */ /* 0x000fc400048070ff */
[----:B------:R0:W-:Y:S01]  /*41910*/  STL [R1+0x47c], R0 ;  /* 0x00047c0001007387 */ /* 0x0001e20000100800 */
[----:B------:R-:W-:-:S03]  /*41920*/  F2FP.SATFINITE.E4M3.F32.PACK_AB_MERGE_C R210, R206, R207, RZ ;  /* 0x000000cfced2723e */ /* 0x000fc600048070ff */
[----:B------:R-:W2:Y:S01]  /*41930*/  LDL.LU R220, [R1+0x230] ;  /* 0x0002300001dc7983 */ /* 0x000ea20000300800 */
[----:B------:R-:W-:Y:S01]  /*41940*/  F2FP.SATFINITE.E4M3.F32.PACK_AB_MERGE_C R211, R208, R209, RZ ;  /* 0x000000d1d0d3723e */ /* 0x000fe200048070ff */
[----:B0-----:R-:W-:Y:S01]  /*41950*/  VIADD R0, R0, UR4 ;  /* 0x0000000400007c36 */ /* 0x001fe20008000000 */
[----:B------:R-:W-:Y:S01]  /*41960*/  ULDC UR4, c[0x0][0x248] ;  /* 0x0000920000047ab9 */ /* 0x000fe20000000800 */
[----:B---3--:R-:W-:Y:S02]  /*41970*/  F2FP.SATFINITE.E4M3.F32.PACK_AB_MERGE_C R209, R204, R205, RZ ;  /* 0x000000cdccd1723e */ /* 0x008fe400048070ff */
[----:B------:R-:W-:Y:S02]  /*41980*/  F2FP.SATFINITE.E4M3.F32.PACK_AB_MERGE_C R207, R197, R199, RZ ;  /* 0x000000c7c5cf723e */ /* 0x000fe400048070ff */
[----:B------:R-:W3:Y:S04]  /*41990*/  LDL.LU R199, [R1+0x234] ;  /* 0x0002340001c77983 */ /* 0x000ee80000300800 */
[----:B------:R-:W3:Y:S04]  /*419a0*/  LDL.LU R216, [R1+0x238] ;  /* 0x0002380001d87983 */ /* 0x000ee80000300800 */
[----:B------:R0:W-:Y:S04]  /*419b0*/  STL [R1+0x200], R0 ;  /* 0x0002000001007387 */ /* 0x0001e80000100800 */
[----:B------:R-:W3:Y:S04]  /*419c0*/  LDL.LU R197, [R1+0x23c] ;  /* 0x00023c0001c57983 */ /* 0x000ee80000300800 */
[----:B------:R-:W3:Y:S01]  /*419d0*/  LDL.LU R140, [R1+0x240] ;  /* 0x00024000018c7983 */ /* 0x000ee20000300800 */
[----:B0-----:R-:W-:Y:S01]  /*419e0*/  VIADD R0, R0, UR4 ;  /* 0x0000000400007c36 */ /* 0x001fe20008000000 */
[----:B------:R-:W-:Y:S01]  /*419f0*/  ULDC UR4, c[0x0][0x248] ;  /* 0x0000920000047ab9 */ /* 0x000fe20000000800 */
[----:B----4-:R-:W-:-:S02]  /*41a00*/  F2FP.SATFINITE.E4M3.F32.PACK_AB_MERGE_C R205, R202, R203, RZ ;  /* 0x000000cbcacd723e */ /* 0x010fc400048070ff */
[----:B------:R-:W-:Y:S02]  /*41a10*/  F2FP.SATFINITE.E4M3.F32.PACK_AB_MERGE_C R203, R194, R195, RZ ;  /* 0x000000c3c2cb723e */ /* 0x000fe400048070ff */
        /* <DEDUP_REMOVED lines=15> */
[----:B------:R-:W4:Y:S01]  /*41b10*/  LDL.LU R239, [R1+0x274] ;  /* 0x0002740001ef7983 */ /* 0x000f220000300800 */
[----:B--2---:R-:W-:-:S03]  /*41b20*/  F2FP.SATFINITE.E4M3.F32.PACK_AB_MERGE_C R202, R200, R201, RZ ;  /* 0x000000c9c8ca723e */ /* 0x004fc600048070ff */
[----:B------:R-:W2:Y:S04]  /*41b30*/  LDL.LU R238, [R1+0x278] ;  /* 0x0002780001ee7983 */ /* 0x000ea80000300800 */
[----:B------:R0:W-:Y:S01]  /*41b40*/  STL [R1+0x208], R0 ;  /* 0x0002080001007387 */ /* 0x0001e20000100800 */
[----:B------:R-:W-:-:S03]  /*41b50*/  F2FP.SATFINITE.E4M3.F32.PACK_AB_MERGE_C R201, R196, R198, RZ ;  /* 0x000000c6c4c9723e */ /* 0x000fc600048070ff */
        /* <DEDUP_REMOVED lines=8> */
[----:B------:R-:W2:Y:S01]  /*41be0*/  LDL.LU R222, [R1+0x294] ;  /* 0x0002940001de7983 */ /* 0x000ea20000300800 */
[----:B---3--:R-:W-:-:S03]  /*41bf0*/  F2FP.SATFINITE.E4M3.F32.PACK_AB_MERGE_C R199, R199, R220, RZ ;  /* 0x000000dcc7c7723e */ /* 0x008fc600048070ff */
[----:B------:R-:W3:Y:S04]  /*41c00*/  LDL.LU R220, [R1+0x298] ;  /* 0x0002980001dc7983 */ /* 0x000ee80000300800 */
[----:B------:R0:W-:Y:S01]  /*41c10*/  STL [R1+0x20c], R0 ;  /* 0x00020c0001007387 */ /* 0x0001e20000100800 */
[----:B------:R-:W-:-:S03]  /*41c20*/  F2FP.SATFINITE.E4M3.F32.PACK_AB_MERGE_C R197, R197, R216, RZ ;  /* 0x000000d8c5c5723e */ /* 0x000fc600048070ff */
[----:B------:R-:W3:Y:S01]  /*41c30*/  LDL.LU R216, [R1+0x29c] ;  /* 0x00029c0001d87983 */ /* 0x000ee20000300800 */
[----:B0-----:R-:W-:Y:S01]  /*41c40*/  VIADD R0, R0, UR4 ;  /* 0x0000000400007c36 */ /* 0x001fe20008000000 */
[----:B------:R-:W-:-:S04]  /*41c50*/  ULDC UR4, c[0x0][0x248] ;  /* 0x0000920000047ab9 */ /* 0x000fc80000000800 */
[----:B------:R0:W-:Y:S02]  /*41c60*/  STL [R1+0x210], R0 ;  /* 0x0002100001007387 */ /* 0x0001e40000100800 */
[----:B0-----:R-:W-:Y:S01]  /*41c70*/  VIADD R0, R0, UR4 ;  /* 0x0000000400007c36 */ /* 0x001fe20008000000 */
[----:B------:R-:W-:-:S04]  /*41c80*/  ULDC UR4, c[0x0][0x248] ;  /* 0x0000920000047ab9 */ /* 0x000fc80000000800 */
[----:B------:R0:W-:Y:S02]  /*41c90*/  STL [R1+0x214], R0 ;  /* 0x0002140001007387 */ /* 0x0001e40000100800 */
[----:B0-----:R-:W-:Y:S01]  /*41ca0*/  VIADD R0, R0, UR4 ;  /* 0x0000000400007c36 */ /* 0x001fe20008000000 */
[----:B------:R-:W-:Y:S01]  /*41cb0*/  ULDC UR4, c[0x0][0x248] ;  /* 0x0000920000047ab9 */ /* 0x000fe20000000800 */
[----:B----4-:R-:W-:Y:S02]  /*41cc0*/  F2FP.SATFINITE.E4M3.F32.PACK_AB_MERGE_C R189, R212, R214, RZ ;  /* 0x000000d6d4bd723e */ /* 0x010fe400048070ff */
        /* <DEDUP_REMOVED lines=8> */
[----:B------:R0:W-:Y:S01]  /*41d50*/  STL [R1+0x21c], R0 ;  /* 0x00021c0001007387 */ /* 0x0001e20000100800 */
[----:B--2---:R-:W-:-:S03]  /*41d60*/  F2FP.SATFINITE.E4M3.F32.PACK_AB_MERGE_C R183, R200, R204, RZ ;  /* 0x000000ccc8b7723e */ /* 0x004fc600048070ff */
[----:B------:R-:W2:Y:S01]  /*41d70*/  LDL.LU R204, [R1+0x2b0] ;  /* 0x0002b00001cc7983 */ /* 0x000ea20000300800 */
[----:B0-----:R-:W-:Y:S01]  /*41d80*/  VIADD R0, R0, UR4 ;  /* 0x0000000400007c36 */ /* 0x001fe20008000000 */
[----:B------:R-:W-:Y:S02]  /*41d90*/  ULDC UR4, c[0x0][0x248] ;  /* 0x0000920000047ab9 */ /* 0x000fe40000000800 */
[----:B------:R-:W2:Y:S01]  /*41da0*/  LDL.LU R200, [R1+0x2b4] ;  /* 0x0002b40001c87983 */ /* 0x000ea20000300800 */
[----:B------:R-:W-:-:S03]  /*41db0*/  F2FP.SATFINITE.E4M3.F32.PACK_AB_MERGE_C R182, R196, R198, RZ ;  /* 0x000000c6c4b6723e */ /* 0x000fc600048070ff */
[----:B------:R-:W2:Y:S04]  /*41dc0*/  LDL.LU R198, [R1+0x2b8] ;  /* 0x0002b80001c67983 */ /* 0x000ea80000300800 */
[----:B------:R0:W-:Y:S04]  /*41dd0*/  STL [R1+0x220], R0 ;  /* 0x0002200001007387 */ /* 0x0001e80000100800 */
[----:B------:R-:W2:Y:S01]  /*41de0*/  LDL.LU R196, [R1+0x2bc] ;  /* 0x0002bc0001c47983 */ /* 0x000ea20000300800 */
[----:B------:R-:W-:-:S03]  /*41df0*/  F2FP.SATFINITE.E4M3.F32.PACK_AB_MERGE_C R195, R195, R140, RZ ;  /* 0x0000008cc3c3723e */ /* 0x000fc600048070ff */
[----:B------:R-:W2:Y:S01]  /*41e00*/  LDL.LU R143, [R1+0x2c0] ;  /* 0x0002c000018f7983 */ /* 0x000ea20000300800 */
[----:B0-----:R-:W-:Y:S01]  /*41e10*/  VIADD R0, R0, UR4 ;  /* 0x0000000400007c36 */ /* 0x001fe20008000000 */
[----:B------:R-:W-:Y:S02]  /*41e20*/  F2FP.SATFINITE.E4M3.F32.PACK_AB_MERGE_C R194, R194, R139, RZ ;  /* 0x0000008bc2c2723e */ /* 0x000fe400048070ff */
[----:B------:R-:W2:Y:S01]  /*41e30*/  LDL.LU R141, [R1+0x2c4] ;  /* 0x0002c400018d7983 */ /* 0x000ea20000300800 */
[----:B------:R-:W-:Y:S01]  /*41e40*/  F2FP.SATFINITE.E4M3.F32.PACK_AB_MERGE_C R193, R137, R138, RZ ;  /* 0x0000008a89c1723e */ /* 0x000fe200048070ff */
[----:B------:R-:W-:Y:S02]  /*41e50*/  ULDC UR4, c[0x0][0x248] ;  /* 0x0000920000047ab9 */ /* 0x000fe40000000800 */
[----:B------:R-:W2:Y:S01]  /*41e60*/  LDL.LU R140, [R1+0x2c8] ;  /* 0x0002c800018c7983 */ /* 0x000ea20000300800 */
[----:B------:R-:W-:-:S03]  /*41e70*/  F2FP.SATFINITE.E4M3.F32.PACK_AB_MERGE_C R191, R243, R244, RZ ;  /* 0x000000f4f3bf723e */ /* 0x000fc600048070ff */
[----:B------:R0:W-:Y:S04]  /*41e80*/  STL [R1+0x224], R0 ;  /* 0x0002240001007387 */ /* 0x0001e80000100800 */
[----:B------:R-:W2:Y:S01]  /*41e90*/  LDL.LU R139, [R1+0x2cc] ;  /* 0x0002cc00018b7983 */ /* 0x000ea20000300800 */
[----:B------:R-:W-:-:S03]  /*41ea0*/  F2FP.SATFINITE.E4M3.F32.PACK_AB_MERGE_C R181, R222, R224, RZ ;  /* 0x000000e0deb5723e */ /* 0x000fc600048070ff */
[----:B------:R-:W2:Y:S04]  /*41eb0*/  LDL.LU R138, [R1+0x2d0] ;  /* 0x0002d000018a7983 */ /* 0x000ea80000300800 */
[----:B------:R-:W2:Y:S01]  /*41ec0*/  LDL.LU R137, [R1+0x2d4] ;  /* 0x0002d40001897983 */ /* 0x000ea20000300800 */
[----:B---3--:R-:W-:-:S03]  /*41ed0*/  F2FP.SATFINITE.E4M3.F32.PACK_AB_MERGE_C R180, R216, R220, RZ ;  /* 0x000000dcd8b4723e */ /* 0x008fc600048070ff */
[----:B------:R-:W3:Y:S04]  /*41ee0*/  LDL.LU R244, [R1+0x2d8] ;  /* 0x0002d80001f47983 */ /* 0x000ee80000300800 */
[----:B------:R-:W3:Y:S04]  /*41ef0*/  LDL.LU R243, [R1+0x2dc] ;  /* 0x0002dc0001f37983 */ /* 0x000ee80000300800 */
[----:B------:R-:W3:Y:S04]  /*41f00*/  LDL.LU R224, [R1+0x2e0] ;  /* 0x0002e00001e07983 */ /* 0x000ee80000300800 */
[----:B------:R-:W3:Y:S01]  /*41f10*/  LDL.LU R222, [R1+0x2e4] ;  /* 0x0002e40001de7983 */ /* 0x000ee20000300800 */
[----:B0-----:R-:W-:Y:S01]  /*41f20*/  VIADD R0, R0, UR4 ;  /* 0x0000000400007c36 */ /* 0x001fe20008000000 */
[----:B------:R-:W-:Y:S01]  /*41f30*/  F2FP.SATFINITE.E4M3.F32.PACK_AB_MERGE_C R185, R239, R242, RZ ;  /* 0x000000f2efb9723e */ /* 0x000fe200048070ff */
[----:B------:R-:W-:Y:S01]  /*41f40*/  ULDC UR4, c[0x0][0x248] ;  /* 0x0000920000047ab9 */ /* 0x000fe20000000800 */
[----:B------:R-:W3:Y:S04]  /*41f50*/  LDL.LU R220, [R1+0x2e8] ;  /* 0x0002e80001dc7983 */ /* 0x000ee80000300800 */
[----:B------:R-:W3:Y:S01]  /*41f60*/  LDL.LU R216, [R1+0x2ec] ;  /* 0x0002ec0001d87983 */ /* 0x000ee20000300800 */
[----:B------:R-:W-:-:S03]  /*41f70*/  F2FP.SATFINITE.E4M3.F32.PACK_AB_MERGE_C R184, R237, R238, RZ ;  /* 0x000000eeedb8723e */ /* 0x000fc600048070ff */
[----:B------:R-:W3:Y:S04]  /*41f80*/  LDL.LU R242, [R1+0x2f0] ;  /* 0x0002f00001f27983 */ /* 0x000ee80000300800 */
[----:B------:R-:W3:Y:S04]  /*41f90*/  LDL.LU R239, [R1+0x2f4] ;  /* 0x0002f40001ef7983 */ /* 0x000ee80000300800 */
[----:B------:R-:W3:Y:S04]  /*41fa0*/  LDL.LU R238, [R1+0x2f8] ;  /* 0x0002f80001ee7983 */ /* 0x000ee80000300800 */
[----:B------:R0:W-:Y:S04]  /*41fb0*/  STL [R1+0x228], R0 ;  /* 0x0002280001007387 */ /* 0x0001e80000100800 */
[----:B------:R-:W3:Y:S01]  /*41fc0*/  LDL.LU R237, [R1+0x2fc] ;  /* 0x0002fc0001ed7983 */ /* 0x000ee20000300800 */
[----:B0-----:R-:W-:Y:S01]  /*41fd0*/  VIADD R0, R0, UR4 ;  /* 0x0000000400007c36 */ /* 0x001fe20008000000 */
[----:B------:R-:W-:Y:S01]  /*41fe0*/  ULDC UR4, c[0x0][0x248] ;  /* 0x0000920000047ab9 */ /* 0x000fe20000000800 */
[----:B----4-:R-:W-:-:S02]  /*41ff0*/  F2FP.SATFINITE.E4M3.F32.PACK_AB_MERGE_C R179, R212, R214, RZ ;  /* 0x000000d6d4b3723e */ /* 0x010fc400048070ff */
[----:B------:R-:W4:Y:S04]  /*42000*/  LDL.LU R214, [R1+0x300] ;  /* 0x0003000001d67983 */ /* 0x000f280000300800 */
[----:B------:R-:W4:Y:S01]  /*42010*/  LDL.LU R212, [R1+0x304] ;  /* 0x0003040001d47983 */ /* 0x000f220000300800 */
[----:B------:R-:W-:-:S03]  /*42020*/  F2FP.SATFINITE.E4M3.F32.PACK_AB_MERGE_C R178, R206, R208, RZ ;  /* 0x000000d0ceb2723e */ /* 0x000fc600048070ff */
[----:B------:R-:W4:Y:S04]  /*42030*/  LDL.LU R208, [R1+0x308] ;  /* 0x0003080001d07983 */ /* 0x000f280000300800 */
[----:B------:R-:W4:Y:S01]  /*42040*/  LDL.LU R206, [R1+0x30c] ;  /* 0x00030c0001ce7983 */ /* 0x000f220000300800 */
[----:B--2---:R-:W-:-:S03]  /*42050*/  F2FP.SATFINITE.E4M3.F32.PACK_AB_MERGE_C R177, R200, R204, RZ ;  /* 0x000000ccc8b1723e */ /* 0x004fc600048070ff */
[----:B------:R-:W2:Y:S04]  /*42060*/  LDL.LU R204, [R1+0x310] ;  /* 0x0003100001cc7983 */ /* 0x000ea80000300800 */
[----:B------:R-:W2:Y:S01]  /*42070*/  LDL.LU R200, [R1+0x314] ;  /* 0x0003140001c87983 */ /* 0x000ea20000300800 */
[----:B------:R-:W-:-:S03]  /*42080*/  F2FP.SATFINITE.E4M3.F32.PACK_AB_MERGE_C R176, R196, R198, RZ ;  /* 0x000000c6c4b0723e */ /* 0x000fc600048070ff */
[----:B------:R-:W2:Y:S04]  /*42090*/  LDL.LU R198, [R1+0x318] ;  /* 0x0003180001c67983 */ /* 0x000ea80000300800 */
[----:B------:R0:W-:Y:S04]  /*420a0*/  STL [R1+0x22c], R0 ;  /* 0x00022c0001007387 */ /* 0x0001e80000100800 */
[----:B------:R-:W2:Y:S01]  /*420b0*/  LDL.LU R196, [R1+0x31c] ;  /* 0x00031c0001c47983 */ /* 0x000ea20000300800 */
[----:B0-----:R-:W-:Y:S01]  /*420c0*/  VIADD R0, R0, UR4 ;  /* 0x0000000400007c36 */ /* 0x001fe20008000000 */
[----:B------:R-:W-:-:S04]  /*420d0*/  ULDC UR4, c[0x0][0x248] ;  /* 0x0000920000047ab9 */ /* 0x000fc80000000800 */
[----:B------:R0:W-:Y:S02]  /*420e0*/  STL [R1+0x230], R0 ;  /* 0x0002300001007387 */ /* 0x0001e40000100800 */
[----:B0-----:R-:W-:Y:S01]  /*420f0*/  VIADD R0, R0, UR4 ;  /* 0x0000000400007c36 */ /* 0x001fe20008000000 */
[----:B------:R-:W-:-:S04]  /*42100*/  ULDC UR4, c[0x0][0x248] ;  /* 0x0000920000047ab9 */ /* 0x000fc80000000800 */
[----:B------:R0:W-:Y:S01]  /*42110*/  STL [R1+0x234], R0 ;  /* 0x0002340001007387 */ /* 0x0001e20000100800 */
[----:B---3--:R-:W-:Y:S01]  /*42120*/  F2FP.SATFINITE.E4M3.F32.PACK_AB_MERGE_C R171, R222, R224, RZ ;  /* 0x000000e0deab723e */ /* 0x008fe200048070ff */
[----:B0-----:R-:W-:Y:S02]  /*42130*/  VIADD R0, R0, UR4 ;  /* 0x0000000400007c36 */ /* 0x001fe40008000000 */
[----:B------:R-:W3:Y:S01]  /*42140*/  LDL.LU R224, [R1+0x320] ;  /* 0x0003200001e07983 */ /* 0x000ee20000300800 */
[----:B------:R-:W-:-:S03]  /*42150*/  ULDC UR4, c[0x0][0x248] ;  /* 0x0000920000047ab9 */ /* 0x000fc60000000800 */
[----:B------:R-:W3:Y:S01]  /*42160*/  LDL.LU R222, [R1+0x324] ;  /* 0x0003240001de7983 */ /* 0x000ee20000300800 */
[----:B------:R-:W-:-:S03]  /*42170*/  F2FP.SATFINITE.E4M3.F32.PACK_AB_MERGE_C R170, R216, R220, RZ ;  /* 0x000000dcd8aa723e */ /* 0x000fc600048070ff */
[----:B------:R-:W3:Y:S04]  /*42180*/  LDL.LU R220, [R1+0x328] ;  /* 0x0003280001dc7983 */ /* 0x000ee80000300800 */
[----:B------:R0:W-:Y:S04]  /*42190*/  STL [R1+0x238], R0 ;  /* 0x0002380001007387 */ /* 0x0001e80000100800 */
[----:B------:R-:W3:Y:S01]  /*421a0*/  LDL.LU R216, [R1+0x32c] ;  /* 0x00032c0001d87983 */ /* 0x000ee20000300800 */
[----:B0-----:R-:W-:Y:S01]  /*421b0*/  VIADD R0, R0, UR4 ;  /* 0x0000000400007c36 */ /* 0x001fe20008000000 */
[----:B------:R-:W-:-:S04]  /*421c0*/  ULDC UR4, c[0x0][0x248] ;  /* 0x0000920000047ab9 */ /* 0x000fc80000000800 */
[----:B------:R0:W-:Y:S02]  /*421d0*/  STL [R1+0x23c], R0 ;  /* 0x00023c0001007387 */ /* 0x0001e40000100800 */
[----:B0-----:R-:W-:Y:S01]  /*421e0*/  VIADD R0, R0, UR4 ;  /* 0x0000000400007c36 */ /* 0x001fe20008000000 */
[----:B------:R-:W-:Y:S01]  /*421f0*/  ULDC UR4, c[0x0][0x248] ;  /* 0x0000920000047ab9 */ /* 0x000fe20000000800 */
[----:B------:R-:W-:Y:S02]  /*42200*/  F2FP.SATFINITE.E4M3.F32.PACK_AB_MERGE_C R175, R141, R143, RZ ;  /* 0x0000008f8daf723e */ /* 0x000fe400048070ff */
[----:B------:R-:W-:Y:S02]  /*42210*/  F2FP.SATFINITE.E4M3.F32.PACK_AB_MERGE_C R174, R139, R140, RZ ;  /* 0x0000008c8bae723e */ /* 0x000fe400048070ff */
[----:B------:R-:W-:Y:S02]  /*42220*/  F2FP.SATFINITE.E4M3.F32.PACK_AB_MERGE_C R173, R137, R138, RZ ;  /* 0x0000008a89ad723e */ /* 0x000fe400048070ff */
[----:B------:R-:W-:-:S02]  /*42230*/  F2FP.SATFINITE.E4M3.F32.PACK_AB_MERGE_C R172, R243, R244, RZ ;  /* 0x000000f4f3ac723e */ /* 0x000fc400048070ff */
[----:B----4-:R-:W-:Y:S02]  /*42240*/  F2FP.SATFINITE.E4M3.F32.PACK_AB_MERGE_C R167, R212, R214, RZ ;  /* 0x000000d6d4a7723e */ /* 0x010fe400048070ff */
[----:B------:R-:W4:Y:S04]  /*42250*/  LDL.LU R214, [R1+0x330] ;  /* 0x0003300001d67983 */ /* 0x000f280000300800 */
[----:B------:R-:W4:Y:S01]  /*42260*/  LDL.LU R212, [R1+0x334] ;  /* 0x0003340001d47983 */ /* 0x000f220000300800 */
[----:B------:R-:W-:-:S03]  /*42270*/  F2FP.SATFINITE.E4M3.F32.PACK_AB_MERGE_C R166, R206, R208, RZ ;  /* 0x000000d0cea6723e */ /* 0x000fc600048070ff */
[----:B------:R-:W4:Y:S04]  /*42280*/  LDL.LU R208, [R1+0x338] ;  /* 0x0003380001d07983 */ /* 0x000f280000300800 */
[----:B------:R0:W-:Y:S04]  /*42290*/  STL [R1+0x240], R0 ;  /* 0x0002400001007387 */ /* 0x0001e80000100800 */
[----:B------:R-:W4:Y:S04]  /*422a0*/  LDL.LU R206, [R1+0x33c] ;  /* 0x00033c0001ce7983 */ /* 0x000f280000300800 */
[----:B------:R-:W4:Y:S01]  /*422b0*/  LDL.LU R143, [R1+0x340] ;  /* 0x00034000018f7983 */ /* 0x000f220000300800 */
[----:B0-----:R-:W-:Y:S01]  /*422c0*/  VIADD R0, R0, UR4 ;  /* 0x0000000400007c36 */ /* 0x001fe20008000000 */
[----:B------:R-:W-:-:S02]  /*422d0*/  ULDC UR4, c[0x0][0x248] ;  /* 0x0000920000047ab9 */ /* 0x000fc40000000800 */
[----:B------:R-:W4:Y:S04]  /*422e0*/  LDL.LU R141, [R1+0x344] ;  /* 0x00034400018d7983 */ /* 0x000f280000300800 */
[----:B------:R-:W4:Y:S04]  /*422f0*/  LDL.LU R140, [R1+0x348] ;  /* 0x00034800018c7983 */ /* 0x000f280000300800 */
[----:B------:R0:W-:Y:S04]  /*42300*/  STL [R1+0x244], R0 ;  /* 0x0002440001007387 */ /* 0x0001e80000100800 */
[----:B------:R-:W4:Y:S01]  /*42310*/  LDL.LU R139, [R1+0x34c] ;  /* 0x00034c00018b7983 */ /* 0x000f220000300800 */
[----:B--2---:R-:W-:-:S03]  /*42320*/  F2FP.SATFINITE.E4M3.F32.PACK_AB_MERGE_C R165, R200, R204, RZ ;  /* 0x000000ccc8a5723e */ /* 0x004fc600048070ff */
[----:B------:R-:W2:Y:S04]  /*42330*/  LDL.LU R138, [R1+0x350] ;  /* 0x00035000018a7983 */ /* 0x000ea80000300800 */
[----:B------:R-:W2:Y:S04]  /*42340*/  LDL.LU R137, [R1+0x354] ;  /* 0x0003540001897983 */ /* 0x000ea80000300800 */
[----:B------:R-:W2:Y:S01]  /*42350*/  LDL.LU R244, [R1+0x358] ;  /* 0x0003580001f47983 */ /* 0x000ea20000300800 */
[----:B------:R-:W-:-:S03]  /*42360*/  F2FP.SATFINITE.E4M3.F32.PACK_AB_MERGE_C R164, R196, R198, RZ ;  /* 0x000000c6c4a4723e */ /* 0x000fc600048070ff */
[----:B------:R-:W2:Y:S04]  /*42370*/  LDL.LU R243, [R1+0x35c] ;  /* 0x00035c0001f37983 */ /* 0x000ea80000300800 */
[----:B------:R-:W2:Y:S04]  /*42380*/  LDL.LU R204, [R1+0x360] ;  /* 0x0003600001cc7983 */ /* 0x000ea80000300800 */
[----:B------:R-:W2:Y:S04]  /*42390*/  LDL.LU R200, [R1+0x364] ;  /* 0x0003640001c87983 */ /* 0x000ea80000300800 */
[----:B------:R-:W2:Y:S04]  /*423a0*/  LDL.LU R198, [R1+0x368] ;  /* 0x0003680001c67983 */ /* 0x000ea80000300800 */
[----:B------:R-:W2:Y:S01]  /*423b0*/  LDL.LU R196, [R1+0x36c] ;  /* 0x00036c0001c47983 */ /* 0x000ea20000300800 */
[----:B0-----:R-:W-:Y:S01]  /*423c0*/  VIADD R0, R0, UR4 ;  /* 0x0000000400007c36 */ /* 0x001fe20008000000 */
[----:B------:R-:W-:Y:S01]  /*423d0*/  F2FP.SATFINITE.E4M3.F32.PACK_AB_MERGE_C R169, R239, R242, RZ ;  /* 0x000000f2efa9723e */ /* 0x000fe200048070ff */
[----:B------:R-:W-:Y:S01]  /*423e0*/  ULDC UR4, c[0x0][0x248] ;  /* 0x0000920000047ab9 */ /* 0x000fe20000000800 */
[----:B------:R-:W2:Y:S01]  /*423f0*/  LDL.LU R242, [R1+0x370] ;  /* 0x0003700001f27983 */ /* 0x000ea20000300800 */
[----:B------:R-:W-:-:S03]  /*42400*/  F2FP.SATFINITE.E4M3.F32.PACK_AB_MERGE_C R168, R237, R238, RZ ;  /* 0x000000eeeda8723e */ /* 0x000fc600048070ff */
[----:B------:R-:W2:Y:S04]  /*42410*/  LDL.LU R239, [R1+0x374] ;  /* 0x0003740001ef7983 */ /* 0x000ea80000300800 */
[----:B------:R-:W2:Y:S04]  /*42420*/  LDL.LU R238, [R1+0x378] ;  /* 0x0003780001ee7983 */ /* 0x000ea80000300800 */
[----:B------:R0:W-:Y:S01]  /*42430*/  STL [R1+0x248], R0 ;  /* 0x0002480001007387 */ /* 0x0001e20000100800 */
[----:B---3--:R-:W-:-:S03]  /*42440*/  F2FP.SATFINITE.E4M3.F32.PACK_AB_MERGE_C R163, R222, R224, RZ ;  /* 0x000000e0dea3723e */ /* 0x008fc600048070ff */
[----:B------:R-:W3:Y:S04]  /*42450*/  LDL.LU R237, [R1+0x37c] ;  /* 0x00037c0001ed7983 */ /* 0x000ee80000300800 */
[----:B------:R-:W3:Y:S01]  /*42460*/  LDL.LU R224, [R1+0x380] ;  /* 0x0003800001e07983 */ /* 0x000ee20000300800 */
[----:B0-----:R-:W-:Y:S01]  /*42470*/  VIADD R0, R0, UR4 ;  /* 0x0000000400007c36 */ /* 0x001fe20008000000 */
[----:B------:R-:W-:Y:S02]  /*42480*/  ULDC UR4, c[0x0][0x248] ;  /* 0x0000920000047ab9 */ /* 0x000fe40000000800 */
[----:B------:R-:W3:Y:S01]  /*42490*/  LDL.LU R222, [R1+0x384] ;  /* 0x0003840001de7983 */ /* 0x000ee20000300800 */
[----:B------:R-:W-:-:S03]  /*424a0*/  F2FP.SATFINITE.E4M3.F32.PACK_AB_MERGE_C R162, R216, R220, RZ ;  /* 0x000000dcd8a2723e */ /* 0x000fc600048070ff */
[----:B------:R-:W3:Y:S04]  /*424b0*/  LDL.LU R220, [R1+0x388] ;  /* 0x0003880001dc7983 */ /* 0x000ee80000300800 */
[----:B------:R-:W3:Y:S01]  /*424c0*/  LDL.LU R216, [R1+0x38c] ;  /* 0x00038c0001d87983 */ /* 0x000ee20000300800 */
[----:B----4-:R-:W-:-:S03]  /*424d0*/  F2FP.SATFINITE.E4M3.F32.PACK_AB_MERGE_C R161, R212, R214, RZ ;  /* 0x000000d6d4a1723e */ /* 0x010fc600048070ff */
        /* <DEDUP_REMOVED lines=10> */
[----:B------:R-:W-:-:S04]  /*42580*/  ULDC UR4, c[0x0][0x248] ;  /* 0x0000920000047ab9 */ /* 0x000fc80000000800 */
[----:B------:R0:W-:Y:S01]  /*42590*/  STL [R1+0x254], R0 ;  /* 0x0002540001007387 */ /* 0x0001e20000100800 */
[----:B--2---:R-:W-:Y:S01]  /*425a0*/  F2FP.SATFINITE.E4M3.F32.PACK_AB_MERGE_C R155, R200, R204, RZ ;  /* 0x000000ccc89b723e */ /* 0x004fe200048070ff */
[----:B0-----:R-:W-:Y:S02]  /*425b0*/  VIADD R0, R0, UR4 ;  /* 0x0000000400007c36 */ /* 0x001fe40008000000 */
[----:B------:R-:W2:Y:S01]  /*425c0*/  LDL.LU R204, [R1+0x3a0] ;  /* 0x0003a00001cc7983 */ /* 0x000ea20000300800 */
[----:B------:R-:W-:-:S03]  /*425d0*/  ULDC UR4, c[0x0][0x248] ;  /* 0x0000920000047ab9 */ /* 0x000fc60000000800 */
[----:B------:R-:W2:Y:S01]  /*425e0*/  LDL.LU R200, [R1+0x3a4] ;  /* 0x0003a40001c87983 */ /* 0x000ea20000300800 */
[----:B------:R-:W-:-:S03]  /*425f0*/  F2FP.SATFINITE.E4M3.F32.PACK_AB_MERGE_C R154, R196, R198, RZ ;  /* 0x000000c6c49a723e */ /* 0x000fc600048070ff */
[----:B------:R-:W2:Y:S04]  /*42600*/  LDL.LU R198, [R1+0x3a8] ;  /* 0x0003a80001c67983 */ /* 0x000ea80000300800 */
[----:B------:R0:W-:Y:S04]  /*42610*/  STL [R1+0x258], R0 ;  /* 0x0002580001007387 */ /* 0x0001e80000100800 */
[----:B------:R-:W2:Y:S01]  /*42620*/  LDL.LU R196, [R1+0x3ac] ;  /* 0x0003ac0001c47983 */ /* 0x000ea20000300800 */
[----:B0-----:R-:W-:Y:S01]  /*42630*/  VIADD R0, R0, UR4 ;  /* 0x0000000400007c36 */ /* 0x001fe20008000000 */
[----:B------:R-:W-:-:S04]  /*42640*/  ULDC UR4, c[0x0][0x248] ;  /* 0x0000920000047ab9 */ /* 0x000fc80000000800 */
[----:B------:R0:W-:Y:S01]  /*42650*/  STL [R1+0x25c], R0 ;  /* 0x00025c0001007387 */ /* 0x0001e20000100800 */
[----:B---3--:R-:W-:-:S03]  /*42660*/  F2FP.SATFINITE.E4M3.F32.PACK_AB_MERGE_C R23, R222, R224, RZ ;  /* 0x000000e0de17723e */ /* 0x008fc600048070ff */
[----:B------:R-:W3:Y:S01]  /*42670*/  LDL.LU R224, [R1+0x3b0] ;  /* 0x0003b00001e07983 */ /* 0x000ee20000300800 */
[----:B0-----:R-:W-:Y:S01]  /*42680*/  VIADD R0, R0, UR4 ;  /* 0x0000000400007c36 */ /* 0x001fe20008000000 */
[----:B------:R-:W-:Y:S02]  /*42690*/  ULDC UR4, c[0x0][0x248] ;  /* 0x0000920000047ab9 */ /* 0x000fe40000000800 */
[----:B------:R-:W3:Y:S01]  /*426a0*/  LDL.LU R222, [R1+0x3b4] ;  /* 0x0003b40001de7983 */ /* 0x000ee20000300800 */
[----:B------:R-:W-:-:S03]  /*426b0*/  F2FP.SATFINITE.E4M3.F32.PACK_AB_MERGE_C R22, R216, R220, RZ ;  /* 0x000000dcd816723e */ /* 0x000fc600048070ff */
[----:B------:R-:W3:Y:S01]  /*426c0*/  LDL.LU R220, [R1+0x3b8] ;  /* 0x0003b80001dc7983 */ /* 0x000ee20000300800 */
[----:B------:R-:W-:-:S03]  /*426d0*/  F2FP.SATFINITE.E4M3.F32.PACK_AB_MERGE_C R159, R141, R143, RZ ;  /* 0x0000008f8d9f723e */ /* 0x000fc600048070ff */
[----:B------:R0:W-:Y:S04]  /*426e0*/  STL [R1+0x260], R0 ;  /* 0x0002600001007387 */ /* 0x0001e80000100800 */
[----:B------:R-:W3:Y:S04]  /*426f0*/  LDL.LU R216, [R1+0x3bc] ;  /* 0x0003bc0001d87983 */ /* 0x000ee80000300800 */
[----:B------:R-:W3:Y:S01]  /*42700*/  LDL.LU R143, [R1+0x3c0] ;  /* 0x0003c000018f7983 */ /* 0x000ee20000300800 */
[----:B0-----:R-:W-:Y:S01]  /*42710*/  VIADD R0, R0, UR4 ;  /* 0x0000000400007c36 */ /* 0x001fe20008000000 */
[----:B------:R-:W-:-:S02]  /*42720*/  F2FP.SATFINITE.E4M3.F32.PACK_AB_MERGE_C R158, R139, R140, RZ ;  /* 0x0000008c8b9e723e */ /* 0x000fc400048070ff */
[----:B------:R-:W3:Y:S01]  /*42730*/  LDL.LU R141, [R1+0x3c4] ;  /* 0x0003c400018d7983 */ /* 0x000ee20000300800 */
[----:B------:R-:W-:Y:S01]  /*42740*/  F2FP.SATFINITE.E4M3.F32.PACK_AB_MERGE_C R157, R137, R138, RZ ;  /* 0x0000008a899d723e */ /* 0x000fe200048070ff */
[----:B------:R-:W-:Y:S01]  /*42750*/  ULDC UR4, c[0x0][0x248] ;  /* 0x0000920000047ab9 */ /* 0x000fe20000000800 */
[----:B------:R-:W-:Y:S02]  /*42760*/  F2FP.SATFINITE.E4M3.F32.PACK_AB_MERGE_C R156, R243, R244, RZ ;  /* 0x000000f4f39c723e */ /* 0x000fe400048070ff */
[----:B------:R-:W-:Y:S02]  /*42770*/  F2FP.SATFINITE.E4M3.F32.PACK_AB_MERGE_C R153, R239, R242, RZ ;  /* 0x000000f2ef99723e */ /* 0x000fe400048070ff */
[----:B------:R-:W-:Y:S02]  /*42780*/  F2FP.SATFINITE.E4M3.F32.PACK_AB_MERGE_C R152, R237, R238, RZ ;  /* 0x000000eeed98723e */ /* 0x000fe400048070ff */
[----:B----4-:R-:W-:Y:S02]  /*42790*/  F2FP.SATFINITE.E4M3.F32.PACK_AB_MERGE_C R21, R212, R214, RZ ;  /* 0x000000d6d415723e */ /* 0x010fe400048070ff */
[----:B------:R-:W4:Y:S04]  /*427a0*/  LDL.LU R214, [R1+0x3c8] ;  /* 0x0003c80001d67983 */ /* 0x000f280000300800 */
[----:B------:R0:W-:Y:S04]  /*427b0*/  STL [R1+0x264], R0 ;  /* 0x0002640001007387 */ /* 0x0001e80000100800 */
[----:B------:R-:W4:Y:S04]  /*427c0*/  LDL.LU R212, [R1+0x3cc] ;  /* 0x0003cc0001d47983 */ /* 0x000f280000300800 */
[----:B------:R-:W4:Y:S04]  /*427d0*/  LDL.LU R140, [R1+0x3d0] ;  /* 0x0003d000018c7983 */ /* 0x000f280000300800 */
[----:B------:R-:W4:Y:S04]  /*427e0*/  LDL.LU R139, [R1+0x3d4] ;  /* 0x0003d400018b7983 */ /* 0x000f280000300800 */
[----:B------:R-:W4:Y:S01]  /*427f0*/  LDL.LU R138, [R1+0x3d8] ;  /* 0x0003d800018a7983 */ /* 0x000f220000300800 */
[----:B------:R-:W-:-:S03]  /*42800*/  F2FP.SATFINITE.E4M3.F32.PACK_AB_MERGE_C R20, R206, R208, RZ ;  /* 0x000000d0ce14723e */ /* 0x000fc600048070ff */
[----:B------:R-:W4:Y:S01]  /*42810*/  LDL.LU R137, [R1+0x3dc] ;  /* 0x0003dc0001897983 */ /* 0x000f220000300800 */
[----:B0-----:R-:W-:Y:S01]  /*42820*/  VIADD R0, R0, UR4 ;  /* 0x0000000400007c36 */ /* 0x001fe20008000000 */
[----:B------:R-:W-:Y:S02]  /*42830*/  ULDC UR4, c[0x0][0x248] ;  /* 0x0000920000047ab9 */ /* 0x000fe40000000800 */
[----:B------:R-:W4:Y:S04]  /*42840*/  LDL.LU R244, [R1+0x3e0] ;  /* 0x0003e00001f47983 */ /* 0x000f280000300800 */
[----:B------:R-:W4:Y:S04]  /*42850*/  LDL.LU R243, [R1+0x3e4] ;  /* 0x0003e40001f37983 */ /* 0x000f280000300800 */
[----:B------:R-:W4:Y:S04]  /*42860*/  LDL.LU R208, [R1+0x3e8] ;  /* 0x0003e80001d07983 */ /* 0x000f280000300800 */
[----:B------:R-:W4:Y:S04]  /*42870*/  LDL.LU R206, [R1+0x3ec] ;  /* 0x0003ec0001ce7983 */ /* 0x000f280000300800 */
[----:B------:R-:W4:Y:S04]  /*42880*/  LDL.LU R242, [R1+0x3f0] ;  /* 0x0003f00001f27983 */ /* 0x000f280000300800 */
[----:B------:R-:W4:Y:S04]  /*42890*/  LDL.LU R239, [R1+0x3f4] ;  /* 0x0003f40001ef7983 */ /* 0x000f280000300800 */
[----:B------:R-:W4:Y:S04]  /*428a0*/  LDL.LU R238, [R1+0x3f8] ;  /* 0x0003f80001ee7983 */ /* 0x000f280000300800 */
[----:B------:R0:W-:Y:S01]  /*428b0*/  STL [R1+0x268], R0 ;  /* 0x0002680001007387 */ /* 0x0001e20000100800 */
[----:B--2---:R-:W-:-:S03]  /*428c0*/  F2FP.SATFINITE.E4M3.F32.PACK_AB_MERGE_C R19, R200, R204, RZ ;  /* 0x000000ccc813723e */ /* 0x004fc600048070ff */
[----:B------:R-:W2:Y:S04]  /*428d0*/  LDL.LU R237, [R1+0x3fc] ;  /* 0x0003fc0001ed7983 */ /* 0x000ea80000300800 */
[----:B------:R-:W2:Y:S04]  /*428e0*/  LDL.LU R204, [R1] ;  /* 0x0000000001cc7983 */ /* 0x000ea80000300800 */
[----:B------:R-:W2:Y:S01]  /*428f0*/  LDL.LU R200, [R1+0x4] ;  /* 0x0000040001c87983 */ /* 0x000ea20000300800 */
[----:B------:R-:W-:-:S03]  /*42900*/  F2FP.SATFINITE.E4M3.F32.PACK_AB_MERGE_C R18, R196, R198, RZ ;  /* 0x000000c6c412723e */ /* 0x000fc600048070ff */
[----:B------:R-:W2:Y:S04]  /*42910*/  LDL.LU R198, [R1+0x8] ;  /* 0x0000080001c67983 */ /* 0x000ea80000300800 */
[----:B------:R-:W2:Y:S01]  /*42920*/  LDL.LU R196, [R1+0xc] ;  /* 0x00000c0001c47983 */ /* 0x000ea20000300800 */
[----:B0-----:R-:W-:Y:S01]  /*42930*/  VIADD R0, R0, UR4 ;  /* 0x0000000400007c36 */ /* 0x001fe20008000000 */
[----:B------:R-:W-:Y:S01]  /*42940*/  ULDC UR4, c[0x0][0x248] ;  /* 0x0000920000047ab9 */ /* 0x000fe20000000800 */
[----:B---3--:R-:W-:Y:S02]  /*42950*/  F2FP.SATFINITE.E4M3.F32.PACK_AB_MERGE_C R17, R222, R224, RZ ;  /* 0x000000e0de11723e */ /* 0x008fe400048070ff */
[----:B------:R-:W3:Y:S04]  /*42960*/  LDL.LU R224, [R1+0x10] ;  /* 0x0000100001e07983 */ /* 0x000ee80000300800 */
[----:B------:R-:W3:Y:S01]  /*42970*/  LDL.LU R222, [R1+0x14] ;  /* 0x0000140001de7983 */ /* 0x000ee20000300800 */
[----:B------:R-:W-:-:S03]  /*42980*/  F2FP.SATFINITE.E4M3.F32.PACK_AB_MERGE_C R16, R216, R220, RZ ;  /* 0x000000dcd810723e */ /* 0x000fc600048070ff */
[----:B------:R-:W3:Y:S04]  /*42990*/  LDL.LU R220, [R1+0x18] ;  /* 0x0000180001dc7983 */ /* 0x000ee80000300800 */
[----:B------:R0:W-:Y:S04]  /*429a0*/  STL [R1+0x26c], R0 ;  /* 0x00026c0001007387 */ /* 0x0001e80000100800 */
[----:B------:R-:W3:Y:S01]  /*429b0*/  LDL.LU R216, [R1+0x1c] ;  /* 0x00001c0001d87983 */ /* 0x000ee20000300800 */
[----:B0-----:R-:W-:Y:S01]  /*429c0*/  VIADD R0, R0, UR4 ;  /* 0x0000000400007c36 */ /* 0x001fe20008000000 */
[----:B------:R-:W-:Y:S01]  /*429d0*/  ULDC UR4, c[0x0][0x248] ;  /* 0x0000920000047ab9 */ /* 0x000fe20000000800 */
[----:B----4-:R-:W-:-:S02]  /*429e0*/  F2FP.SATFINITE.E4M3.F32.PACK_AB_MERGE_C R14, R212, R214, RZ ;  /* 0x000000d6d40e723e */ /* 0x010fc400048070ff */
[----:B------:R-:W4:Y:S04]  /*429f0*/  LDL.LU R214, [R1+0x20] ;  /* 0x0000200001d67983 */ /* 0x000f280000300800 */
[----:B------:R-:W4:Y:S04]  /*42a00*/  LDL.LU R212, [R1+0x24] ;  /* 0x0000240001d47983 */ /* 0x000f280000300800 */
[----:B------:R0:W-:Y:S02]  /*42a10*/  STL [R1+0x270], R0 ;  /* 0x0002700001007387 */ /* 0x0001e40000100800 */
[----:B0-----:R-:W-:Y:S01]  /*42a20*/  VIADD R0, R0, UR4 ;  /* 0x0000000400007c36 */ /* 0x001fe20008000000 */
[----:B------:R-:W-:-:S04]  /*42a30*/  ULDC UR4, c[0x0][0x248] ;  /* 0x0000920000047ab9 */ /* 0x000fc80000000800 */
[----:B------:R0:W-:Y:S01]  /*42a40*/  STL [R1+0x274], R0 ;  /* 0x0002740001007387 */ /* 0x0001e20000100800 */
[----:B------:R-:W-:-:S03]  /*42a50*/  F2FP.SATFINITE.E4M3.F32.PACK_AB_MERGE_C R10, R206, R208, RZ ;  /* 0x000000d0ce0a723e */ /* 0x000fc600048070ff */
[----:B------:R-:W4:Y:S01]  /*42a60*/  LDL.LU R208, [R1+0x28] ;  /* 0x0000280001d07983 */ /* 0x000f220000300800 */
[----:B0-----:R-:W-:Y:S01]  /*42a70*/  VIADD R0, R0, UR4 ;  /* 0x0000000400007c36 */ /* 0x001fe20008000000 */
[----:B------:R-:W-:Y:S02]  /*42a80*/  ULDC UR4, c[0x0][0x248] ;  /* 0x0000920000047ab9 */ /* 0x000fe40000000800 */
[----:B------:R-:W4:Y:S04]  /*42a90*/  LDL.LU R206, [R1+0x2c] ;  /* 0x00002c0001ce7983 */ /* 0x000f280000300800 */
[----:B------:R0:W-:Y:S02]  /*42aa0*/  STL [R1+0x278], R0 ;  /* 0x0002780001007387 */ /* 0x0001e40000100800 */
[----:B0-----:R-:W-:Y:S01]  /*42ab0*/  VIADD R0, R0, UR4 ;  /* 0x0000000400007c36 */ /* 0x001fe20008000000 */
[----:B------:R-:W-:Y:S01]  /*42ac0*/  ULDC UR4, c[0x0][0x248] ;  /* 0x0000920000047ab9 */ /* 0x000fe20000000800 */
[----:B--2---:R-:W-:-:S02]  /*42ad0*/  F2FP.SATFINITE.E4M3.F32.PACK_AB_MERGE_C R2, R200, R204, RZ ;  /* 0x000000ccc802723e */ /* 0x004fc400048070ff */
[----:B------:R-:W2:Y:S04]  /*42ae0*/  LDL.LU R204, [R1+0x30] ;  /* 0x0000300001cc7983 */ /* 0x000ea80000300800 */
[----:B------:R-:W2:Y:S01]  /*42af0*/  LDL.LU R200, [R1+0x34] ;  /* 0x0000340001c87983 */ /* 0x000ea20000300800 */
[----:B------:R-:W-:-:S03]  /*42b00*/  F2FP.SATFINITE.E4M3.F32.PACK_AB_MERGE_C R7, R196, R198, RZ ;  /* 0x000000c6c407723e */ /* 0x000fc600048070ff */
[----:B------:R-:W-:Y:S04]  /*42b10*/  STL [R1+0x314], R2 ;  /* 0x0003140201007387 */ /* 0x000fe80000100800 */
[----:B------:R0:W-:Y:S04]  /*42b20*/  STL [R1+0x27c], R0 ;  /* 0x00027c0001007387 */ /* 0x0001e80000100800 */
[----:B------:R-:W-:Y:S04]  /*42b30*/  STL [R1+0x1b48], R7 ;  /* 0x001b480701007387 */ /* 0x000fe80000100800 */
[----:B------:R-:W2:Y:S04]  /*42b40*/  LDL.LU R198, [R1+0x38] ;  /* 0x0000380001c67983 */ /* 0x000ea80000300800 */
[----:B------:R-:W2:Y:S01]  /*42b50*/  LDL.LU R196, [R1+0x3c] ;  /* 0x00003c0001c47983 */ /* 0x000ea20000300800 */
[----:B0-----:R-:W-:Y:S01]  /*42b60*/  VIADD R0, R0, UR4 ;  /* 0x0000000400007c36 */ /* 0x001fe20008000000 */
[----:B------:R-:W-:Y:S01]  /*42b70*/  ULDC UR4, c[0x0][0x248] ;  /* 0x0000920000047ab9 */ /* 0x000fe20000000800 */
[----:B---3--:R-:W-:-:S03]  /*42b80*/  F2FP.SATFINITE.E4M3.F32.PACK_AB_MERGE_C R2, R222, R224, RZ ;  /* 0x000000e0de02723e */ /* 0x008fc600048070ff */
[----:B------:R0:W-:Y:S01]  /*42b90*/  STL [R1+0x280], R0 ;  /* 0x0002800001007387 */ /* 0x0001e20000100800 */
[----:B------:R-:W-:-:S03]  /*42ba0*/  F2FP.SATFINITE.E4M3.F32.PACK_AB_MERGE_C R12, R137, R138, RZ ;  /* 0x0000008a890c723e */ /* 0x000fc600048070ff */
[----:B------:R-:W-:Y:S01]  /*42bb0*/  STL [R1+0x30c], R2 ;  /* 0x00030c0201007387 */ /* 0x000fe20000100800 */
[----:B------:R-:W-:Y:S01]  /*42bc0*/  F2FP.SATFINITE.E4M3.F32.PACK_AB_MERGE_C R11, R243, R244, RZ ;  /* 0x000000f4f30b723e */ /* 0x000fe200048070ff */
[----:B0-----:R-:W-:Y:S01]  /*42bd0*/  VIADD R0, R0, UR4 ;  /* 0x0000000400007c36 */ /* 0x001fe20008000000 */
[----:B------:R-:W-:Y:S01]  /*42be0*/  F2FP.SATFINITE.E4M3.F32.PACK_AB_MERGE_C R9, R239, R242, RZ ;  /* 0x000000f2ef09723e */ /* 0x000fe200048070ff */
[----:B------:R-:W-:Y:S01]  /*42bf0*/  ULDC UR4, c[0x0][0x248] ;  /* 0x0000920000047ab9 */ /* 0x000fe20000000800 */
[----:B------:R-:W-:-:S05]  /*42c00*/  F2FP.SATFINITE.E4M3.F32.PACK_AB_MERGE_C R7, R216, R220, RZ ;  /* 0x000000dcd807723e */ /* 0x000fca00048070ff */
[----:B------:R-:W-:Y:S04]  /*42c10*/  STL [R1+0x1b4c], R7 ;  /* 0x001b4c0701007387 */ /* 0x000fe80000100800 */
[----:B------:R-:W3:Y:S04]  /*42c20*/  LDL.LU R138, [R1+0x40] ;  /* 0x00004000018a7983 */ /* 0x000ee80000300800 */
[----:B------:R-:W3:Y:S04]  /*42c30*/  LDL.LU R137, [R1+0x44] ;  /* 0x0000440001897983 */ /* 0x000ee80000300800 */
[----:B------:R0:W-:Y:S04]  /*42c40*/  STL [R1+0x284], R0 ;  /* 0x0002840001007387 */ /* 0x0001e80000100800 */
[----:B------:R-:W3:Y:S01]  /*42c50*/  LDL.LU R244, [R1+0x48] ;  /* 0x0000480001f47983 */ /* 0x000ee20000300800 */
[----:B------:R-:W-:Y:S01]  /*42c60*/  F2FP.SATFINITE.E4M3.F32.PACK_AB_MERGE_C R8, R237, R238, RZ ;  /* 0x000000eeed08723e */ /* 0x000fe200048070ff */
[----:B0-----:R-:W-:Y:S01]  /*42c70*/  VIADD R0, R0, UR4 ;  /* 0x0000000400007c36 */ /* 0x001fe20008000000 */
[----:B------:R-:W-:Y:S01]  /*42c80*/  ULDC UR4, c[0x0][0x248] ;  /* 0x0000920000047ab9 */ /* 0x000fe20000000800 */
[----:B----4-:R-:W-:-:S05]  /*42c90*/  F2FP.SATFINITE.E4M3.F32.PACK_AB_MERGE_C R2, R212, R214, RZ ;  /* 0x000000d6d402723e */ /* 0x010fca00048070ff */
[----:B------:R-:W-:Y:S04]  /*42ca0*/  STL [R1+0x304], R2 ;  /* 0x0003040201007387 */ /* 0x000fe80000100800 */
[----:B------:R-:W4:Y:S04]  /*42cb0*/  LDL.LU R243, [R1+0x4c] ;  /* 0x00004c0001f37983 */ /* 0x000f280000300800 */
[----:B------:R-:W4:Y:S04]  /*42cc0*/  LDL.LU R242, [R1+0x50] ;  /* 0x0000500001f27983 */ /* 0x000f280000300800 */
[----:B------:R-:W4:Y:S04]  /*42cd0*/  LDL.LU R239, [R1+0x54] ;  /* 0x0000540001ef7983 */ /* 0x000f280000300800 */
[----:B------:R-:W4:Y:S04]  /*42ce0*/  LDL.LU R238, [R1+0x58] ;  /* 0x0000580001ee7983 */ /* 0x000f280000300800 */
[----:B------:R-:W4:Y:S04]  /*42cf0*/  LDL.LU R237, [R1+0x5c] ;  /* 0x00005c0001ed7983 */ /* 0x000f280000300800 */
[----:B------:R-:W4:Y:S01]  /*42d00*/  LDL.LU R224, [R1+0x60] ;  /* 0x0000600001e07983 */ /* 0x000f220000300800 */
[----:B------:R-:W-:-:S03]  /*42d10*/  F2FP.SATFINITE.E4M3.F32.PACK_AB_MERGE_C R7, R206, R208, RZ ;  /* 0x000000d0ce07723e */ /* 0x000fc600048070ff */
[----:B------:R-:W4:Y:S04]  /*42d20*/  LDL.LU R222, [R1+0x64] ;  /* 0x0000640001de7983 */ /* 0x000f280000300800 */
[----:B------:R2:W-:Y:S04]  /*42d30*/  STL [R1+0x1b50], R7 ;  /* 0x001b500701007387 */ /* 0x0005e80000100800 */
[----:B------:R-:W4:Y:S04]  /*42d40*/  LDL.LU R220, [R1+0x68] ;  /* 0x0000680001dc7983 */ /* 0x000f280000300800 */
[----:B------:R-:W4:Y:S04]  /*42d50*/  LDL.LU R216, [R1+0x6c] ;  /* 0x00006c0001d87983 */ /* 0x000f280000300800 */
[----:B------:R-:W4:Y:S04]  /*42d60*/  LDL.LU R214, [R1+0x70] ;  /* 0x0000700001d67983 */ /* 0x000f280000300800 */
[----:B------:R0:W-:Y:S04]  /*42d70*/  STL [R1+0x288], R0 ;  /* 0x0002880001007387 */ /* 0x0001e80000100800 */
[----:B------:R-:W4:Y:S01]  /*42d80*/  LDL.LU R212, [R1+0x74] ;  /* 0x0000740001d47983 */ /* 0x000f220000300800 */
[----:B--2---:R-:W-:-:S03]  /*42d90*/  F2FP.SATFINITE.E4M3.F32.PACK_AB_MERGE_C R7, R200, R204, RZ ;  /* 0x000000ccc807723e */ /* 0x004fc600048070ff */
[----:B------:R-:W2:Y:S04]  /*42da0*/  LDL.LU R208, [R1+0x78] ;  /* 0x0000780001d07983 */ /* 0x000ea80000300800 */
[----:B------:R-:W2:Y:S01]  /*42db0*/  LDL.LU R206, [R1+0x7c] ;  /* 0x00007c0001ce7983 */ /* 0x000ea20000300800 */
[----:B0-----:R-:W-:Y:S01]  /*42dc0*/  VIADD R0, R0, UR4 ;  /* 0x0000000400007c36 */ /* 0x001fe20008000000 */
[----:B------:R-:W-:Y:S02]  /*42dd0*/  ULDC UR4, c[0x0][0x248] ;  /* 0x0000920000047ab9 */ /* 0x000fe40000000800 */
[----:B------:R-:W-:Y:S01]  /*42de0*/  STL [R1+0x1b54], R7 ;  /* 0x001b540701007387 */ /* 0x000fe20000100800 */
[----:B------:R-:W-:-:S05]  /*42df0*/  F2FP.SATFINITE.E4M3.F32.PACK_AB_MERGE_C R4, R196, R198, RZ ;  /* 0x000000c6c404723e */ /* 0x000fca00048070ff */
[----:B------:R3:W-:Y:S04]  /*42e00*/  STL [R1+0x1b58], R4 ;  /* 0x001b580401007387 */ /* 0x0007e80000100800 */
        /* <DEDUP_REMOVED lines=9> */
[----:B------:R-:W-:Y:S02]  /*42ea0*/  F2FP.SATFINITE.E4M3.F32.PACK_AB_MERGE_C R15, R141, R143, RZ ;  /* 0x0000008f8d0f723e */ /* 0x000fe400048070ff */
[----:B------:R-:W-:Y:S02]  /*42eb0*/  F2FP.SATFINITE.E4M3.F32.PACK_AB_MERGE_C R13, R139, R140, RZ ;  /* 0x0000008c8b0d723e */ /* 0x000fe400048070ff */
[----:B----4-:R-:W-:Y:S02]  /*42ec0*/  F2FP.SATFINITE.E4M3.F32.PACK_AB_MERGE_C R7, R243, R244, RZ ;  /* 0x000000f4f307723e */ /* 0x010fe400048070ff */
[----:B0-----:R-:W-:-:S03]  /*42ed0*/  F2FP.SATFINITE.E4M3.F32.PACK_AB_MERGE_C R4, R239, R242, RZ ;  /* 0x000000f2ef04723e */ /* 0x001fc600048070ff */
[----:B------:R-:W-:Y:S04]  /*42ee0*/  STL [R1+0x1b60], R7 ;  /* 0x001b600701007387 */ /* 0x000fe80000100800 */
[----:B------:R0:W-:Y:S01]  /*42ef0*/  STL [R1+0x1b64], R4 ;  /* 0x001b640401007387 */ /* 0x0001e20000100800 */
[----:B------:R-:W-:-:S03]  /*42f00*/  F2FP.SATFINITE.E4M3.F32.PACK_AB_MERGE_C R6, R237, R238, RZ ;  /* 0x000000eeed06723e */ /* 0x000fc600048070ff */
[----:B------:R1:W-:Y:S01]  /*42f10*/  STL [R1+0x290], R0 ;  /* 0x0002900001007387 */ /* 0x0003e20000100800 */
[----:B0-----:R-:W-:Y:S01]  /*42f20*/  F2FP.SATFINITE.E4M3.F32.PACK_AB_MERGE_C R4, R222, R224, RZ ;  /* 0x000000e0de04723e */ /* 0x001fe200048070ff */
[----:B-1----:R-:W-:Y:S02]  /*42f30*/  VIADD R0, R0, UR4 ;  /* 0x0000000400007c36 */ /* 0x002fe40008000000 */
[----:B------:R-:W-:Y:S01]  /*42f40*/  STL [R1+0x1b68], R6 ;  /* 0x001b680601007387 */ /* 0x000fe20000100800 */
[----:B------:R-:W-:-:S03]  /*42f50*/  ULDC UR4, c[0x0][0x248] ;  /* 0x0000920000047ab9 */ /* 0x000fc60000000800 */
[----:B------:R-:W-:Y:S01]  /*42f60*/  STL [R1+0x1b6c], R4 ;  /* 0x001b6c0401007387 */ /* 0x000fe20000100800 */
[----:B------:R-:W-:-:S03]  /*42f70*/  F2FP.SATFINITE.E4M3.F32.PACK_AB_MERGE_C R7, R216, R220, RZ ;  /* 0x000000dcd807723e */ /* 0x000fc600048070ff */
[----:B------:R0:W-:Y:S04]  /*42f80*/  STL [R1+0x294], R0 ;  /* 0x0002940001007387 */ /* 0x0001e80000100800 */
[----:B------:R-:W-:Y:S01]  /*42f90*/  STL [R1+0x1b70], R7 ;  /* 0x001b700701007387 */ /* 0x000fe20000100800 */
[----:B0-----:R-:W-:Y:S01]  /*42fa0*/  VIADD R0, R0, UR4 ;  /* 0x0000000400007c36 */ /* 0x001fe20008000000 */
[----:B------:R-:W-:Y:S01]  /*42fb0*/  F2FP.SATFINITE.E4M3.F32.PACK_AB_MERGE_C R6, R212, R214, RZ ;  /* 0x000000d6d406723e */ /* 0x000fe200048070ff */
[----:B------:R-:W-:-:S04]  /*42fc0*/  ULDC UR4, c[0x0][0x248] ;  /* 0x0000920000047ab9 */ /* 0x000fc80000000800 */
[----:B------:R-:W-:Y:S01]  /*42fd0*/  STL [R1+0x1b74], R6 ;  /* 0x001b740601007387 */ /* 0x000fe20000100800 */
[----:B--2---:R-:W-:-:S03]  /*42fe0*/  F2FP.SATFINITE.E4M3.F32.PACK_AB_MERGE_C R188, R206, R208, RZ ;  /* 0x000000d0cebc723e */ /* 0x004fc600048070ff */
[----:B------:R0:W-:Y:S04]  /*42ff0*/  STL [R1+0x298], R0 ;  /* 0x0002980001007387 */ /* 0x0001e80000100800 */
[----:B------:R-:W-:Y:S04]  /*43000*/  STL [R1+0x1b78], R188 ;  /* 0x001b78bc01007387 */ /* 0x000fe80000100800 */
[----:B------:R-:W2:Y:S01]  /*43010*/  LDL.LU R147, [R1+0x90] ;  /* 0x0000900001937983 */ /* 0x000ea20000300800 */
[----:B0-----:R-:W-:Y:S01]  /*43020*/  VIADD R0, R0, UR4 ;  /* 0x0000000400007c36 */ /* 0x001fe20008000000 */
[----:B------:R-:W-:-:S02]  /*43030*/  ULDC UR4, c[0x0][0x248] ;  /* 0x0000920000047ab9 */ /* 0x000fc40000000800 */
[----:B------:R-:W2:Y:S04]  /*43040*/  LDL.LU R145, [R1+0x94] ;  /* 0x0000940001917983 */ /* 0x000ea80000300800 */
[----:B------:R-:W3:Y:S04]  /*43050*/  LDL.LU R144, [R1+0x98] ;  /* 0x0000980001907983 */ /* 0x000ee80000300800 */
[----:B------:R0:W-:Y:S04]  /*43060*/  STL [R1+0x29c], R0 ;  /* 0x00029c0001007387 */ /* 0x0001e80000100800 */
[----:B------:R-:W3:Y:S01]  /*43070*/  LDL.LU R142, [R1+0x9c] ;  /* 0x00009c00018e7983 */ /* 0x000ee20000300800 */
[----:B------:R-:W-:-:S03]  /*43080*/  F2FP.SATFINITE.E4M3.F32.PACK_AB_MERGE_C R7, R200, R204, RZ ;  /* 0x000000ccc807723e */ /* 0x000fc600048070ff */
[----:B------:R-:W4:Y:S01]  /*43090*/  LDL.LU R143, [R1+0xa0] ;  /* 0x0000a000018f7983 */ /* 0x000f220000300800 */
[----:B0-----:R-:W-:Y:S01]  /*430a0*/  VIADD R0, R0, UR4 ;  /* 0x0000000400007c36 */ /* 0x001fe20008000000 */
[----:B------:R-:W-:Y:S02]  /*430b0*/  ULDC UR4, c[0x0][0x248] ;  /* 0x0000920000047ab9 */ /* 0x000fe40000000800 */
[----:B------:R-:W4:Y:S01]  /*430c0*/  LDL.LU R141, [R1+0xa4] ;  /* 0x0000a400018d7983 */ /* 0x000f220000300800 */
[----:B------:R-:W-:-:S03]  /*430d0*/  F2FP.SATFINITE.E4M3.F32.PACK_AB_MERGE_C R4, R196, R198, RZ ;  /* 0x000000c6c404723e */ /* 0x000fc600048070ff */
[----:B------:R-:W-:Y:S04]  /*430e0*/  STL [R1+0x1b7c], R7 ;  /* 0x001b7c0701007387 */ /* 0x000fe80000100800 */
[----:B------:R-:W-:Y:S04]  /*430f0*/  STL [R1+0x1b80], R4 ;  /* 0x001b800401007387 */ /* 0x000fe80000100800 */
[----:B------:R-:W4:Y:S04]  /*43100*/  LDL.LU R140, [R1+0xa8] ;  /* 0x0000a800018c7983 */ /* 0x000f280000300800 */
        /* <DEDUP_REMOVED lines=25> */
[----:B------:R-:W-:Y:S01]  /*432a0*/  STL [R1+0x1b84], R6 ;  /* 0x001b840601007387 */ /* 0x000fe20000100800 */
[----:B---3--:R-:W-:Y:S02]  /*432b0*/  F2FP.SATFINITE.E4M3.F32.PACK_AB_MERGE_C R232, R142, R144, RZ ;  /* 0x000000908ee8723e */ /* 0x008fe400048070ff */
[----:B----4-:R-:W-:-:S03]  /*432c0*/  F2FP.SATFINITE.E4M3.F32.PACK_AB_MERGE_C R7, R141, R143, RZ ;  /* 0x0000008f8d07723e */ /* 0x010fc600048070ff */
[----:B------:R-:W-:Y:S04]  /*432d0*/  STL [R1+0x1b88], R232 ;  /* 0x001b88e801007387 */ /* 0x000fe80000100800 */
[----:B------:R-:W-:Y:S04]  /*432e0*/  STL [R1+0x1b8c], R7 ;  /* 0x001b8c0701007387 */ /* 0x000fe80000100800 */
[----:B------:R0:W-:Y:S01]  /*432f0*/  STL [R1+0x2a4], R0 ;  /* 0x0002a40001007387 */ /* 0x0001e20000100800 */
[----:B------:R-:W-:Y:S01]  /*43300*/  F2FP.SATFINITE.E4M3.F32.PACK_AB_MERGE_C R188, R139, R140, RZ ;  /* 0x0000008c8bbc723e */ /* 0x000fe200048070ff */
[----:B0-----:R-:W-:Y:S01]  /*43310*/  VIADD R0, R0, UR4 ;  /* 0x0000000400007c36 */ /* 0x001fe20008000000 */
[----:B------:R-:W-:-:S03]  /*43320*/  ULDC UR4, c[0x0][0x248] ;  /* 0x0000920000047ab9 */ /* 0x000fc60000000800 */
[----:B------:R-:W-:Y:S01]  /*43330*/  STL [R1+0x1b90], R188 ;  /* 0x001b90bc01007387 */ /* 0x000fe20000100800 */
[----:B------:R-:W-:-:S05]  /*43340*/  F2FP.SATFINITE.E4M3.F32.PACK_AB_MERGE_C R4, R137, R138, RZ ;  /* 0x0000008a8904723e */ /* 0x000fca00048070ff */
[----:B------:R-:W-:Y:S01]  /*43350*/  STL [R1+0x1b94], R4 ;  /* 0x001b940401007387 */ /* 0x000fe20000100800 */
[----:B------:R-:W-:-:S03]  /*43360*/  F2FP.SATFINITE.E4M3.F32.PACK_AB_MERGE_C R231, R243, R244, RZ ;  /* 0x000000f4f3e7723e */ /* 0x000fc600048070ff */
[----:B------:R0:W-:Y:S01]  /*43370*/  STL [R1+0x2a8], R0 ;  /* 0x0002a80001007387 */ /* 0x0001e20000100800 */
[----:B------:R-:W-:Y:S01]  /*43380*/  F2FP.SATFINITE.E4M3.F32.PACK_AB_MERGE_C R232, R239, R242, RZ ;  /* 0x000000f2efe8723e */ /* 0x000fe200048070ff */
[----:B0-----:R-:W-:Y:S02]  /*43390*/  VIADD R0, R0, UR4 ;  /* 0x0000000400007c36 */ /* 0x001fe40008000000 */
[----:B------:R-:W-:Y:S01]  /*433a0*/  STL [R1+0x1b98], R231 ;  /* 0x001b98e701007387 */ /* 0x000fe20000100800 */
[----:B------:R-:W-:-:S03]  /*433b0*/  ULDC UR4, c[0x0][0x248] ;  /* 0x0000920000047ab9 */ /* 0x000fc60000000800 */
[----:B------:R-:W-:Y:S01]  /*433c0*/  STL [R1+0x1b9c], R232 ;  /* 0x001b9ce801007387 */ /* 0x000fe20000100800 */
[----:B------:R-:W-:-:S03]  /*433d0*/  F2FP.SATFINITE.E4M3.F32.PACK_AB_MERGE_C R6, R237, R238, RZ ;  /* 0x000000eeed06723e */ /* 0x000fc600048070ff */
[----:B------:R0:W-:Y:S01]  /*433e0*/  STL [R1+0x2ac], R0 ;  /* 0x0002ac0001007387 */ /* 0x0001e20000100800 */
[----:B------:R-:W-:-:S03]  /*433f0*/  F2FP.SATFINITE.E4M3.F32.PACK_AB_MERGE_C R7, R222, R224, RZ ;  /* 0x000000e0de07723e */ /* 0x000fc600048070ff */
[----:B------:R-:W-:Y:S01]  /*43400*/  STL [R1+0x1ba0], R6 ;  /* 0x001ba00601007387 */ /* 0x000fe20000100800 */
[----:B0-----:R-:W-:-:S03]  /*43410*/  VIADD R0, R0, UR4 ;  /* 0x0000000400007c36 */ /* 0x001fc60008000000 */
[----:B------:R-:W-:Y:S01]  /*43420*/  STL [R1+0x1ba4], R7 ;  /* 0x001ba40701007387 */ /* 0x000fe20000100800 */
[----:B------:R-:W-:-:S03]  /*43430*/  ULDC UR4, c[0x0][0x248] ;  /* 0x0000920000047ab9 */ /* 0x000fc60000000800 */
[----:B------:R0:W-:Y:S02]  /*43440*/  STL [R1+0x2b0], R0 ;  /* 0x0002b00001007387 */ /* 0x0001e40000100800 */
[----:B0-----:R-:W-:Y:S01]  /*43450*/  VIADD R0, R0, UR4 ;  /* 0x0000000400007c36 */ /* 0x001fe20008000000 */
[----:B------:R-:W-:-:S04]  /*43460*/  ULDC UR4, c[0x0][0x248] ;  /* 0x0000920000047ab9 */ /* 0x000fc80000000800 */
[----:B------:R0:W-:Y:S02]  /*43470*/  STL [R1+0x2b4], R0 ;  /* 0x0002b40001007387 */ /* 0x0001e40000100800 */
[----:B0-----:R-:W-:Y:S01]  /*43480*/  VIADD R0, R0, UR4 ;  /* 0x0000000400007c36 */ /* 0x001fe20008000000 */
[----:B------:R-:W-:-:S04]  /*43490*/  ULDC UR4, c[0x0][0x248] ;  /* 0x0000920000047ab9 */ /* 0x000fc80000000800 */
[----:B------:R0:W-:Y:S04]  /*434a0*/  STL [R1+0x2b8], R0 ;  /* 0x0002b80001007387 */ /* 0x0001e80000100800 */
[----:B------:R-:W2:Y:S04]  /*434b0*/  LDL.LU R151, [R1+0x100] ;  /* 0x0001000001977983 */ /* 0x000ea80000300800 */
[----:B------:R-:W2:Y:S01]  /*434c0*/  LDL.LU R149, [R1+0x104] ;  /* 0x0001040001957983 */ /* 0x000ea20000300800 */
[----:B0-----:R-:W-:Y:S01]  /*434d0*/  VIADD R0, R0, UR4 ;  /* 0x0000000400007c36 */ /* 0x001fe20008000000 */
[----:B------:R-:W-:-:S02]  /*434e0*/  F2FP.SATFINITE.E4M3.F32.PACK_AB_MERGE_C R229, R196, R198, RZ ;  /* 0x000000c6c4e5723e */ /* 0x000fc400048070ff */
[----:B------:R-:W3:Y:S01]  /*434f0*/  LDL.LU R148, [R1+0x108] ;  /* 0x0001080001947983 */ /* 0x000ee20000300800 */
[----:B------:R-:W-:Y:S01]  /*43500*/  F2FP.SATFINITE.E4M3.F32.PACK_AB_MERGE_C R231, R200, R204, RZ ;  /* 0x000000ccc8e7723e */ /* 0x000fe200048070ff */
[----:B------:R-:W-:Y:S02]  /*43510*/  ULDC UR4, c[0x0][0x248] ;  /* 0x0000920000047ab9 */ /* 0x000fe40000000800 */
[----:B------:R-:W3:Y:S04]  /*43520*/  LDL.LU R146, [R1+0x10c] ;  /* 0x00010c0001927983 */ /* 0x000ee80000300800 */
        /* <DEDUP_REMOVED lines=19> */
[----:B------:R-:W-:-:S03]  /*43660*/  F2FP.SATFINITE.E4M3.F32.PACK_AB_MERGE_C R230, R216, R220, RZ ;  /* 0x000000dcd8e6723e */ /* 0x000fc600048070ff */
[----:B------:R-:W4:Y:S01]  /*43670*/  LDL.LU R237, [R1+0x158] ;  /* 0x0001580001ed7983 */ /* 0x000f220000300800 */
[----:B------:R-:W-:-:S03]  /*43680*/  F2FP.SATFINITE.E4M3.F32.PACK_AB_MERGE_C R188, R206, R208, RZ ;  /* 0x000000d0cebc723e */ /* 0x000fc600048070ff */
[----:B------:R-:W4:Y:S04]  /*43690*/  LDL.LU R224, [R1+0x15c] ;  /* 0x00015c0001e07983 */ /* 0x000f280000300800 */
[----:B------:R-:W4:Y:S04]  /*436a0*/  LDL.LU R222, [R1+0x160] ;  /* 0x0001600001de7983 */ /* 0x000f280000300800 */
[----:B------:R-:W4:Y:S01]  /*436b0*/  LDL.LU R204, [R1+0x164] ;  /* 0x0001640001cc7983 */ /* 0x000f220000300800 */
[----:B------:R-:W-:-:S03]  /*436c0*/  F2FP.SATFINITE.E4M3.F32.PACK_AB_MERGE_C R4, R212, R214, RZ ;  /* 0x000000d6d404723e */ /* 0x000fc600048070ff */
[----:B------:R-:W4:Y:S04]  /*436d0*/  LDL.LU R220, [R1+0x168] ;  /* 0x0001680001dc7983 */ /* 0x000f280000300800 */
[----:B------:R-:W4:Y:S04]  /*436e0*/  LDL.LU R206, [R1+0x16c] ;  /* 0x00016c0001ce7983 */ /* 0x000f280000300800 */
[----:B------:R-:W4:Y:S04]  /*436f0*/  LDL.LU R216, [R1+0x170] ;  /* 0x0001700001d87983 */ /* 0x000f280000300800 */
[----:B------:R-:W4:Y:S04]  /*43700*/  LDL.LU R208, [R1+0x174] ;  /* 0x0001740001d07983 */ /* 0x000f280000300800 */
[----:B------:R-:W4:Y:S04]  /*43710*/  LDL.LU R214, [R1+0x178] ;  /* 0x0001780001d67983 */ /* 0x000f280000300800 */
[----:B------:R-:W4:Y:S01]  /*43720*/  LDL.LU R212, [R1+0x17c] ;  /* 0x00017c0001d47983 */ /* 0x000f220000300800 */
[----:B0-----:R-:W-:Y:S01]  /*43730*/  VIADD R0, R0, UR4 ;  /* 0x0000000400007c36 */ /* 0x001fe20008000000 */
[----:B------:R-:W-:-:S04]  /*43740*/  ULDC UR4, c[0x0][0x248] ;  /* 0x0000920000047ab9 */ /* 0x000fc80000000800 */
[----:B------:R0:W-:Y:S02]  /*43750*/  STL [R1+0x2c0], R0 ;  /* 0x0002c00001007387 */ /* 0x0001e40000100800 */
        /* <DEDUP_REMOVED lines=13> */
[----:B------:R-:W-:-:S03]  /*43830*/  ULDC UR4, c[0x0][0x248] ;  /* 0x0000920000047ab9 */ /* 0x000fc60000000800 */
[----:B------:R-:W-:Y:S01]  /*43840*/  VIADD R5, R0, UR4 ;  /* 0x0000000400057c36 */ /* 0x000fe20008000000 */
[----:B------:R-:W-:Y:S01]  /*43850*/  STL [R1+0x130], R0 ;  /* 0x0001300001007387 */ /* 0x000fe20000100800 */
[----:B------:R-:W-:-:S03]  /*43860*/  ULDC UR4, c[0x0][0x248] ;  /* 0x0000920000047ab9 */ /* 0x000fc60000000800 */
[----:B------:R0:W-:Y:S02]  /*43870*/  STL [R1+0x138], R5 ;  /* 0x0001380501007387 */ /* 0x0001e40000100800 */
[----:B0-----:R-:W-:Y:S01]  /*43880*/  VIADD R5, R5, UR4 ;  /* 0x0000000405057c36 */ /* 0x001fe20008000000 */
[----:B------:R-:W-:Y:S01]  /*43890*/  ULDC UR4, c[0x0][0x248] ;  /* 0x0000920000047ab9 */ /* 0x000fe20000000800 */
[----:B--2---:R-:W-:Y:S02]  /*438a0*/  F2FP.SATFINITE.E4M3.F32.PACK_AB_MERGE_C R6, R149, R151, RZ ;  /* 0x000000979506723e */ /* 0x004fe400048070ff */
[----:B---3--:R-:W-:Y:S02]  /*438b0*/  F2FP.SATFINITE.E4M3.F32.PACK_AB_MERGE_C R232, R146, R148, RZ ;  /* 0x0000009492e8723e */ /* 0x008fe400048070ff */
[----:B----4-:R-:W-:Y:S02]  /*438c0*/  F2FP.SATFINITE.E4M3.F32.PACK_AB_MERGE_C R7, R145, R147, RZ ;  /* 0x000000939107723e */ /* 0x010fe400048070ff */
[----:B------:R-:W-:-:S02]  /*438d0*/  F2FP.SATFINITE.E4M3.F32.PACK_AB_MERGE_C R233, R142, R144, RZ ;  /* 0x000000908ee9723e */ /* 0x000fc400048070ff */
[----:B------:R-:W-:Y:S02]  /*438e0*/  F2FP.SATFINITE.E4M3.F32.PACK_AB_MERGE_C R187, R141, R143, RZ ;  /* 0x0000008f8dbb723e */ /* 0x000fe400048070ff */
[----:B------:R-:W-:Y:S02]  /*438f0*/  F2FP.SATFINITE.E4M3.F32.PACK_AB_MERGE_C R190, R139, R140, RZ ;  /* 0x0000008c8bbe723e */ /* 0x000fe400048070ff */
[----:B------:R-:W-:Y:S02]  /*43900*/  F2FP.SATFINITE.E4M3.F32.PACK_AB_MERGE_C R192, R137, R138, RZ ;  /* 0x0000008a89c0723e */ /* 0x000fe400048070ff */
[----:B------:R-:W2:Y:S01]  /*43910*/  LDL.LU R137, [R1+0x180] ;  /* 0x0001800001897983 */ /* 0x000ea20000300800 */
[----:B------:R-:W-:Y:S02]  /*43920*/  F2FP.SATFINITE.E4M3.F32.PACK_AB_MERGE_C R2, R243, R244, RZ ;  /* 0x000000f4f302723e */ /* 0x000fe400048070ff */
[----:B------:R-:W-:Y:S02]  /*43930*/  F2FP.SATFINITE.E4M3.F32.PACK_AB_MERGE_C R196, R196, R242, RZ ;  /* 0x000000f2c4c4723e */ /* 0x000fe400048070ff */
[----:B------:R-:W-:-:S02]  /*43940*/  F2FP.SATFINITE.E4M3.F32.PACK_AB_MERGE_C R198, R198, R239, RZ ;  /* 0x000000efc6c6723e */ /* 0x000fc400048070ff */
[----:B------:R-:W-:Y:S02]  /*43950*/  F2FP.SATFINITE.E4M3.F32.PACK_AB_MERGE_C R200, R200, R238, RZ ;  /* 0x000000eec8c8723e */ /* 0x000fe400048070ff */
[----:B------:R-:W-:Y:S02]  /*43960*/  F2FP.SATFINITE.E4M3.F32.PACK_AB_MERGE_C R3, R224, R237, RZ ;  /* 0x000000ede003723e */ /* 0x000fe400048070ff */
[----:B------:R-:W-:Y:S02]  /*43970*/  F2FP.SATFINITE.E4M3.F32.PACK_AB_MERGE_C R204, R204, R222, RZ ;  /* 0x000000decccc723e */ /* 0x000fe400048070ff */
[----:B------:R-:W-:Y:S02]  /*43980*/  F2FP.SATFINITE.E4M3.F32.PACK_AB_MERGE_C R206, R206, R220, RZ ;  /* 0x000000dccece723e */ /* 0x000fe400048070ff */
[----:B------:R-:W-:Y:S02]  /*43990*/  F2FP.SATFINITE.E4M3.F32.PACK_AB_MERGE_C R208, R208, R216, RZ ;  /* 0x000000d8d0d0723e */ /* 0x000fe400048070ff */
[----:B------:R-:W-:-:S02]  /*439a0*/  F2FP.SATFINITE.E4M3.F32.PACK_AB_MERGE_C R0, R212, R214, RZ ;  /* 0x000000d6d400723e */ /* 0x000fc400048070ff */
[----:B------:R-:W2:Y:S04]  /*439b0*/  LDL.LU R212, [R1+0x184] ;  /* 0x0001840001d47983 */ /* 0x000ea80000300800 */
[----:B------:R-:W3:Y:S04]  /*439c0*/  LDL.LU R138, [R1+0x188] ;  /* 0x00018800018a7983 */ /* 0x000ee80000300800 */
        /* <DEDUP_REMOVED lines=32> */
[----:B--2---:R-:W-:-:S02]  /*43bd0*/  F2FP.SATFINITE.E4M3.F32.PACK_AB_MERGE_C R212, R212, R137, RZ ;  /* 0x00000089d4d4723e */ /* 0x004fc400048070ff */
[----:B------:R-:W2:Y:S01]  /*43be0*/  LDL.LU R137, [R1+0x1be0] ;  /* 0x001be00001897983 */ /* 0x000ea20000300800 */
[----:B---3--:R-:W-:-:S03]  /*43bf0*/  F2FP.SATFINITE.E4M3.F32.PACK_AB_MERGE_C R214, R214, R138, RZ ;  /* 0x0000008ad6d6723e */ /* 0x008fc600048070ff */
[----:B------:R-:W3:Y:S01]  /*43c00*/  LDL.LU R138, [R1+0x1bdc] ;  /* 0x001bdc00018a7983 */ /* 0x000ee20000300800 */
[----:B----4-:R-:W-:-:S03]  /*43c10*/  F2FP.SATFINITE.E4M3.F32.PACK_AB_MERGE_C R216, R216, R139, RZ ;  /* 0x0000008bd8d8723e */ /* 0x010fc600048070ff */
[----:B------:R-:W3:Y:S01]  /*43c20*/  LDL.LU R139, [R1+0x1bd8] ;  /* 0x001bd800018b7983 */ /* 0x000ee20000300800 */
[----:B------:R-:W-:-:S03]  /*43c30*/  F2FP.SATFINITE.E4M3.F32.PACK_AB_MERGE_C R228, R228, R140, RZ ;  /* 0x0000008ce4e4723e */ /* 0x000fc600048070ff */
[----:B------:R-:W4:Y:S04]  /*43c40*/  LDL.LU R140, [R1+0x1bd4] ;  /* 0x001bd400018c7983 */ /* 0x000f280000300800 */
[----:B------:R0:W-:Y:S01]  /*43c50*/  STL [R1+0x144], R5 ;  /* 0x0001440501007387 */ /* 0x0001e20000100800 */
[----:B------:R-:W-:-:S03]  /*43c60*/  F2FP.SATFINITE.E4M3.F32.PACK_AB_MERGE_C R220, R220, R141, RZ ;  /* 0x0000008ddcdc723e */ /* 0x000fc600048070ff */
[----:B------:R-:W4:Y:S01]  /*43c70*/  LDL.LU R141, [R1+0x1bd0] ;  /* 0x001bd000018d7983 */ /* 0x000f220000300800 */
[----:B0-----:R-:W-:Y:S01]  /*43c80*/  VIADD R5, R5, UR4 ;  /* 0x0000000405057c36 */ /* 0x001fe20008000000 */
[----:B------:R-:W-:Y:S01]  /*43c90*/  F2FP.SATFINITE.E4M3.F32.PACK_AB_MERGE_C R222, R222, R143, RZ ;  /* 0x0000008fdede723e */ /* 0x000fe200048070ff */
[----:B------:R-:W-:Y:S01]  /*43ca0*/  ULDC UR4, c[0x0][0x248] ;  /* 0x0000920000047ab9 */ /* 0x000fe20000000800 */
[----:B------:R-:W2:Y:S04]  /*43cb0*/  LDL.LU R143, [R1+0x1bcc] ;  /* 0x001bcc00018f7983 */ /* 0x000ea80000300800 */
[----:B------:R0:W-:Y:S01]  /*43cc0*/  STL [R1+0x148], R5 ;  /* 0x0001480501007387 */ /* 0x0001e20000100800 */
[----:B------:R-:W-:-:S03]  /*43cd0*/  F2FP.SATFINITE.E4M3.F32.PACK_AB_MERGE_C R224, R224, R142, RZ ;  /* 0x0000008ee0e0723e */ /* 0x000fc600048070ff */
[----:B------:R-:W2:Y:S01]  /*43ce0*/  LDL.LU R142, [R1+0x1bc8] ;  /* 0x001bc800018e7983 */ /* 0x000ea20000300800 */
[----:B0-----:R-:W-:Y:S01]  /*43cf0*/  VIADD R5, R5, UR4 ;  /* 0x0000000405057c36 */ /* 0x001fe20008000000 */
[----:B------:R-:W-:Y:S01]  /*43d00*/  F2FP.SATFINITE.E4M3.F32.PACK_AB_MERGE_C R250, R250, R144, RZ ;  /* 0x00000090fafa723e */ /* 0x000fe200048070ff */
[----:B------:R-:W-:Y:S01]  /*43d10*/  ULDC UR4, c[0x0][0x248] ;  /* 0x0000920000047ab9 */ /* 0x000fe20000000800 */
[----:B------:R-:W3:Y:S04]  /*43d20*/  LDL.LU R144, [R1+0x1bc4] ;  /* 0x001bc40001907983 */ /* 0x000ee80000300800 */
[----:B------:R0:W-:Y:S01]  /*43d30*/  STL [R1+0x14c], R5 ;  /* 0x00014c0501007387 */ /* 0x0001e20000100800 */
[----:B------:R-:W-:-:S03]  /*43d40*/  F2FP.SATFINITE.E4M3.F32.PACK_AB_MERGE_C R237, R237, R145, RZ ;  /* 0x00000091eded723e */ /* 0x000fc600048070ff */
[----:B------:R-:W3:Y:S01]  /*43d50*/  LDL.LU R145, [R1+0x1bc0] ;  /* 0x001bc00001917983 */ /* 0x000ee20000300800 */
[----:B0-----:R-:W-:Y:S01]  /*43d60*/  VIADD R5, R5, UR4 ;  /* 0x0000000405057c36 */ /* 0x001fe20008000000 */
[----:B------:R-:W-:Y:S01]  /*43d70*/  F2FP.SATFINITE.E4M3.F32.PACK_AB_MERGE_C R238, R238, R147, RZ ;  /* 0x00000093eeee723e */ /* 0x000fe200048070ff */
[----:B------:R-:W-:Y:S01]  /*43d80*/  ULDC UR4, c[0x0][0x248] ;  /* 0x0000920000047ab9 */ /* 0x000fe20000000800 */
[----:B------:R-:W4:Y:S04]  /*43d90*/  LDL.LU R147, [R1+0x1bbc] ;  /* 0x001bbc0001937983 */ /* 0x000f280000300800 */
[----:B------:R0:W-:Y:S01]  /*43da0*/  STL [R1+0x154], R5 ;  /* 0x0001540501007387 */ /* 0x0001e20000100800 */
[----:B------:R-:W-:-:S03]  /*43db0*/  F2FP.SATFINITE.E4M3.F32.PACK_AB_MERGE_C R239, R239, R146, RZ ;  /* 0x00000092efef723e */ /* 0x000fc600048070ff */
[----:B------:R-:W4:Y:S01]  /*43dc0*/  LDL.LU R146, [R1+0x1bb8] ;  /* 0x001bb80001927983 */ /* 0x000f220000300800 */
[----:B------:R-:W-:-:S03]  /*43dd0*/  F2FP.SATFINITE.E4M3.F32.PACK_AB_MERGE_C R235, R235, R148, RZ ;  /* 0x00000094ebeb723e */ /* 0x000fc600048070ff */
[----:B------:R-:W3:Y:S01]  /*43de0*/  LDL.LU R148, [R1+0x1bb4] ;  /* 0x001bb40001947983 */ /* 0x000ee20000300800 */
[----:B0-----:R-:W-:Y:S01]  /*43df0*/  VIADD R5, R5, UR4 ;  /* 0x0000000405057c36 */ /* 0x001fe20008000000 */
[----:B------:R-:W-:-:S04]  /*43e00*/  ULDC UR4, c[0x0][0x248] ;  /* 0x0000920000047ab9 */ /* 0x000fc80000000800 */
[----:B------:R0:W-:Y:S01]  /*43e10*/  STL [R1+0x158], R5 ;  /* 0x0001580501007387 */ /* 0x0001e20000100800 */
[----:B------:R-:W-:-:S03]  /*43e20*/  F2FP.SATFINITE.E4M3.F32.PACK_AB_MERGE_C R242, R242, R149, RZ ;  /* 0x00000095f2f2723e */ /* 0x000fc600048070ff */
[----:B------:R-:W3:Y:S01]  /*43e30*/  LDL.LU R149, [R1+0x1bb0] ;  /* 0x001bb00001957983 */ /* 0x000ee20000300800 */
        /* <DEDUP_REMOVED lines=81> */
[----:B------:R0:W-:Y:S04]  /*44350*/  STL [R1+0x6c0], R5 ;  /* 0x0006c00501007387 */ /* 0x0001e80000100800 */
[----:B------:R1:W-:Y:S01]  /*44360*/  STL [R1+0xb84], R25 ;  /* 0x000b841901007387 */ /* 0x0003e20000100800 */
[----:B0-----:R-:W-:Y:S01]  /*44370*/  VIADD R5, R5, UR4 ;  /* 0x0000000405057c36 */ /* 0x001fe20008000000 */
[----:B------:R-:W-:-:S04]  /*44380*/  ULDC UR4, c[0x0][0x248] ;  /* 0x0000920000047ab9 */ /* 0x000fc80000000800 */
[----:B------:R0:W-:Y:S04]  /*44390*/  STL [R1+0x6cc], R5 ;  /* 0x0006cc0501007387 */ /* 0x0001e80000100800 */
[----:B-1----:R-:W3:Y:S01]  /*443a0*/  LDL.LU R25, [R1+0xa00] ;  /* 0x000a000001197983 */ /* 0x002ee20000300800 */
[----:B0-----:R-:W-:Y:S01]  /*443b0*/  VIADD R5, R5, UR4 ;  /* 0x0000000405057c36 */ /* 0x001fe20008000000 */
[----:B------:R-:W-:-:S04]  /*443c0*/  ULDC UR4, c[0x0][0x248] ;  /* 0x0000920000047ab9 */ /* 0x000fc80000000800 */
[----:B------:R0:W-:Y:S04]  /*443d0*/  STL [R1+0x6dc], R5 ;  /* 0x0006dc0501007387 */ /* 0x0001e80000100800 */
[----:B------:R1:W-:Y:S01]  /*443e0*/  STL [R1+0x348], R27 ;  /* 0x0003481b01007387 */ /* 0x0003e20000100800 */
[----:B0-----:R-:W-:Y:S01]  /*443f0*/  VIADD R5, R5, UR4 ;  /* 0x0000000405057c36 */ /* 0x001fe20008000000 */
[----:B------:R-:W-:-:S04]  /*44400*/  ULDC UR4, c[0x0][0x248] ;  /* 0x0000920000047ab9 */ /* 0x000fc80000000800 */
[----:B------:R0:W-:Y:S01]  /*44410*/  STL [R1+0x6ec], R5 ;  /* 0x0006ec0501007387 */ /* 0x0001e20000100800 */
[----:B-1----:R-:W-:Y:S01]  /*44420*/  F2FP.SATFINITE.E4M3.F32.PACK_AB_MERGE_C R27, R135, R134, RZ ;  /* 0x00000086871b723e */ /* 0x002fe200048070ff */
[----:B0-----:R-:W-:Y:S01]  /*44430*/  VIADD R5, R5, UR4 ;  /* 0x0000000405057c36 */ /* 0x001fe20008000000 */
[----:B------:R-:W-:-:S04]  /*44440*/  ULDC UR4, c[0x0][0x248] ;  /* 0x0000920000047ab9 */ /* 0x000fc80000000800 */
[----:B------:R0:W-:Y:S01]  /*44450*/  STL [R1+0x6fc], R5 ;  /* 0x0006fc0501007387 */ /* 0x0001e20000100800 */
[----:B------:R-:W-:Y:S02]  /*44460*/  F2FP.SATFINITE.E4M3.F32.PACK_AB_MERGE_C R234, R236, R234, RZ ;  /* 0x000000eaecea723e */ /* 0x000fe400048070ff */
[----:B------:R-:W-:Y:S01]  /*44470*/  F2FP.SATFINITE.E4M3.F32.PACK_AB_MERGE_C R236, R31, R30, RZ ;  /* 0x0000001e1fec723e */ /* 0x000fe200048070ff */
[----:B------:R2:W-:Y:S01]  /*44480*/  STL [R1+0x330], R27 ;  /* 0x0003301b01007387 */ /* 0x0005e20000100800 */
[----:B0-----:R-:W-:Y:S01]  /*44490*/  VIADD R5, R5, UR4 ;  /* 0x0000000405057c36 */ /* 0x001fe20008000000 */
[----:B------:R-:W-:-:S04]  /*444a0*/  ULDC UR4, c[0x0][0x248] ;  /* 0x0000920000047ab9 */ /* 0x000fc80000000800 */
[----:B------:R0:W-:Y:S04]  /*444b0*/  STL [R1+0x70c], R5 ;  /* 0x00070c0501007387 */ /* 0x0001e80000100800 */
[----:B------:R-:W3:Y:S01]  /*444c0*/  LDL.LU R30, [R1+0xa04] ;  /* 0x000a0400011e7983 */ /* 0x000ee20000300800 */
[----:B--2---:R-:W-:Y:S01]  /*444d0*/  F2FP.SATFINITE.E4M3.F32.PACK_AB_MERGE_C R27, R143, R142, RZ ;  /* 0x0000008e8f1b723e */ /* 0x004fe200048070ff */
[----:B0-----:R-:W-:Y:S01]  /*444e0*/  VIADD R5, R5, UR4 ;  /* 0x0000000405057c36 */ /* 0x001fe20008000000 */
[----:B------:R-:W-:-:S04]  /*444f0*/  ULDC UR4, c[0x0][0x248] ;  /* 0x0000920000047ab9 */ /* 0x000fc80000000800 */
[----:B------:R0:W-:Y:S04]  /*44500*/  STL [R1+0x71c], R5 ;  /* 0x00071c0501007387 */ /* 0x0001e80000100800 */
[----:B------:R4:W-:Y:S01]  /*44510*/  STL [R1+0xb8c], R27 ;  /* 0x000b8c1b01007387 */ /* 0x0009e20000100800 */
[----:B0-----:R-:W-:Y:S01]  /*44520*/  VIADD R5, R5, UR4 ;  /* 0x0000000405057c36 */ /* 0x001fe20008000000 */
[----:B------:R-:W-:Y:S01]  /*44530*/  ULDC UR4, c[0x0][0x248] ;  /* 0x0000920000047ab9 */ /* 0x000fe20000000800 */
[----:B----4-:R-:W-:-:S03]  /*44540*/  F2FP.SATFINITE.E4M3.F32.PACK_AB_MERGE_C R27, R147, R146, RZ ;  /* 0x00000092931b723e */ /* 0x010fc600048070ff */
[----:B------:R0:W-:Y:S04]  /*44550*/  STL [R1+0x72c], R5 ;  /* 0x00072c0501007387 */ /* 0x0001e80000100800 */
[----:B------:R3:W-:Y:S01]  /*44560*/  STL [R1+0xb88], R27 ;  /* 0x000b881b01007387 */ /* 0x0007e20000100800 */
[----:B0-----:R-:W-:Y:S01]  /*44570*/  VIADD R5, R5, UR4 ;  /* 0x0000000405057c36 */ /* 0x001fe20008000000 */
[----:B------:R-:W-:Y:S01]  /*44580*/  ULDC UR4, c[0x0][0x248] ;  /* 0x0000920000047ab9 */ /* 0x000fe20000000800 */
[----:B---3--:R-:W-:-:S03]  /*44590*/  F2FP.SATFINITE.E4M3.F32.PACK_AB_MERGE_C R27, R151, R150, RZ ;  /* 0x00000096971b723e */ /* 0x008fc600048070ff */
[----:B------:R0:W-:Y:S04]  /*445a0*/  STL [R1+0x73c], R5 ;  /* 0x00073c0501007387 */ /* 0x0001e80000100800 */
[----:B------:R-:W-:Y:S01]  /*445b0*/  STL [R1+0x368], R27 ;  /* 0x0003681b01007387 */ /* 0x000fe20000100800 */
[----:B0-----:R-:W-:Y:S01]  /*445c0*/  VIADD R5, R5, UR4 ;  /* 0x0000000405057c36 */ /* 0x001fe20008000000 */
[----:B------:R-:W-:-:S04]  /*445d0*/  ULDC UR4, c[0x0][0x248] ;  /* 0x0000920000047ab9 */ /* 0x000fc80000000800 */
[----:B------:R0:W-:Y:S02]  /*445e0*/  STL [R1+0x74c], R5 ;  /* 0x00074c0501007387 */ /* 0x0001e40000100800 */
[----:B0-----:R-:W-:Y:S01]  /*445f0*/  VIADD R5, R5, UR4 ;  /* 0x0000000405057c36 */ /* 0x001fe20008000000 */
[----:B------:R-:W-:Y:S01]  /*44600*/  LOP3.LUT R9, R9, 0xffff, RZ, 0xc0, !PT ;  /* 0x0000ffff09097812 */ /* 0x000fe200078ec0ff */
[----:B------:R-:W-:-:S03]  /*44610*/  ULDC UR4, c[0x0][0x248] ;  /* 0x0000920000047ab9 */ /* 0x000fc60000000800 */
[----:B------:R0:W-:Y:S04]  /*44620*/  STL [R1+0x764], R5 ;  /* 0x0007640501007387 */ /* 0x0001e80000100800 */
[----:B------:R-:W2:Y:S04]  /*44630*/  LDL.LU R33, [R1+0xa0c] ;  /* 0x000a0c0001217983 */ /* 0x000ea80000300800 */
[----:B------:R-:W3:Y:S01]  /*44640*/  LDL.LU R31, [R1+0xa08] ;  /* 0x000a0800011f7983 */ /* 0x000ee20000300800 */
[----:B------:R-:W-:Y:S01]  /*44650*/  SHF.R.U32.HI R27, RZ, 0x8, R9 ;  /* 0x00000008ff1b7819 */ /* 0x000fe20000011609 */
[----:B0-----:R-:W-:Y:S01]  /*44660*/  VIADD R5, R5, UR4 ;  /* 0x0000000405057c36 */ /* 0x001fe20008000000 */
[----:B------:R-:W-:-:S02]  /*44670*/  ULDC UR4, c[0x0][0x248] ;  /* 0x0000920000047ab9 */ /* 0x000fc40000000800 */
[----:B------:R-:W-:Y:S02]  /*44680*/  LOP3.LUT R27, R27, 0xffff, RZ, 0xc0, !PT ;  /* 0x0000ffff1b1b7812 */ /* 0x000fe400078ec0ff */
[----:B------:R0:W-:Y:S01]  /*44690*/  STL [R1+0x784], R5 ;  /* 0x0007840501007387 */ /* 0x0001e20000100800 */
[----:B------:R-:W-:Y:S01]  /*446a0*/  LOP3.LUT R8, R8, 0xffff, RZ, 0xc0, !PT ;  /* 0x0000ffff08087812 */ /* 0x000fe200078ec0ff */
[----:B0-----:R-:W-:Y:S01]  /*446b0*/  VIADD R5, R5, UR4 ;  /* 0x0000000405057c36 */ /* 0x001fe20008000000 */
[----:B------:R-:W-:Y:S01]  /*446c0*/  ULDC UR4, c[0x0][0x248] ;  /* 0x0000920000047ab9 */ /* 0x000fe20000000800 */
[----:B------:R-:W-:-:S04]  /*446d0*/  LOP3.LUT R25, R25, 0xffff, RZ, 0xc0, !PT ;  /* 0x0000ffff19197812 */ /* 0x000fc800078ec0ff */
[----:B------:R-:W-:Y:S02]  /*446e0*/  SHF.R.U32.HI R29, RZ, 0x8, R25 ;  /* 0x00000008ff1d7819 */ /* 0x000fe40000011619 */
[----:B------:R-:W-:Y:S02]  /*446f0*/  PRMT R25, R25, 0x3340, R9 ;  /* 0x0000334019197816 */ /* 0x000fe40000000009 */
[----:B------:R-:W-:-:S04]  /*44700*/  LOP3.LUT R29, R29, 0xffff, RZ, 0xc0, !PT ;  /* 0x0000ffff1d1d7812 */ /* 0x000fc800078ec0ff */
[----:B------:R-:W-:Y:S01]  /*44710*/  PRMT R9, R29, 0x3340, R27 ;  /* 0x000033401d097816 */ /* 0x000fe2000000001b */
[----:B------:R-:W-:Y:S04]  /*44720*/  STL [R1+0x114c], R25 ;  /* 0x00114c1901007387 */ /* 0x000fe80000100800 */
[----:B------:R0:W-:Y:S04]  /*44730*/  STL [R1+0x798], R5 ;  /* 0x0007980501007387 */ /* 0x0001e80000100800 */
[----:B------:R1:W-:Y:S01]  /*44740*/  STL [R1+0x104c], R9 ;  /* 0x00104c0901007387 */ /* 0x0003e20000100800 */
[----:B0-----:R-:W-:Y:S01]  /*44750*/  VIADD R5, R5, UR4 ;  /* 0x0000000405057c36 */ /* 0x001fe20008000000 */
[----:B------:R-:W-:Y:S01]  /*44760*/  F2FP.SATFINITE.E4M3.F32.PACK_AB_MERGE_C R148, R149, R148, RZ ;  /* 0x000000949594723e */ /* 0x000fe200048070ff */
[----:B------:R-:W-:-:S03]  /*44770*/  ULDC UR4, c[0x0][0x248] ;  /* 0x0000920000047ab9 */ /* 0x000fc60000000800 */
[----:B------:R-:W-:Y:S01]  /*44780*/  STL [R1+0x7a0], R5 ;  /* 0x0007a00501007387 */ /* 0x000fe20000100800 */
[----:B-1----:R-:W-:-:S04]  /*44790*/  LOP3.LUT R9, R30, 0xffff, RZ, 0xc0, !PT ;  /* 0x0000ffff1e097812 */ /* 0x002fc800078ec0ff */
[----:B------:R-:W-:-:S05]  /*447a0*/  PRMT R27, R9, 0x3340, R8 ;  /* 0x00003340091b7816 */ /* 0x000fca0000000008 */
[----:B------:R0:W-:Y:S04]  /*447b0*/  STL [R1+0x1148], R27 ;  /* 0x0011481b01007387 */ /* 0x0001e80000100800 */
[----:B------:R-:W4:Y:S01]  /*447c0*/  LDL.LU R30, [R1+0xa10] ;  /* 0x000a1000011e7983 */ /* 0x000f220000300800 */
[----:B------:R-:W-:Y:S02]  /*447d0*/  LOP3.LUT R227, R227, 0xffff, RZ, 0xc0, !PT ;  /* 0x0000ffffe3e37812 */ /* 0x000fe400078ec0ff */
[----:B------:R-:W-:Y:S02]  /*447e0*/  LOP3.LUT R148, R148, 0xffff, RZ, 0xc0, !PT ;  /* 0x0000ffff94947812 */ /* 0x000fe400078ec0ff */
[----:B------:R-:W-:Y:S02]  /*447f0*/  SHF.R.U32.HI R25, RZ, 0x8, R9 ;  /* 0x00000008ff197819 */ /* 0x000fe40000011609 */
[----:B------:R-:W-:-:S02]  /*44800*/  SHF.R.U32.HI R8, RZ, 0x8, R8 ;  /* 0x00000008ff087819 */ /* 0x000fc40000011608 */
[--C-:B0-----:R-:W-:Y:S02]  /*44810*/  PRMT R27, R227, 0x3340, R148.reuse ;  /* 0x00003340e31b7816 */ /* 0x101fe40000000094 */
[----:B------:R-:W-:Y:S02]  /*44820*/  SHF.R.U32.HI R9, RZ, 0x8, R227 ;  /* 0x00000008ff097819 */ /* 0x000fe400000116e3 */
[----:B------:R-:W-:Y:S02]  /*44830*/  SHF.R.U32.HI R148, RZ, 0x8, R148 ;  /* 0x00000008ff947819 */ /* 0x000fe40000011694 */
[----:B------:R-:W-:Y:S02]  /*44840*/  LOP3.LUT R25, R25, 0xffff, RZ, 0xc0, !PT ;  /* 0x0000ffff19197812 */ /* 0x000fe400078ec0ff */
[----:B------:R-:W-:Y:S02]  /*44850*/  LOP3.LUT R8, R8, 0xffff, RZ, 0xc0, !PT ;  /* 0x0000ffff08087812 */ /* 0x000fe400078ec0ff */
[----:B------:R-:W-:-:S02]  /*44860*/  LOP3.LUT R9, R9, 0xffff, RZ, 0xc0, !PT ;  /* 0x0000ffff09097812 */ /* 0x000fc400078ec0ff */
[----:B------:R-:W-:Y:S01]  /*44870*/  LOP3.LUT R148, R148, 0xffff, RZ, 0xc0, !PT ;  /* 0x0000ffff94947812 */ /* 0x000fe200078ec0ff */
[----:B------:R-:W-:Y:S01]  /*44880*/  VIADD R5, R5, UR4 ;  /* 0x0000000405057c36 */ /* 0x000fe20008000000 */
[----:B------:R-:W-:Y:S01]  /*44890*/  PRMT R25, R25, 0x3340, R8 ;  /* 0x0000334019197816 */ /* 0x000fe20000000008 */
[----:B------:R-:W-:Y:S01]  /*448a0*/  STL [R1+0x1144], R27 ;  /* 0x0011441b01007387 */ /* 0x000fe20000100800 */
[----:B------:R-:W-:Y:S01]  /*448b0*/  PRMT R8, R9, 0x3340, R148 ;  /* 0x0000334009087816 */ /* 0x000fe20000000094 */
[----:B------:R-:W-:Y:S02]  /*448c0*/  ULDC UR4, c[0x0][0x248] ;  /* 0x0000920000047ab9 */ /* 0x000fe40000000800 */
[----:B------:R-:W-:Y:S01]  /*448d0*/  STL [R1+0x1040], R25 ;  /* 0x0010401901007387 */ /* 0x000fe20000100800 */
[----:B------:R-:W-:-:S03]  /*448e0*/  LOP3.LUT R11, R11, 0xffff, RZ, 0xc0, !PT ;  /* 0x0000ffff0b0b7812 */ /* 0x000fc600078ec0ff */
[----:B------:R0:W-:Y:S04]  /*448f0*/  STL [R1+0x790], R5 ;  /* 0x0007900501007387 */ /* 0x0001e80000100800 */
[----:B------:R2:W-:Y:S01]  /*44900*/  STL [R1+0x103c], R8 ;  /* 0x00103c0801007387 */ /* 0x0005e20000100800 */
[----:B0-----:R-:W-:Y:S01]  /*44910*/  VIADD R5, R5, UR4 ;  /* 0x0000000405057c36 */ /* 0x001fe20008000000 */
[----:B------:R-:W-:Y:S01]  /*44920*/  LOP3.LUT R10, R10, 0xffff, RZ, 0xc0, !PT ;  /* 0x0000ffff0a0a7812 */ /* 0x000fe200078ec0ff */
[----:B------:R-:W-:-:S03]  /*44930*/  ULDC UR4, c[0x0][0x248] ;  /* 0x0000920000047ab9 */ /* 0x000fc60000000800 */
[----:B------:R0:W-:Y:S01]  /*44940*/  STL [R1+0x79c], R5 ;  /* 0x00079c0501007387 */ /* 0x0001e20000100800 */
[----:B--2---:R-:W-:-:S04]  /*44950*/  LOP3.LUT R8, R33, 0xffff, RZ, 0xc0, !PT ;  /* 0x0000ffff21087812 */ /* 0x004fc800078ec0ff */
[----:B------:R-:W-:Y:S02]  /*44960*/  PRMT R27, R8, 0x3340, R11 ;  /* 0x00003340081b7816 */ /* 0x000fe4000000000b */
[----:B---3--:R-:W-:-:S03]  /*44970*/  LOP3.LUT R9, R31, 0xffff, RZ, 0xc0, !PT ;  /* 0x0000ffff1f097812 */ /* 0x008fc600078ec0ff */
[----:B------:R-:W-:Y:S01]  /*44980*/  STL [R1+0x1140], R27 ;  /* 0x0011401b01007387 */ /* 0x000fe20000100800 */
[----:B------:R-:W-:-:S03]  /*44990*/  SHF.R.U32.HI R25, RZ, 0x8, R8 ;  /* 0x00000008ff197819 */ /* 0x000fc60000011608 */
[----:B------:R-:W2:Y:S01]  /*449a0*/  LDL.LU R33, [R1+0xa14] ;  /* 0x000a140001217983 */ /* 0x000ea20000300800 */
[----:B------:R-:W-:Y:S02]  /*449b0*/  SHF.R.U32.HI R11, RZ, 0x8, R11 ;  /* 0x00000008ff0b7819 */ /* 0x000fe4000001160b */
[----:B------:R-:W-:Y:S02]  /*449c0*/  SHF.R.U32.HI R8, RZ, 0x8, R9 ;  /* 0x00000008ff087819 */ /* 0x000fe40000011609 */
[--C-:B------:R-:W-:Y:S02]  /*449d0*/  PRMT R9, R9, 0x3340, R10.reuse ;  /* 0x0000334009097816 */ /* 0x100fe4000000000a */
[----:B------:R-:W-:Y:S02]  /*449e0*/  LOP3.LUT R25, R25, 0xffff, RZ, 0xc0, !PT ;  /* 0x0000ffff19197812 */ /* 0x000fe400078ec0ff */
[----:B------:R-:W-:Y:S01]  /*449f0*/  LOP3.LUT R11, R11, 0xffff, RZ, 0xc0, !PT ;  /* 0x0000ffff0b0b7812 */ /* 0x000fe200078ec0ff */
[----:B------:R1:W-:Y:S01]  /*44a00*/  STL [R1+0x113c], R9 ;  /* 0x00113c0901007387 */ /* 0x0003e20000100800 */
[----:B------:R-:W-:Y:S01]  /*44a10*/  SHF.R.U32.HI R10, RZ, 0x8, R10 ;  /* 0x00000008ff0a7819 */ /* 0x000fe2000001160a */
[----:B0-----:R-:W-:Y:S01]  /*44a20*/  VIADD R5, R5, UR4 ;  /* 0x0000000405057c36 */ /* 0x001fe20008000000 */
[----:B------:R-:W-:Y:S01]  /*44a30*/  F2FP.SATFINITE.E4M3.F32.PACK_AB_MERGE_C R144, R145, R144, RZ ;  /* 0x000000909190723e */ /* 0x000fe200048070ff */
[----:B------:R-:W-:Y:S01]  /*44a40*/  ULDC UR4, c[0x0][0x248] ;  /* 0x0000920000047ab9 */ /* 0x000fe20000000800 */
[----:B------:R-:W-:-:S02]  /*44a50*/  LOP3.LUT R8, R8, 0xffff, RZ, 0xc0, !PT ;  /* 0x0000ffff08087812 */ /* 0x000fc400078ec0ff */
[----:B------:R-:W-:Y:S02]  /*44a60*/  LOP3.LUT R10, R10, 0xffff, RZ, 0xc0, !PT ;  /* 0x0000ffff0a0a7812 */ /* 0x000fe400078ec0ff */
[----:B-1----:R-:W-:Y:S02]  /*44a70*/  PRMT R9, R25, 0x3340, R11 ;  /* 0x0000334019097816 */ /* 0x002fe4000000000b */
[----:B------:R-:W-:Y:S02]  /*44a80*/  LOP3.LUT R240, R240, 0xffff, RZ, 0xc0, !PT ;  /* 0x0000fffff0f07812 */ /* 0x000fe400078ec0ff */
[----:B------:R-:W-:Y:S01]  /*44a90*/  LOP3.LUT R144, R144, 0xffff, RZ, 0xc0, !PT ;  /* 0x0000ffff90907812 */ /* 0x000fe200078ec0ff */
[----:B------:R-:W-:Y:S01]  /*44aa0*/  STL [R1+0x1038], R9 ;  /* 0x0010380901007387 */ /* 0x000fe20000100800 */
[----:B------:R-:W-:-:S03]  /*44ab0*/  PRMT R8, R8, 0x3340, R10 ;  /* 0x0000334008087816 */ /* 0x000fc6000000000a */
[----:B------:R0:W-:Y:S01]  /*44ac0*/  STL [R1+0x788], R5 ;  /* 0x0007880501007387 */ /* 0x0001e20000100800 */
[----:B------:R-:W-:-:S03]  /*44ad0*/  PRMT R11, R240, 0x3340, R144 ;  /* 0x00003340f00b7816 */ /* 0x000fc60000000090 */
[----:B------:R4:W-:Y:S01]  /*44ae0*/  STL [R1+0x1034], R8 ;  /* 0x0010340801007387 */ /* 0x0009e20000100800 */
[----:B0-----:R-:W-:Y:S01]  /*44af0*/  VIADD R5, R5, UR4 ;  /* 0x0000000405057c36 */ /* 0x001fe20008000000 */
[----:B------:R-:W-:Y:S01]  /*44b00*/  LOP3.LUT R13, R13, 0xffff, RZ, 0xc0, !PT ;  /* 0x0000ffff0d0d7812 */ /* 0x000fe200078ec0ff */
[----:B------:R-:W-:-:S03]  /*44b10*/  ULDC UR4, c[0x0][0x248] ;  /* 0x0000920000047ab9 */ /* 0x000fc60000000800 */
[----:B------:R0:W-:Y:S04]  /*44b20*/  STL [R1+0x794], R5 ;  /* 0x0007940501007387 */ /* 0x0001e80000100800 */
[----:B------:R-:W-:Y:S04]  /*44b30*/  STL [R1+0x1138], R11 ;  /* 0x0011380b01007387 */ /* 0x000fe80000100800 */
[----:B------:R-:W3:Y:S01]  /*44b40*/  LDL.LU R31, [R1+0xa1c] ;  /* 0x000a1c00011f7983 */ /* 0x000ee20000300800 */
[----:B----4-:R-:W-:-:S03]  /*44b50*/  LOP3.LUT R8, R30, 0xffff, RZ, 0xc0, !PT ;  /* 0x0000ffff1e087812 */ /* 0x010fc600078ec0ff */
[----:B------:R-:W4:Y:S01]  /*44b60*/  LDL.LU R30, [R1+0xa18] ;  /* 0x000a1800011e7983 */ /* 0x000f220000300800 */
[----:B------:R-:W-:Y:S02]  /*44b70*/  SHF.R.U32.HI R9, RZ, 0x8, R240 ;  /* 0x00000008ff097819 */ /* 0x000fe400000116f0 */
[----:B------:R-:W-:Y:S02]  /*44b80*/  SHF.R.U32.HI R144, RZ, 0x8, R144 ;  /* 0x00000008ff907819 */ /* 0x000fe40000011690 */
[----:B------:R-:W-:Y:S02]  /*44b90*/  SHF.R.U32.HI R10, RZ, 0x8, R8 ;  /* 0x00000008ff0a7819 */ /* 0x000fe40000011608 */
[--C-:B------:R-:W-:Y:S02]  /*44ba0*/  PRMT R8, R8, 0x3340, R13.reuse ;  /* 0x0000334008087816 */ /* 0x100fe4000000000d */
[----:B------:R-:W-:Y:S02]  /*44bb0*/  SHF.R.U32.HI R13, RZ, 0x8, R13 ;  /* 0x00000008ff0d7819 */ /* 0x000fe4000001160d */
[----:B------:R-:W-:-:S02]  /*44bc0*/  LOP3.LUT R9, R9, 0xffff, RZ, 0xc0, !PT ;  /* 0x0000ffff09097812 */ /* 0x000fc400078ec0ff */
[----:B------:R-:W-:Y:S02]  /*44bd0*/  LOP3.LUT R144, R144, 0xffff, RZ, 0xc0, !PT ;  /* 0x0000ffff90907812 */ /* 0x000fe400078ec0ff */
[----:B------:R-:W-:Y:S02]  /*44be0*/  LOP3.LUT R10, R10, 0xffff, RZ, 0xc0, !PT ;  /* 0x0000ffff0a0a7812 */ /* 0x000fe400078ec0ff */
[----:B------:R-:W-:Y:S01]  /*44bf0*/  LOP3.LUT R13, R13, 0xffff, RZ, 0xc0, !PT ;  /* 0x0000ffff0d0d7812 */ /* 0x000fe200078ec0ff */
[----:B------:R1:W-:Y:S01]  /*44c00*/  STL [R1+0x1134], R8 ;  /* 0x0011340801007387 */ /* 0x0003e20000100800 */
[----:B------:R-:W-:Y:S01]  /*44c10*/  PRMT R9, R9, 0x3340, R144 ;  /* 0x0000334009097816 */ /* 0x000fe20000000090 */
[----:B0-----:R-:W-:Y:S01]  /*44c20*/  VIADD R5, R5, UR4 ;  /* 0x0000000405057c36 */ /* 0x001fe20008000000 */
[----:B------:R-:W-:Y:S01]  /*44c30*/  LOP3.LUT R12, R12, 0xffff, RZ, 0xc0, !PT ;  /* 0x0000ffff0c0c7812 */ /* 0x000fe200078ec0ff */
[----:B------:R-:W-:Y:S02]  /*44c40*/  ULDC UR4, c[0x0][0x248] ;  /* 0x0000920000047ab9 */ /* 0x000fe40000000800 */
[----:B------:R-:W-:Y:S01]  /*44c50*/  STL [R1+0x1028], R9 ;  /* 0x0010280901007387 */ /* 0x000fe20000100800 */
[----:B-1----:R-:W-:-:S03]  /*44c60*/  PRMT R8, R10, 0x3340, R13 ;  /* 0x000033400a087816 */ /* 0x002fc6000000000d */
[----:B------:R0:W-:Y:S01]  /*44c70*/  STL [R1+0x77c], R5 ;  /* 0x00077c0501007387 */ /* 0x0001e20000100800 */
[----:B------:R-:W-:-:S03]  /*44c80*/  F2FP.SATFINITE.E4M3.F32.PACK_AB_MERGE_C R140, R141, R140, RZ ;  /* 0x0000008c8d8c723e */ /* 0x000fc600048070ff */
[----:B------:R-:W-:Y:S01]  /*44c90*/  STL [R1+0x1024], R8 ;  /* 0x0010240801007387 */ /* 0x000fe20000100800 */
[----:B------:R-:W-:Y:S02]  /*44ca0*/  LOP3.LUT R241, R241, 0xffff, RZ, 0xc0, !PT ;  /* 0x0000fffff1f17812 */ /* 0x000fe400078ec0ff */
[----:B------:R-:W-:Y:S01]  /*44cb0*/  LOP3.LUT R140, R140, 0xffff, RZ, 0xc0, !PT ;  /* 0x0000ffff8c8c7812 */ /* 0x000fe200078ec0ff */
[----:B0-----:R-:W-:Y:S01]  /*44cc0*/  VIADD R5, R5, UR4 ;  /* 0x0000000405057c36 */ /* 0x001fe20008000000 */
[----:B------:R-:W-:-:S04]  /*44cd0*/  ULDC UR4, c[0x0][0x248] ;  /* 0x0000920000047ab9 */ /* 0x000fc80000000800 */
[----:B------:R0:W-:Y:S01]  /*44ce0*/  STL [R1+0x78c], R5 ;  /* 0x00078c0501007387 */ /* 0x0001e20000100800 */
[----:B------:R-:W-:Y:S01]  /*44cf0*/  LOP3.LUT R15, R15, 0xffff, RZ, 0xc0, !PT ;  /* 0x0000ffff0f0f7812 */ /* 0x000fe200078ec0ff */
[----:B0-----:R-:W-:Y:S01]  /*44d00*/  VIADD R5, R5, UR4 ;  /* 0x0000000405057c36 */ /* 0x001fe20008000000 */
[----:B------:R-:W-:Y:S01]  /*44d10*/  ULDC UR4, c[0x0][0x248] ;  /* 0x0000920000047ab9 */ /* 0x000fe20000000800 */
[----:B--2---:R-:W-:-:S04]  /*44d20*/  LOP3.LUT R8, R33, 0xffff, RZ, 0xc0, !PT ;  /* 0x0000ffff21087812 */ /* 0x004fc800078ec0ff */
[----:B------:R-:W-:Y:S02]  /*44d30*/  PRMT R10, R8, 0x3340, R12 ;  /* 0x00003340080a7816 */ /* 0x000fe4000000000c */
[----:B------:R-:W-:Y:S02]  /*44d40*/  SHF.R.U32.HI R9, RZ, 0x8, R8 ;  /* 0x00000008ff097819 */ /* 0x000fe40000011608 */
[----:B------:R-:W-:Y:S01]  /*44d50*/  SHF.R.U32.HI R12, RZ, 0x8, R12 ;  /* 0x00000008ff0c7819 */ /* 0x000fe2000001160c */
[----:B------:R0:W-:Y:S01]  /*44d60*/  STL [R1+0x1130], R10 ;  /* 0x0011300a01007387 */ /* 0x0001e20000100800 */
[----:B------:R-:W-:Y:S02]  /*44d70*/  SHF.R.U32.HI R8, RZ, 0x8, R241 ;  /* 0x00000008ff087819 */ /* 0x000fe400000116f1 */
[----:B------:R-:W-:Y:S02]  /*44d80*/  LOP3.LUT R9, R9, 0xffff, RZ, 0xc0, !PT ;  /* 0x0000ffff09097812 */ /* 0x000fe400078ec0ff */
[----:B------:R-:W-:-:S02]  /*44d90*/  LOP3.LUT R12, R12, 0xffff, RZ, 0xc0, !PT ;  /* 0x0000ffff0c0c7812 */ /* 0x000fc400078ec0ff */
[--C-:B0-----:R-:W-:Y:S02]  /*44da0*/  PRMT R10, R241, 0x3340, R140.reuse ;  /* 0x00003340f10a7816 */ /* 0x101fe4000000008c */
[----:B------:R-:W-:Y:S02]  /*44db0*/  SHF.R.U32.HI R140, RZ, 0x8, R140 ;  /* 0x00000008ff8c7819 */ /* 0x000fe4000001168c */
[----:B------:R-:W-:Y:S02]  /*44dc0*/  LOP3.LUT R8, R8, 0xffff, RZ, 0xc0, !PT ;  /* 0x0000ffff08087812 */ /* 0x000fe400078ec0ff */
[----:B------:R-:W-:Y:S02]  /*44dd0*/  LOP3.LUT R140, R140, 0xffff, RZ, 0xc0, !PT ;  /* 0x0000ffff8c8c7812 */ /* 0x000fe400078ec0ff */
[----:B------:R-:W-:Y:S02]  /*44de0*/  PRMT R9, R9, 0x3340, R12 ;  /* 0x0000334009097816 */ /* 0x000fe4000000000c */
[----:B------:R-:W-:Y:S01]  /*44df0*/  PRMT R8, R8, 0x3340, R140 ;  /* 0x0000334008087816 */ /* 0x000fe2000000008c */
[----:B------:R-:W-:Y:S04]  /*44e00*/  STL [R1+0x112c], R10 ;  /* 0x00112c0a01007387 */ /* 0x000fe80000100800 */
[----:B------:R-:W-:Y:S04]  /*44e10*/  STL [R1+0x1018], R9 ;  /* 0x0010180901007387 */ /* 0x000fe80000100800 */
[----:B------:R0:W-:Y:S04]  /*44e20*/  STL [R1+0x774], R5 ;  /* 0x0007740501007387 */ /* 0x0001e80000100800 */
[----:B------:R3:W-:Y:S01]  /*44e30*/  STL [R1+0x1014], R8 ;  /* 0x0010140801007387 */ /* 0x0007e20000100800 */
[----:B0-----:R-:W-:Y:S01]  /*44e40*/  VIADD R5, R5, UR4 ;  /* 0x0000000405057c36 */ /* 0x001fe20008000000 */
[----:B------:R-:W-:Y:S01]  /*44e50*/  LOP3.LUT R14, R14, 0xffff, RZ, 0xc0, !PT ;  /* 0x0000ffff0e0e7812 */ /* 0x000fe200078ec0ff */
[----:B------:R-:W-:Y:S01]  /*44e60*/  ULDC UR4, c[0x0][0x248] ;  /* 0x0000920000047ab9 */ /* 0x000fe20000000800 */
[----:B---3--:R-:W-:-:S04]  /*44e70*/  LOP3.LUT R8, R31, 0xffff, RZ, 0xc0, !PT ;  /* 0x0000ffff1f087812 */ /* 0x008fc800078ec0ff */
[----:B------:R-:W-:Y:S01]  /*44e80*/  PRMT R11, R8, 0x3340, R15 ;  /* 0x00003340080b7816 */ /* 0x000fe2000000000f */
[----:B------:R0:W-:Y:S04]  /*44e90*/  STL [R1+0x780], R5 ;  /* 0x0007800501007387 */ /* 0x0001e80000100800 */
[----:B------:R-:W-:Y:S04]  /*44ea0*/  STL [R1+0x1128], R11 ;  /* 0x0011280b01007387 */ /* 0x000fe80000100800 */
[----:B------:R-:W2:Y:S04]  /*44eb0*/  LDL.LU R33, [R1+0xa24] ;  /* 0x000a240001217983 */ /* 0x000ea80000300800 */
[----:B------:R-:W3:Y:S01]  /*44ec0*/  LDL.LU R31, [R1+0xa20] ;  /* 0x000a2000011f7983 */ /* 0x000ee20000300800 */
[----:B------:R-:W-:-:S02]  /*44ed0*/  SHF.R.U32.HI R10, RZ, 0x8, R8 ;  /* 0x00000008ff0a7819 */ /* 0x000fc40000011608 */
[----:B------:R-:W-:Y:S02]  /*44ee0*/  SHF.R.U32.HI R15, RZ, 0x8, R15 ;  /* 0x00000008ff0f7819 */ /* 0x000fe4000001160f */
[----:B------:R-:W-:Y:S02]  /*44ef0*/  LOP3.LUT R10, R10, 0xffff, RZ, 0xc0, !PT ;  /* 0x0000ffff0a0a7812 */ /* 0x000fe400078ec0ff */
[----:B------:R-:W-:Y:S01]  /*44f00*/  LOP3.LUT R15, R15, 0xffff, RZ, 0xc0, !PT ;  /* 0x0000ffff0f0f7812 */ /* 0x000fe200078ec0ff */
[----:B0-----:R-:W-:Y:S01]  /*44f10*/  VIADD R5, R5, UR4 ;  /* 0x0000000405057c36 */ /* 0x001fe20008000000 */
[----:B------:R-:W-:Y:S01]  /*44f20*/  F2FP.SATFINITE.E4M3.F32.PACK_AB_MERGE_C R136, R137, R136, RZ ;  /* 0x000000888988723e */ /* 0x000fe200048070ff */
[----:B------:R-:W-:-:S03]  /*44f30*/  ULDC UR4, c[0x0][0x248] ;  /* 0x0000920000047ab9 */ /* 0x000fc60000000800 */
[----:B------:R-:W-:Y:S02]  /*44f40*/  LOP3.LUT R136, R136, 0xffff, RZ, 0xc0, !PT ;  /* 0x0000ffff88887812 */ /* 0x000fe400078ec0ff */
[----:B----4-:R-:W-:-:S04]  /*44f50*/  LOP3.LUT R9, R30, 0xffff, RZ, 0xc0, !PT ;  /* 0x0000ffff1e097812 */ /* 0x010fc800078ec0ff */
[----:B------:R-:W-:Y:S02]  /*44f60*/  SHF.R.U32.HI R8, RZ, 0x8, R9 ;  /* 0x00000008ff087819 */ /* 0x000fe40000011609 */
[--C-:B------:R-:W-:Y:S02]  /*44f70*/  PRMT R9, R9, 0x3340, R14.reuse ;  /* 0x0000334009097816 */ /* 0x100fe4000000000e */
[----:B------:R-:W-:Y:S02]  /*44f80*/  SHF.R.U32.HI R14, RZ, 0x8, R14 ;  /* 0x00000008ff0e7819 */ /* 0x000fe4000001160e */
[----:B------:R-:W-:Y:S01]  /*44f90*/  LOP3.LUT R8, R8, 0xffff, RZ, 0xc0, !PT ;  /* 0x0000ffff08087812 */ /* 0x000fe200078ec0ff */
[----:B------:R0:W-:Y:S01]  /*44fa0*/  STL [R1+0x1124], R9 ;  /* 0x0011240901007387 */ /* 0x0001e20000100800 */
[----:B------:R-:W-:-:S04]  /*44fb0*/  LOP3.LUT R14, R14, 0xffff, RZ, 0xc0, !PT ;  /* 0x0000ffff0e0e7812 */ /* 0x000fc800078ec0ff */
[----:B------:R-:W-:Y:S02]  /*44fc0*/  PRMT R8, R8, 0x3340, R14 ;  /* 0x0000334008087816 */ /* 0x000fe4000000000e */
[----:B0-----:R-:W-:-:S05]  /*44fd0*/  PRMT R9, R10, 0x3340, R15 ;  /* 0x000033400a097816 */ /* 0x001fca000000000f */
[----:B------:R-:W-:Y:S04]  /*44fe0*/  STL [R1+0x1004], R9 ;  /* 0x0010040901007387 */ /* 0x000fe80000100800 */
[----:B------:R0:W-:Y:S04]  /*44ff0*/  STL [R1+0x76c], R5 ;  /* 0x00076c0501007387 */ /* 0x0001e80000100800 */
[----:B------:R1:W-:Y:S01]  /*45000*/  STL [R1+0x1000], R8 ;  /* 0x0010000801007387 */ /* 0x0003e20000100800 */
[----:B0-----:R-:W-:Y:S01]  /*45010*/  VIADD R5, R5, UR4 ;  /* 0x0000000405057c36 */ /* 0x001fe20008000000 */
[----:B------:R-:W-:Y:S01]  /*45020*/  F2FP.SATFINITE.E4M3.F32.PACK_AB_MERGE_C R138, R139, R138, RZ ;  /* 0x0000008a8b8a723e */ /* 0x000fe200048070ff */
[----:B------:R-:W-:Y:S01]  /*45030*/  ULDC UR4, c[0x0][0x248] ;  /* 0x0000920000047ab9 */ /* 0x000fe20000000800 */
[----:B-1----:R-:W-:-:S04]  /*45040*/  LOP3.LUT R8, R246, 0xffff, RZ, 0xc0, !PT ;  /* 0x0000fffff6087812 */ /* 0x002fc800078ec0ff */
[----:B------:R-:W-:Y:S01]  /*45050*/  PRMT R10, R8, 0x3340, R136 ;  /* 0x00003340080a7816 */ /* 0x000fe20000000088 */
[----:B------:R-:W-:Y:S04]  /*45060*/  STL [R1+0x778], R5 ;  /* 0x0007780501007387 */ /* 0x000fe80000100800 */
[----:B------:R0:W-:Y:S04]  /*45070*/  STL [R1+0x111c], R10 ;  /* 0x00111c0a01007387 */ /* 0x0001e80000100800 */
[----:B------:R-:W4:Y:S01]  /*45080*/  LDL.LU R30, [R1+0xa28] ;  /* 0x000a2800011e7983 */ /* 0x000f220000300800 */
[----:B------:R-:W-:-:S02]  /*45090*/  LOP3.LUT R245, R245, 0xffff, RZ, 0xc0, !PT ;  /* 0x0000fffff5f57812 */ /* 0x000fc400078ec0ff */
[----:B------:R-:W-:Y:S02]  /*450a0*/  LOP3.LUT R138, R138, 0xffff, RZ, 0xc0, !PT ;  /* 0x0000ffff8a8a7812 */ /* 0x000fe400078ec0ff */
[----:B------:R-:W-:Y:S02]  /*450b0*/  SHF.R.U32.HI R9, RZ, 0x8, R8 ;  /* 0x00000008ff097819 */ /* 0x000fe40000011608 */
[----:B------:R-:W-:Y:S02]  /*450c0*/  SHF.R.U32.HI R136, RZ, 0x8, R136 ;  /* 0x00000008ff887819 */ /* 0x000fe40000011688 */
[--C-:B0-----:R-:W-:Y:S02]  /*450d0*/  PRMT R10, R245, 0x3340, R138.reuse ;  /* 0x00003340f50a7816 */ /* 0x101fe4000000008a */
[----:B------:R-:W-:Y:S02]  /*450e0*/  SHF.R.U32.HI R8, RZ, 0x8, R245 ;  /* 0x00000008ff087819 */ /* 0x000fe400000116f5 */
[----:B------:R-:W-:-:S02]  /*450f0*/  SHF.R.U32.HI R138, RZ, 0x8, R138 ;  /* 0x00000008ff8a7819 */ /* 0x000fc4000001168a */
[----:B------:R-:W-:Y:S02]  /*45100*/  LOP3.LUT R9, R9, 0xffff, RZ, 0xc0, !PT ;  /* 0x0000ffff09097812 */ /* 0x000fe400078ec0ff */
[----:B------:R-:W-:Y:S02]  /*45110*/  LOP3.LUT R136, R136, 0xffff, RZ, 0xc0, !PT ;  /* 0x0000ffff88887812 */ /* 0x000fe400078ec0ff */
[----:B------:R-:W-:Y:S02]  /*45120*/  LOP3.LUT R8, R8, 0xffff, RZ, 0xc0, !PT ;  /* 0x0000ffff08087812 */ /* 0x000fe400078ec0ff */
[----:B------:R-:W-:Y:S01]  /*45130*/  LOP3.LUT R138, R138, 0xffff, RZ, 0xc0, !PT ;  /* 0x0000ffff8a8a7812 */ /* 0x000fe200078ec0ff */
[----:B------:R-:W-:Y:S01]  /*45140*/  VIADD R5, R5, UR4 ;  /* 0x0000000405057c36 */ /* 0x000fe20008000000 */
[----:B------:R-:W-:Y:S01]  /*45150*/  PRMT R9, R9, 0x3340, R136 ;  /* 0x0000334009097816 */ /* 0x000fe20000000088 */
[----:B------:R-:W-:Y:S01]  /*45160*/  STL [R1+0x1120], R10 ;  /* 0x0011200a01007387 */ /* 0x000fe20000100800 */
[----:B------:R-:W-:Y:S01]  /*45170*/  PRMT R8, R8, 0x3340, R138 ;  /* 0x0000334008087816 */ /* 0x000fe2000000008a */
[----:B------:R-:W-:-:S02]  /*45180*/  ULDC UR4, c[0x0][0x248] ;  /* 0x0000920000047ab9 */ /* 0x000fc40000000800 */
[----:B------:R-:W-:Y:S01]  /*45190*/  STL [R1+0xff8], R9 ;  /* 0x000ff80901007387 */ /* 0x000fe20000100800 */
[----:B------:R-:W-:-:S03]  /*451a0*/  LOP3.LUT R17, R17, 0xffff, RZ, 0xc0, !PT ;  /* 0x0000ffff11117812 */ /* 0x000fc600078ec0ff */
[----:B------:R0:W-:Y:S04]  /*451b0*/  STL [R1+0x760], R5 ;  /* 0x0007600501007387 */ /* 0x0001e80000100800 */
[----:B------:R-:W-:Y:S01]  /*451c0*/  STL [R1+0xffc], R8 ;  /* 0x000ffc0801007387 */ /* 0x000fe20000100800 */
[----:B0-----:R-:W-:Y:S01]  /*451d0*/  VIADD R5, R5, UR4 ;  /* 0x0000000405057c36 */ /* 0x001fe20008000000 */
[----:B------:R-:W-:Y:S01]  /*451e0*/  LOP3.LUT R16, R16, 0xffff, RZ, 0xc0, !PT ;  /* 0x0000ffff10107812 */ /* 0x000fe200078ec0ff */
[----:B------:R-:W-:-:S03]  /*451f0*/  ULDC UR4, c[0x0][0x248] ;  /* 0x0000920000047ab9 */ /* 0x000fc60000000800 */
[----:B------:R0:W-:Y:S02]  /*45200*/  STL [R1+0x770], R5 ;  /* 0x0007700501007387 */ /* 0x0001e40000100800 */
[----:B0-----:R-:W-:Y:S01]  /*45210*/  VIADD R5, R5, UR4 ;  /* 0x0000000405057c36 */ /* 0x001fe20008000000 */
[----:B------:R-:W-:Y:S01]  /*45220*/  ULDC UR4, c[0x0][0x248] ;  /* 0x0000920000047ab9 */ /* 0x000fe20000000800 */
[----:B--2---:R-:W-:-:S04]  /*45230*/  LOP3.LUT R8, R33, 0xffff, RZ, 0xc0, !PT ;  /* 0x0000ffff21087812 */ /* 0x004fc800078ec0ff */
[----:B------:R-:W-:Y:S02]  /*45240*/  PRMT R11, R8, 0x3340, R17 ;  /* 0x00003340080b7816 */ /* 0x000fe40000000011 */
[----:B---3--:R-:W-:-:S03]  /*45250*/  LOP3.LUT R9, R31, 0xffff, RZ, 0xc0, !PT ;  /* 0x0000ffff1f097812 */ /* 0x008fc600078ec0ff */
[----:B------:R-:W-:Y:S04]  /*45260*/  STL [R1+0x1118], R11 ;  /* 0x0011180b01007387 */ /* 0x000fe80000100800 */
[----:B------:R-:W2:Y:S01]  /*45270*/  LDL.LU R31, [R1+0xa2c] ;  /* 0x000a2c00011f7983 */ /* 0x000ea20000300800 */
[----:B------:R-:W-:Y:S02]  /*45280*/  SHF.R.U32.HI R10, RZ, 0x8, R8 ;  /* 0x00000008ff0a7819 */ /* 0x000fe40000011608 */
[----:B------:R-:W-:Y:S02]  /*45290*/  SHF.R.U32.HI R17, RZ, 0x8, R17 ;  /* 0x00000008ff117819 */ /* 0x000fe40000011611 */
[----:B------:R-:W-:Y:S02]  /*452a0*/  SHF.R.U32.HI R8, RZ, 0x8, R9 ;  /* 0x00000008ff087819 */ /* 0x000fe40000011609 */
[----:B------:R-:W-:-:S02]  /*452b0*/  PRMT R9, R9, 0x3340, R16 ;  /* 0x0000334009097816 */ /* 0x000fc40000000010 */
[----:B------:R-:W-:Y:S02]  /*452c0*/  SHF.R.U32.HI R16, RZ, 0x8, R16 ;  /* 0x00000008ff107819 */ /* 0x000fe40000011610 */
[----:B------:R-:W-:Y:S02]  /*452d0*/  LOP3.LUT R10, R10, 0xffff, RZ, 0xc0, !PT ;  /* 0x0000ffff0a0a7812 */ /* 0x000fe400078ec0ff */
[----:B------:R-:W-:Y:S01]  /*452e0*/  LOP3.LUT R17, R17, 0xffff, RZ, 0xc0, !PT ;  /* 0x0000ffff11117812 */ /* 0x000fe200078ec0ff */
[----:B------:R0:W-:Y:S01]  /*452f0*/  STL [R1+0x1114], R9 ;  /* 0x0011140901007387 */ /* 0x0001e20000100800 */
[----:B------:R-:W-:Y:S02]  /*45300*/  LOP3.LUT R8, R8, 0xffff, RZ, 0xc0, !PT ;  /* 0x0000ffff08087812 */ /* 0x000fe400078ec0ff */
[----:B------:R-:W-:-:S04]  /*45310*/  LOP3.LUT R16, R16, 0xffff, RZ, 0xc0, !PT ;  /* 0x0000ffff10107812 */ /* 0x000fc800078ec0ff */
[----:B------:R-:W-:Y:S02]  /*45320*/  PRMT R8, R8, 0x3340, R16 ;  /* 0x0000334008087816 */ /* 0x000fe40000000010 */
[----:B0-----:R-:W-:-:S05]  /*45330*/  PRMT R9, R10, 0x3340, R17 ;  /* 0x000033400a097816 */ /* 0x001fca0000000011 */
[----:B------:R-:W-:Y:S04]  /*45340*/  STL [R1+0xff0], R9 ;  /* 0x000ff00901007387 */ /* 0x000fe80000100800 */
[----:B------:R0:W-:Y:S04]  /*45350*/  STL [R1+0x758], R5 ;  /* 0x0007580501007387 */ /* 0x0001e80000100800 */
[----:B------:R1:W-:Y:S01]  /*45360*/  STL [R1+0xfec], R8 ;  /* 0x000fec0801007387 */ /* 0x0003e20000100800 */
[----:B0-----:R-:W-:Y:S01]  /*45370*/  VIADD R5, R5, UR4 ;  /* 0x0000000405057c36 */ /* 0x001fe20008000000 */
[----:B------:R-:W-:Y:S01]  /*45380*/  LOP3.LUT R19, R19, 0xffff, RZ, 0xc0, !PT ;  /* 0x0000ffff13137812 */ /* 0x000fe200078ec0ff */
[----:B------:R-:W-:Y:S01]  /*45390*/  ULDC UR4, c[0x0][0x248] ;  /* 0x0000920000047ab9 */ /* 0x000fe20000000800 */
[----:B-1----:R-:W-:-:S04]  /*453a0*/  LOP3.LUT R8, R247, 0xffff, RZ, 0xc0, !PT ;  /* 0x0000fffff7087812 */ /* 0x002fc800078ec0ff */
[----:B------:R-:W-:Y:S01]  /*453b0*/  PRMT R11, R8, 0x3340, R132 ;  /* 0x00003340080b7816 */ /* 0x000fe20000000084 */
[----:B------:R0:W-:Y:S04]  /*453c0*/  STL [R1+0x768], R5 ;  /* 0x0007680501007387 */ /* 0x0001e80000100800 */
[----:B------:R-:W-:Y:S01]  /*453d0*/  STL [R1+0x1110], R11 ;  /* 0x0011100b01007387 */ /* 0x000fe20000100800 */
[----:B----4-:R-:W-:-:S03]  /*453e0*/  LOP3.LUT R9, R30, 0xffff, RZ, 0xc0, !PT ;  /* 0x0000ffff1e097812 */ /* 0x010fc600078ec0ff */
[----:B------:R-:W3:Y:S01]  /*453f0*/  LDL.LU R30, [R1+0xa30] ;  /* 0x000a3000011e7983 */ /* 0x000ee20000300800 */
[----:B------:R-:W-:Y:S02]  /*45400*/  SHF.R.U32.HI R10, RZ, 0x8, R8 ;  /* 0x00000008ff0a7819 */ /* 0x000fe40000011608 */
[----:B------:R-:W-:Y:S02]  /*45410*/  SHF.R.U32.HI R132, RZ, 0x8, R132 ;  /* 0x00000008ff847819 */ /* 0x000fe40000011684 */
[----:B------:R-:W-:Y:S02]  /*45420*/  SHF.R.U32.HI R8, RZ, 0x8, R9 ;  /* 0x00000008ff087819 */ /* 0x000fe40000011609 */
[--C-:B------:R-:W-:Y:S02]  /*45430*/  PRMT R9, R9, 0x3340, R19.reuse ;  /* 0x0000334009097816 */ /* 0x100fe40000000013 */
[----:B------:R-:W-:Y:S02]  /*45440*/  SHF.R.U32.HI R19, RZ, 0x8, R19 ;  /* 0x00000008ff137819 */ /* 0x000fe40000011613 */
[----:B------:R-:W-:-:S02]  /*45450*/  LOP3.LUT R10, R10, 0xffff, RZ, 0xc0, !PT ;  /* 0x0000ffff0a0a7812 */ /* 0x000fc400078ec0ff */
[----:B------:R-:W-:Y:S01]  /*45460*/  LOP3.LUT R132, R132, 0xffff, RZ, 0xc0, !PT ;  /* 0x0000ffff84847812 */ /* 0x000fe200078ec0ff */
[----:B------:R1:W-:Y:S01]  /*45470*/  STL [R1+0x110c], R9 ;  /* 0x00110c0901007387 */ /* 0x0003e20000100800 */
[----:B------:R-:W-:Y:S02]  /*45480*/  LOP3.LUT R8, R8, 0xffff, RZ, 0xc0, !PT ;  /* 0x0000ffff08087812 */ /* 0x000fe400078ec0ff */
[----:B------:R-:W-:Y:S01]  /*45490*/  LOP3.LUT R19, R19, 0xffff, RZ, 0xc0, !PT ;  /* 0x0000ffff13137812 */ /* 0x000fe200078ec0ff */
[----:B0-----:R-:W-:Y:S01]  /*454a0*/  VIADD R5, R5, UR4 ;  /* 0x0000000405057c36 */ /* 0x001fe20008000000 */
[----:B------:R-:W-:Y:S01]  /*454b0*/  LOP3.LUT R18, R18, 0xffff, RZ, 0xc0, !PT ;  /* 0x0000ffff12127812 */ /* 0x000fe200078ec0ff */
[----:B------:R-:W-:Y:S01]  /*454c0*/  ULDC UR4, c[0x0][0x248] ;  /* 0x0000920000047ab9 */ /* 0x000fe20000000800 */
[----:B------:R-:W-:Y:S02]  /*454d0*/  PRMT R8, R8, 0x3340, R19 ;  /* 0x0000334008087816 */ /* 0x000fe40000000013 */
[----:B-1----:R-:W-:-:S05]  /*454e0*/  PRMT R9, R10, 0x3340, R132 ;  /* 0x000033400a097816 */ /* 0x002fca0000000084 */
[----:B------:R0:W-:Y:S04]  /*454f0*/  STL [R1+0xfe0], R9 ;  /* 0x000fe00901007387 */ /* 0x0001e80000100800 */
[----:B------:R1:W-:Y:S04]  /*45500*/  STL [R1+0x750], R5 ;  /* 0x0007500501007387 */ /* 0x0003e80000100800 */
[----:B------:R-:W-:Y:S01]  /*45510*/  STL [R1+0xfd4], R8 ;  /* 0x000fd40801007387 */ /* 0x000fe20000100800 */
[----:B0-----:R-:W-:Y:S01]  /*45520*/  LOP3.LUT R9, R248, 0xffff, RZ, 0xc0, !PT ;  /* 0x0000fffff8097812 */ /* 0x001fe200078ec0ff */
[----:B-1----:R-:W-:Y:S01]  /*45530*/  VIADD R5, R5, UR4 ;  /* 0x0000000405057c36 */ /* 0x002fe20008000000 */
[----:B------:R-:W-:-:S04]  /*45540*/  ULDC UR4, c[0x0][0x248] ;  /* 0x0000920000047ab9 */ /* 0x000fc80000000800 */
[----:B------:R0:W-:Y:S02]  /*45550*/  STL [R1+0x75c], R5 ;  /* 0x00075c0501007387 */ /* 0x0001e40000100800 */
[----:B0-----:R-:W-:Y:S01]  /*45560*/  VIADD R5, R5, UR4 ;  /* 0x0000000405057c36 */ /* 0x001fe20008000000 */
[----:B------:R-:W-:Y:S01]  /*45570*/  ULDC UR4, c[0x0][0x248] ;  /* 0x0000920000047ab9 */ /* 0x000fe20000000800 */
[----:B--2---:R-:W-:-:S04]  /*45580*/  LOP3.LUT R8, R31, 0xffff, RZ, 0xc0, !PT ;  /* 0x0000ffff1f087812 */ /* 0x004fc800078ec0ff */
[----:B------:R-:W-:Y:S02]  /*45590*/  SHF.R.U32.HI R10, RZ, 0x8, R8 ;  /* 0x00000008ff0a7819 */ /* 0x000fe40000011608 */
[--C-:B------:R-:W-:Y:S02]  /*455a0*/  PRMT R11, R8, 0x3340, R18.reuse ;  /* 0x00003340080b7816 */ /* 0x100fe40000000012 */
[----:B------:R-:W-:Y:S02]  /*455b0*/  SHF.R.U32.HI R18, RZ, 0x8, R18 ;  /* 0x00000008ff127819 */ /* 0x000fe40000011612 */
[----:B------:R-:W-:Y:S02]  /*455c0*/  SHF.R.U32.HI R8, RZ, 0x8, R9 ;  /* 0x00000008ff087819 */ /* 0x000fe40000011609 */
[--C-:B------:R-:W-:Y:S02]  /*455d0*/  PRMT R9, R9, 0x3340, R128.reuse ;  /* 0x0000334009097816 */ /* 0x100fe40000000080 */
[----:B------:R-:W-:Y:S01]  /*455e0*/  SHF.R.U32.HI R128, RZ, 0x8, R128 ;  /* 0x00000008ff807819 */ /* 0x000fe20000011680 */
[----:B------:R-:W-:Y:S01]  /*455f0*/  STL [R1+0x1108], R11 ;  /* 0x0011080b01007387 */ /* 0x000fe20000100800 */
[----:B------:R-:W-:-:S02]  /*45600*/  LOP3.LUT R10, R10, 0xffff, RZ, 0xc0, !PT ;  /* 0x0000ffff0a0a7812 */ /* 0x000fc400078ec0ff */
[----:B------:R-:W-:Y:S01]  /*45610*/  LOP3.LUT R18, R18, 0xffff, RZ, 0xc0, !PT ;  /* 0x0000ffff12127812 */ /* 0x000fe200078ec0ff */
[----:B------:R-:W2:Y:S01]  /*45620*/  LDL.LU R31, [R1+0xa34] ;  /* 0x000a3400011f7983 */ /* 0x000ea20000300800 */
[----:B------:R-:W-:Y:S02]  /*45630*/  LOP3.LUT R8, R8, 0xffff, RZ, 0xc0, !PT ;  /* 0x0000ffff08087812 */ /* 0x000fe400078ec0ff */
[----:B------:R-:W-:Y:S01]  /*45640*/  LOP3.LUT R128, R128, 0xffff, RZ, 0xc0, !PT ;  /* 0x0000ffff80807812 */ /* 0x000fe200078ec0ff */
[----:B------:R0:W-:Y:S03]  /*45650*/  STL [R1+0x1104], R9 ;  /* 0x0011040901007387 */ /* 0x0001e60000100800 */
        /* <DEDUP_REMOVED lines=11> */
[----:B------:R-:W-:Y:S04]  /*45710*/  STL [R1+0x1100], R11 ;  /* 0x0011000b01007387 */ /* 0x000fe80000100800 */
[----:B------:R-:W4:Y:S01]  /*45720*/  LDL.LU R33, [R1+0xa3c] ;  /* 0x000a3c0001217983 */ /* 0x000f220000300800 */
[----:B---3--:R-:W-:-:S03]  /*45730*/  LOP3.LUT R9, R30, 0xffff, RZ, 0xc0, !PT ;  /* 0x0000ffff1e097812 */ /* 0x008fc600078ec0ff */
        /* <DEDUP_REMOVED lines=17> */
[----:B------:R1:W-:Y:S01]  /*45850*/  STL [R1+0x738], R5 ;  /* 0x0007380501007387 */ /* 0x0003e20000100800 */
[----:B------:R-:W-:-:S03]  /*45860*/  LOP3.LUT R124, R124, 0xffff, RZ, 0xc0, !PT ;  /* 0x0000ffff7c7c7812 */ /* 0x000fc600078ec0ff */
[----:B------:R-:W-:Y:S01]  /*45870*/  STL [R1+0xfbc], R8 ;  /* 0x000fbc0801007387 */ /* 0x000fe20000100800 */
[----:B0-----:R-:W-:Y:S01]  /*45880*/  LOP3.LUT R9, R251, 0xffff, RZ, 0xc0, !PT ;  /* 0x0000fffffb097812 */ /* 0x001fe200078ec0ff */
[----:B-1----:R-:W-:Y:S01]  /*45890*/  VIADD R5, R5, UR4 ;  /* 0x0000000405057c36 */ /* 0x002fe20008000000 */
[----:B------:R-:W-:-:S04]  /*458a0*/  ULDC UR4, c[0x0][0x248] ;  /* 0x0000920000047ab9 */ /* 0x000fc80000000800 */
[----:B------:R0:W-:Y:S01]  /*458b0*/  STL [R1+0x748], R5 ;  /* 0x0007480501007387 */ /* 0x0001e20000100800 */
[----:B------:R-:W-:Y:S01]  /*458c0*/  LOP3.LUT R23, R23, 0xffff, RZ, 0xc0, !PT ;  /* 0x0000ffff17177812 */ /* 0x000fe200078ec0ff */
[----:B0-----:R-:W-:Y:S01]  /*458d0*/  VIADD R5, R5, UR4 ;  /* 0x0000000405057c36 */ /* 0x001fe20008000000 */
[----:B------:R-:W-:Y:S01]  /*458e0*/  ULDC UR4, c[0x0][0x248] ;  /* 0x0000920000047ab9 */ /* 0x000fe20000000800 */
[----:B------:R-:W-:Y:S02]  /*458f0*/  LOP3.LUT R22, R22, 0xffff, RZ, 0xc0, !PT ;  /* 0x0000ffff16167812 */ /* 0x000fe400078ec0ff */
        /* <DEDUP_REMOVED lines=20> */
[----:B------:R-:W-:Y:S01]  /*45a40*/  ULDC UR4, c[0x0][0x248] ;  /* 0x0000920000047ab9 */ /* 0x000fe20000000800 */
[----:B----4-:R-:W-:-:S04]  /*45a50*/  LOP3.LUT R8, R33, 0xffff, RZ, 0xc0, !PT ;  /* 0x0000ffff21087812 */ /* 0x010fc800078ec0ff */
[----:B------:R-:W-:Y:S02]  /*45a60*/  SHF.R.U32.HI R10, RZ, 0x8, R8 ;  /* 0x00000008ff0a7819 */ /* 0x000fe40000011608 */
[----:B------:R-:W-:Y:S01]  /*45a70*/  PRMT R11, R8, 0x3340, R23 ;  /* 0x00003340080b7816 */ /* 0x000fe20000000017 */
[----:B------:R0:W-:Y:S04]  /*45a80*/  STL [R1+0x740], R5 ;  /* 0x0007400501007387 */ /* 0x0001e80000100800 */
[----:B------:R-:W-:Y:S04]  /*45a90*/  STL [R1+0x10f0], R11 ;  /* 0x0010f00b01007387 */ /* 0x000fe80000100800 */
[----:B------:R-:W4:Y:S01]  /*45aa0*/  LDL.LU R33, [R1+0xa44] ;  /* 0x000a440001217983 */ /* 0x000f220000300800 */
[----:B---3--:R-:W-:-:S04]  /*45ab0*/  LOP3.LUT R9, R30, 0xffff, RZ, 0xc0, !PT ;  /* 0x0000ffff1e097812 */ /* 0x008fc800078ec0ff */
[----:B------:R-:W-:Y:S02]  /*45ac0*/  SHF.R.U32.HI R8, RZ, 0x8, R9 ;  /* 0x00000008ff087819 */ /* 0x000fe40000011609 */
[----:B------:R-:W-:-:S05]  /*45ad0*/  PRMT R9, R9, 0x3340, R22 ;  /* 0x0000334009097816 */ /* 0x000fca0000000016 */
[----:B------:R1:W-:Y:S04]  /*45ae0*/  STL [R1+0x10ec], R9 ;  /* 0x0010ec0901007387 */ /* 0x0003e80000100800 */
[----:B------:R-:W3:Y:S01]  /*45af0*/  LDL.LU R30, [R1+0xa40] ;  /* 0x000a4000011e7983 */ /* 0x000ee20000300800 */
[----:B------:R-:W-:Y:S02]  /*45b00*/  SHF.R.U32.HI R23, RZ, 0x8, R23 ;  /* 0x00000008ff177819 */ /* 0x000fe40000011617 */
[----:B------:R-:W-:Y:S02]  /*45b10*/  SHF.R.U32.HI R22, RZ, 0x8, R22 ;  /* 0x00000008ff167819 */ /* 0x000fe40000011616 */
[----:B------:R-:W-:Y:S02]  /*45b20*/  LOP3.LUT R10, R10, 0xffff, RZ, 0xc0, !PT ;  /* 0x0000ffff0a0a7812 */ /* 0x000fe400078ec0ff */
[----:B------:R-:W-:-:S02]  /*45b30*/  LOP3.LUT R23, R23, 0xffff, RZ, 0xc0, !PT ;  /* 0x0000ffff17177812 */ /* 0x000fc400078ec0ff */
[----:B------:R-:W-:Y:S02]  /*45b40*/  LOP3.LUT R8, R8, 0xffff, RZ, 0xc0, !PT ;  /* 0x0000ffff08087812 */ /* 0x000fe400078ec0ff */
[----:B------:R-:W-:Y:S01]  /*45b50*/  LOP3.LUT R22, R22, 0xffff, RZ, 0xc0, !PT ;  /* 0x0000ffff16167812 */ /* 0x000fe200078ec0ff */
[----:B0-----:R-:W-:Y:S01]  /*45b60*/  VIADD R5, R5, UR4 ;  /* 0x0000000405057c36 */ /* 0x001fe20008000000 */
[----:B-1----:R-:W-:Y:S01]  /*45b70*/  PRMT R9, R10, 0x3340, R23 ;  /* 0x000033400a097816 */ /* 0x002fe20000000017 */
[----:B------:R-:W-:Y:S01]  /*45b80*/  ULDC UR4, c[0x0][0x248] ;  /* 0x0000920000047ab9 */ /* 0x000fe20000000800 */
[----:B------:R-:W-:Y:S02]  /*45b90*/  PRMT R8, R8, 0x3340, R22 ;  /* 0x0000334008087816 */ /* 0x000fe40000000016 */
[----:B------:R-:W-:Y:S01]  /*45ba0*/  F2FP.SATFINITE.E4M3.F32.PACK_AB_MERGE_C R120, R121, R120, RZ ;  /* 0x000000787978723e */ /* 0x000fe200048070ff */
[----:B------:R0:W-:Y:S01]  /*45bb0*/  STL [R1+0x724], R5 ;  /* 0x0007240501007387 */ /* 0x0001e20000100800 */
[----:B------:R-:W-:-:S03]  /*45bc0*/  F2FP.SATFINITE.E4M3.F32.PACK_AB_MERGE_C R122, R123, R122, RZ ;  /* 0x0000007a7b7a723e */ /* 0x000fc600048070ff */
[----:B------:R1:W-:Y:S01]  /*45bd0*/  STL [R1+0xfa0], R9 ;  /* 0x000fa00901007387 */ /* 0x0003e20000100800 */
[----:B------:R-:W-:-:S03]  /*45be0*/  LOP3.LUT R120, R120, 0xffff, RZ, 0xc0, !PT ;  /* 0x0000ffff78787812 */ /* 0x000fc600078ec0ff */
[----:B------:R-:W-:Y:S01]  /*45bf0*/  STL [R1+0xf9c], R8 ;  /* 0x000f9c0801007387 */ /* 0x000fe20000100800 */
[----:B------:R-:W-:Y:S01]  /*45c00*/  LOP3.LUT R122, R122, 0xffff, RZ, 0xc0, !PT ;  /* 0x0000ffff7a7a7812 */ /* 0x000fe200078ec0ff */
[----:B0-----:R-:W-:Y:S01]  /*45c10*/  VIADD R5, R5, UR4 ;  /* 0x0000000405057c36 */ /* 0x001fe20008000000 */
[----:B------:R-:W-:Y:S01]  /*45c20*/  F2FP.SATFINITE.E4M3.F32.PACK_AB_MERGE_C R34, R35, R34, RZ ;  /* 0x000000222322723e */ /* 0x000fe200048070ff */
[----:B------:R-:W-:Y:S01]  /*45c30*/  ULDC UR4, c[0x0][0x248] ;  /* 0x0000920000047ab9 */ /* 0x000fe20000000800 */
[----:B-1----:R-:W-:Y:S02]  /*45c40*/  LOP3.LUT R9, R252, 0xffff, RZ, 0xc0, !PT ;  /* 0x0000fffffc097812 */ /* 0x002fe400078ec0ff */
[----:B------:R0:W-:Y:S01]  /*45c50*/  STL [R1+0x734], R5 ;  /* 0x0007340501007387 */ /* 0x0001e20000100800 */
[----:B------:R-:W-:Y:S01]  /*45c60*/  LOP3.LUT R153, R153, 0xffff, RZ, 0xc0, !PT ;  /* 0x0000ffff99997812 */ /* 0x000fe200078ec0ff */
[----:B0-----:R-:W-:Y:S01]  /*45c70*/  VIADD R5, R5, UR4 ;  /* 0x0000000405057c36 */ /* 0x001fe20008000000 */
[----:B------:R-:W-:Y:S01]  /*45c80*/  ULDC UR4, c[0x0][0x248] ;  /* 0x0000920000047ab9 */ /* 0x000fe20000000800 */
[----:B------:R-:W-:-:S02]  /*45c90*/  LOP3.LUT R152, R152, 0xffff, RZ, 0xc0, !PT ;  /* 0x0000ffff98987812 */ /* 0x000fc400078ec0ff */
[----:B--2---:R-:W-:-:S04]  /*45ca0*/  LOP3.LUT R8, R31, 0xffff, RZ, 0xc0, !PT ;  /* 0x0000ffff1f087812 */ /* 0x004fc800078ec0ff */
[----:B------:R-:W-:Y:S02]  /*45cb0*/  SHF.R.U32.HI R10, RZ, 0x8, R8 ;  /* 0x00000008ff0a7819 */ /* 0x000fe40000011608 */
[----:B------:R-:W-:Y:S02]  /*45cc0*/  PRMT R11, R8, 0x3340, R120 ;  /* 0x00003340080b7816 */ /* 0x000fe40000000078 */
[----:B------:R-:W-:Y:S02]  /*45cd0*/  SHF.R.U32.HI R8, RZ, 0x8, R9 ;  /* 0x00000008ff087819 */ /* 0x000fe40000011609 */
[----:B------:R-:W-:Y:S02]  /*45ce0*/  PRMT R9, R9, 0x3340, R122 ;  /* 0x0000334009097816 */ /* 0x000fe4000000007a */
[----:B------:R-:W-:Y:S01]  /*45cf0*/  SHF.R.U32.HI R120, RZ, 0x8, R120 ;  /* 0x00000008ff787819 */ /* 0x000fe20000011678 */
[----:B------:R-:W-:Y:S01]  /*45d00*/  STL [R1+0x10e4], R11 ;  /* 0x0010e40b01007387 */ /* 0x000fe20000100800 */
[----:B------:R-:W-:-:S02]  /*45d10*/  SHF.R.U32.HI R122, RZ, 0x8, R122 ;  /* 0x00000008ff7a7819 */ /* 0x000fc4000001167a */
[----:B------:R-:W-:Y:S01]  /*45d20*/  LOP3.LUT R10, R10, 0xffff, RZ, 0xc0, !PT ;  /* 0x0000ffff0a0a7812 */ /* 0x000fe200078ec0ff */
[----:B------:R-:W2:Y:S01]  /*45d30*/  LDL.LU R35, [R1+0x66c] ;  /* 0x00066c0001237983 */ /* 0x000ea20000300800 */
[----:B------:R-:W-:Y:S02]  /*45d40*/  LOP3.LUT R120, R120, 0xffff, RZ, 0xc0, !PT ;  /* 0x0000ffff78787812 */ /* 0x000fe400078ec0ff */
[----:B------:R-:W-:Y:S01]  /*45d50*/  LOP3.LUT R8, R8, 0xffff, RZ, 0xc0, !PT ;  /* 0x0000ffff08087812 */ /* 0x000fe200078ec0ff */
[----:B------:R0:W-:Y:S01]  /*45d60*/  STL [R1+0x10e8], R9 ;  /* 0x0010e80901007387 */ /* 0x0001e20000100800 */
[----:B------:R-:W-:-:S03]  /*45d70*/  LOP3.LUT R122, R122, 0xffff, RZ, 0xc0, !PT ;  /* 0x0000ffff7a7a7812 */ /* 0x000fc600078ec0ff */
[----:B------:R-:W2:Y:S01]  /*45d80*/  LDL.LU R31, [R1+0xa48] ;  /* 0x000a4800011f7983 */ /* 0x000ea20000300800 */
[----:B------:R-:W-:Y:S02]  /*45d90*/  PRMT R8, R8, 0x3340, R122 ;  /* 0x0000334008087816 */ /* 0x000fe4000000007a */
[----:B0-----:R-:W-:Y:S01]  /*45da0*/  PRMT R9, R10, 0x3340, R120 ;  /* 0x000033400a097816 */ /* 0x001fe20000000078 */
[----:B------:R0:W-:Y:S04]  /*45db0*/  STL [R1+0x718], R5 ;  /* 0x0007180501007387 */ /* 0x0001e80000100800 */
[----:B------:R-:W-:Y:S04]  /*45dc0*/  STL [R1+0xf94], R9 ;  /* 0x000f940901007387 */ /* 0x000fe80000100800 */
        /* <DEDUP_REMOVED lines=25> */
[----:B------:R0:W-:Y:S04]  /*45f60*/  STL [R1+0x710], R5 ;  /* 0x0007100501007387 */ /* 0x0001e80000100800 */
[----:B------:R-:W-:Y:S01]  /*45f70*/  STL [R1+0xf88], R9 ;  /* 0x000f880901007387 */ /* 0x000fe20000100800 */
[----:B------:R-:W-:-:S03]  /*45f80*/  LOP3.LUT R116, R116, 0xffff, RZ, 0xc0, !PT ;  /* 0x0000ffff74747812 */ /* 0x000fc600078ec0ff */
[----:B------:R-:W-:Y:S01]  /*45f90*/  STL [R1+0xf84], R8 ;  /* 0x000f840801007387 */ /* 0x000fe20000100800 */
[----:B------:R-:W-:Y:S01]  /*45fa0*/  LOP3.LUT R155, R155, 0xffff, RZ, 0xc0, !PT ;  /* 0x0000ffff9b9b7812 */ /* 0x000fe200078ec0ff */
[----:B0-----:R-:W-:Y:S01]  /*45fb0*/  VIADD R5, R5, UR4 ;  /* 0x0000000405057c36 */ /* 0x001fe20008000000 */
[----:B------:R-:W-:-:S04]  /*45fc0*/  ULDC UR4, c[0x0][0x248] ;  /* 0x0000920000047ab9 */ /* 0x000fc80000000800 */
[----:B------:R0:W-:Y:S01]  /*45fd0*/  STL [R1+0x720], R5 ;  /* 0x0007200501007387 */ /* 0x0001e20000100800 */
[----:B------:R-:W-:Y:S01]  /*45fe0*/  F2FP.SATFINITE.E4M3.F32.PACK_AB_MERGE_C R112, R113, R112, RZ ;  /* 0x000000707170723e */ /* 0x000fe200048070ff */
[----:B0-----:R-:W-:Y:S01]  /*45ff0*/  VIADD R5, R5, UR4 ;  /* 0x0000000405057c36 */ /* 0x001fe20008000000 */
[----:B------:R-:W-:Y:S01]  /*46000*/  LOP3.LUT R154, R154, 0xffff, RZ, 0xc0, !PT ;  /* 0x0000ffff9a9a7812 */ /* 0x000fe200078ec0ff */
[----:B------:R-:W-:Y:S01]  /*46010*/  ULDC UR4, c[0x0][0x248] ;  /* 0x0000920000047ab9 */ /* 0x000fe20000000800 */
[----:B------:R-:W-:Y:S02]  /*46020*/  LOP3.LUT R112, R112, 0xffff, RZ, 0xc0, !PT ;  /* 0x0000ffff70707812 */ /* 0x000fe400078ec0ff */
[----:B--2---:R-:W-:-:S04]  /*46030*/  LOP3.LUT R8, R35, 0xffff, RZ, 0xc0, !PT ;  /* 0x0000ffff23087812 */ /* 0x004fc800078ec0ff */
[----:B------:R-:W-:Y:S02]  /*46040*/  SHF.R.U32.HI R10, RZ, 0x8, R8 ;  /* 0x00000008ff0a7819 */ /* 0x000fe40000011608 */
[----:B------:R-:W-:Y:S02]  /*46050*/  LOP3.LUT R9, R31, 0xffff, RZ, 0xc0, !PT ;  /* 0x0000ffff1f097812 */ /* 0x000fe400078ec0ff */
[--C-:B------:R-:W-:Y:S02]  /*46060*/  PRMT R11, R8, 0x3340, R116.reuse ;  /* 0x00003340080b7816 */ /* 0x100fe40000000074 */
[----:B------:R-:W-:Y:S02]  /*46070*/  SHF.R.U32.HI R8, RZ, 0x8, R9 ;  /* 0x00000008ff087819 */ /* 0x000fe40000011609 */
[--C-:B------:R-:W-:Y:S02]  /*46080*/  PRMT R9, R9, 0x3340, R155.reuse ;  /* 0x0000334009097816 */ /* 0x100fe4000000009b */
        /* <DEDUP_REMOVED lines=96> */
[----:B------:R0:W-:Y:S01]  /*46690*/  STL [R1+0x6e4], R5 ;  /* 0x0006e40501007387 */ /* 0x0001e20000100800 */
[----:B------:R-:W-:-:S03]  /*466a0*/  LOP3.LUT R159, R159, 0xffff, RZ, 0xc0, !PT ;  /* 0x0000ffff9f9f7812 */ /* 0x000fc600078ec0ff */
[----:B------:R-:W-:Y:S01]  /*466b0*/  STL [R1+0xf4c], R9 ;  /* 0x000f4c0901007387 */ /* 0x000fe20000100800 */
[----:B------:R-:W-:-:S03]  /*466c0*/  LOP3.LUT R158, R158, 0xffff, RZ, 0xc0, !PT ;  /* 0x0000ffff9e9e7812 */ /* 0x000fc600078ec0ff */
[----:B------:R-:W-:Y:S01]  /*466d0*/  STL [R1+0xf48], R8 ;  /* 0x000f480801007387 */ /* 0x000fe20000100800 */
[----:B0-----:R-:W-:Y:S01]  /*466e0*/  VIADD R5, R5, UR4 ;  /* 0x0000000405057c36 */ /* 0x001fe20008000000 */
[----:B------:R-:W-:-:S04]  /*466f0*/  ULDC UR4, c[0x0][0x248] ;  /* 0x0000920000047ab9 */ /* 0x000fc80000000800 */
[----:B------:R0:W-:Y:S01]  /*46700*/  STL [R1+0x6f4], R5 ;  /* 0x0006f40501007387 */ /* 0x0001e20000100800 */
[----:B------:R-:W-:Y:S02]  /*46710*/  F2FP.SATFINITE.E4M3.F32.PACK_AB_MERGE_C R104, R105, R104, RZ ;  /* 0x000000686968723e */ /* 0x000fe400048070ff */
        /* <DEDUP_REMOVED lines=8> */
[----:B------:R-:W-:Y:S02]  /*467a0*/  PRMT R11, R8, 0x3340, R159 ;  /* 0x00003340080b7816 */ /* 0x000fe4000000009f */
        /* <DEDUP_REMOVED lines=48> */
[----:B------:R-:W-:Y:S01]  /*46ab0*/  F2FP.SATFINITE.E4M3.F32.PACK_AB_MERGE_C R100, R101, R100, RZ ;  /* 0x000000646564723e */ /* 0x000fe200048070ff */
[----:B0-----:R-:W-:-:S03]  /*46ac0*/  VIADD R5, R5, UR4 ;  /* 0x0000000405057c36 */ /* 0x001fc60008000000 */
        /* <DEDUP_REMOVED lines=48> */
[----:B------:R-:W-:-:S03]  /*46dd0*/  F2FP.SATFINITE.E4M3.F32.PACK_AB_MERGE_C R96, R97, R96, RZ ;  /* 0x000000606160723e */ /* 0x000fc600048070ff */
        /* <DEDUP_REMOVED lines=900> */
[----:B------:R0:W-:Y:S01]  /*4a620*/  STL [R1+0x110], R5 ;  /* 0x0001100501007387 */ /* 0x0001e20000100800 */
[----:B---3--:R-:W-:-:S04]  /*4a630*/  LOP3.LUT R9, R30, 0xffff, RZ, 0xc0, !PT ;  /* 0x0000ffff1e097812 */ /* 0x008fc800078ec0ff */
[----:B------:R-:W-:Y:S02]  /*4a640*/  SHF.R.U32.HI R8, RZ, 0x8, R9 ;  /* 0x00000008ff087819 */ /* 0x000fe40000011609 */
[----:B------:R-:W-:Y:S01]  /*4a650*/  PRMT R9, R9, 0x3340, R207 ;  /* 0x0000334009097816 */ /* 0x000fe200000000cf */
[----:B------:R-:W-:Y:S04]  /*4a660*/  STL [R1+0xdb8], R11 ;  /* 0x000db80b01007387 */ /* 0x000fe80000100800 */
[----:B------:R-:W3:Y:S04]  /*4a670*/  LDL.LU R33, [R1+0xc58] ;  /* 0x000c580001217983 */ /* 0x000ee80000300800 */
[----:B------:R1:W-:Y:S04]  /*4a680*/  STL [R1+0xdb4], R9 ;  /* 0x000db40901007387 */ /* 0x0003e80000100800 */
[----:B------:R-:W4:Y:S01]  /*4a690*/  LDL.LU R30, [R1+0xc54] ;  /* 0x000c5400011e7983 */ /* 0x000f220000300800 */
[----:B------:R-:W-:-:S02]  /*4a6a0*/  SHF.R.U32.HI R209, RZ, 0x8, R209 ;  /* 0x00000008ffd17819 */ /* 0x000fc400000116d1 */
[----:B------:R-:W-:Y:S02]  /*4a6b0*/  SHF.R.U32.HI R207, RZ, 0x8, R207 ;  /* 0x00000008ffcf7819 */ /* 0x000fe400000116cf */
[----:B------:R-:W-:Y:S02]  /*4a6c0*/  LOP3.LUT R10, R10, 0xffff, RZ, 0xc0, !PT ;  /* 0x0000ffff0a0a7812 */ /* 0x000fe400078ec0ff */
[----:B------:R-:W-:Y:S02]  /*4a6d0*/  LOP3.LUT R209, R209, 0xffff, RZ, 0xc0, !PT ;  /* 0x0000ffffd1d17812 */ /* 0x000fe400078ec0ff */
[----:B------:R-:W-:Y:S02]  /*4a6e0*/  LOP3.LUT R8, R8, 0xffff, RZ, 0xc0, !PT ;  /* 0x0000ffff08087812 */ /* 0x000fe400078ec0ff */
[----:B------:R-:W-:Y:S01]  /*4a6f0*/  LOP3.LUT R207, R207, 0xffff, RZ, 0xc0, !PT ;  /* 0x0000ffffcfcf7812 */ /* 0x000fe200078ec0ff */
[----:B0-----:R-:W-:Y:S01]  /*4a700*/  VIADD R5, R5, UR4 ;  /* 0x0000000405057c36 */ /* 0x001fe20008000000 */
[----:B-1----:R-:W-:Y:S01]  /*4a710*/  PRMT R9, R10, 0x3340, R209 ;  /* 0x000033400a097816 */ /* 0x002fe200000000d1 */
[----:B------:R-:W-:Y:S01]  /*4a720*/  ULDC UR4, c[0x0][0x248] ;  /* 0x0000920000047ab9 */ /* 0x000fe20000000800 */
[----:B------:R-:W-:-:S02]  /*4a730*/  PRMT R8, R8, 0x3340, R207 ;  /* 0x0000334008087816 */ /* 0x000fc400000000cf */
        /* <DEDUP_REMOVED lines=34> */
[----:B------:R-:W-:-:S04]  /*4a960*/  ULDC UR4, c[0x0][0x248] ;  /* 0x0000920000047ab9 */ /* 0x000fc80000000800 */
[----:B------:R0:W-:Y:S01]  /*4a970*/  STL [R1+0x108], R5 ;  /* 0x0001080501007387 */ /* 0x0001e20000100800 */
[----:B---3--:R-:W-:-:S04]  /*4a980*/  LOP3.LUT R8, R33, 0xffff, RZ, 0xc0, !PT ;  /* 0x0000ffff21087812 */ /* 0x008fc800078ec0ff */
[----:B------:R-:W-:Y:S02]  /*4a990*/  SHF.R.U32.HI R10, RZ, 0x8, R8 ;  /* 0x00000008ff0a7819 */ /* 0x000fe40000011608 */
[----:B----4-:R-:W-:Y:S02]  /*4a9a0*/  LOP3.LUT R9, R30, 0xffff, RZ, 0xc0, !PT ;  /* 0x0000ffff1e097812 */ /* 0x010fe400078ec0ff */
[----:B------:R-:W-:Y:S02]  /*4a9b0*/  PRMT R11, R8, 0x3340, R211 ;  /* 0x00003340080b7816 */ /* 0x000fe400000000d3 */
        /* <DEDUP_REMOVED lines=107> */
[----:B---3--:R-:W-:-:S04]  /*4b070*/  LOP3.LUT R8, R33, 0xffff, RZ, 0xc0, !PT ;  /* 0x0000ffff21087812 */ /* 0x008fc800078ec0ff */
[----:B------:R-:W-:Y:S02]  /*4b080*/  SHF.R.U32.HI R10, RZ, 0x8, R8 ;  /* 0x00000008ff0a7819 */ /* 0x000fe40000011608 */
[----:B----4-:R-:W-:Y:S02]  /*4b090*/  LOP3.LUT R9, R30, 0xffff, RZ, 0xc0, !PT ;  /* 0x0000ffff1e097812 */ /* 0x010fe400078ec0ff */
[----:B------:R-:W-:Y:S02]  /*4b0a0*/  PRMT R11, R8, 0x3340, R217 ;  /* 0x00003340080b7816 */ /* 0x000fe400000000d9 */
[----:B------:R-:W-:Y:S02]  /*4b0b0*/  SHF.R.U32.HI R8, RZ, 0x8, R9 ;  /* 0x00000008ff087819 */ /* 0x000fe40000011609 */
[----:B------:R-:W-:Y:S01]  /*4b0c0*/  PRMT R9, R9, 0x3340, R239 ;  /* 0x0000334009097816 */ /* 0x000fe200000000ef */
[----:B------:R0:W-:Y:S04]  /*4b0d0*/  STL [R1+0xe8], R5 ;  /* 0x0000e80501007387 */ /* 0x0001e80000100800 */
        /* <DEDUP_REMOVED lines=82> */
[----:B------:R-:W-:Y:S02]  /*4b600*/  F2FP.SATFINITE.E4M3.F32.PACK_AB_MERGE_C R38, R39, R38, RZ ;  /* 0x000000262726723e */ /* 0x000fe400048070ff */
[----:B--2---:R-:W-:-:S04]  /*4b610*/  LOP3.LUT R8, R35, 0xffff, RZ, 0xc0, !PT ;  /* 0x0000ffff23087812 */ /* 0x004fc800078ec0ff */
[----:B------:R-:W-:Y:S02]  /*4b620*/  SHF.R.U32.HI R10, RZ, 0x8, R8 ;  /* 0x00000008ff0a7819 */ /* 0x000fe40000011608 */
[----:B------:R-:W-:Y:S02]  /*4b630*/  LOP3.LUT R9, R31, 0xffff, RZ, 0xc0, !PT ;  /* 0x0000ffff1f097812 */ /* 0x000fe400078ec0ff */
[----:B------:R-:W-:Y:S02]  /*4b640*/  PRMT R11, R8, 0x3340, R223 ;  /* 0x00003340080b7816 */ /* 0x000fe400000000df */
[----:B------:R-:W-:Y:S02]  /*4b650*/  SHF.R.U32.HI R8, RZ, 0x8, R9 ;  /* 0x00000008ff087819 */ /* 0x000fe40000011609 */
[----:B------:R-:W-:Y:S02]  /*4b660*/  SHF.R.U32.HI R223, RZ, 0x8, R223 ;  /* 0x00000008ffdf7819 */ /* 0x000fe400000116df */
[----:B------:R-:W-:-:S02]  /*4b670*/  PRMT R9, R9, 0x3340, R224 ;  /* 0x0000334009097816 */ /* 0x000fc400000000e0 */
[----:B------:R-:W-:Y:S01]  /*4b680*/  SHF.R.U32.HI R224, RZ, 0x8, R224 ;  /* 0x00000008ffe07819 */ /* 0x000fe200000116e0 */
[----:B------:R-:W-:Y:S01]  /*4b690*/  STL [R1+0xc54], R11 ;  /* 0x000c540b01007387 */ /* 0x000fe20000100800 */
[----:B------:R-:W-:Y:S02]  /*4b6a0*/  LOP3.LUT R10, R10, 0xffff, RZ, 0xc0, !PT ;  /* 0x0000ffff0a0a7812 */ /* 0x000fe400078ec0ff */
[----:B------:R-:W-:Y:S01]  /*4b6b0*/  LOP3.LUT R223, R223, 0xffff, RZ, 0xc0, !PT ;  /* 0x0000ffffdfdf7812 */ /* 0x000fe200078ec0ff */
[----:B------:R0:W-:Y:S01]  /*4b6c0*/  STL [R1+0xc50], R9 ;  /* 0x000c500901007387 */ /* 0x0001e20000100800 */
[----:B------:R-:W-:Y:S02]  /*4b6d0*/  LOP3.LUT R8, R8, 0xffff, RZ, 0xc0, !PT ;  /* 0x0000ffff08087812 */ /* 0x000fe400078ec0ff */
[----:B------:R-:W-:Y:S01]  /*4b6e0*/  LOP3.LUT R224, R224, 0xffff, RZ, 0xc0, !PT ;  /* 0x0000ffffe0e07812 */ /* 0x000fe200078ec0ff */
[----:B------:R-:W2:Y:S03]  /*4b6f0*/  LDL.LU R35, [R1+0x864] ;  /* 0x0008640001237983 */ /* 0x000ea60000300800 */
[----:B------:R-:W-:Y:S01]  /*4b700*/  PRMT R8, R8, 0x3340, R224 ;  /* 0x0000334008087816 */ /* 0x000fe200000000e0 */
[----:B------:R-:W2:Y:S01]  /*4b710*/  LDL.LU R31, [R1+0x860] ;  /* 0x00086000011f7983 */ /* 0x000ea20000300800 */
[----:B0-----:R-:W-:-:S03]  /*4b720*/  PRMT R9, R10, 0x3340, R223 ;  /* 0x000033400a097816 */ /* 0x001fc600000000df */
[----:B------:R0:W-:Y:S04]  /*4b730*/  STL [R1+0xcc], R5 ;  /* 0x0000cc0501007387 */ /* 0x0001e80000100800 */
[----:B------:R-:W-:Y:S04]  /*4b740*/  STL [R1+0xad4], R9 ;  /* 0x000ad40901007387 */ /* 0x000fe80000100800 */
[----:B------:R3:W-:Y:S01]  /*4b750*/  STL [R1+0xad0], R8 ;  /* 0x000ad00801007387 */ /* 0x0007e20000100800 */
[----:B0-----:R-:W-:Y:S01]  /*4b760*/  VIADD R5, R5, UR4 ;  /* 0x0000000405057c36 */ /* 0x001fe20008000000 */
[----:B------:R-:W-:Y:S01]  /*4b770*/  ULDC UR4, c[0x0][0x248] ;  /* 0x0000920000047ab9 */ /* 0x000fe20000000800 */
[----:B---3--:R-:W-:-:S04]  /*4b780*/  LOP3.LUT R8, R33, 0xffff, RZ, 0xc0, !PT ;  /* 0x0000ffff21087812 */ /* 0x008fc800078ec0ff */
[----:B------:R-:W-:Y:S02]  /*4b790*/  PRMT R11, R8, 0x3340, R226 ;  /* 0x00003340080b7816 */ /* 0x000fe400000000e2 */
[----:B----4-:R-:W-:Y:S02]  /*4b7a0*/  LOP3.LUT R9, R30, 0xffff, RZ, 0xc0, !PT ;  /* 0x0000ffff1e097812 */ /* 0x010fe400078ec0ff */
[----:B------:R-:W-:Y:S02]  /*4b7b0*/  SHF.R.U32.HI R10, RZ, 0x8, R8 ;  /* 0x00000008ff0a7819 */ /* 0x000fe40000011608 */
[----:B------:R-:W-:Y:S02]  /*4b7c0*/  SHF.R.U32.HI R226, RZ, 0x8, R226 ;  /* 0x00000008ffe27819 */ /* 0x000fe400000116e2 */
[----:B------:R-:W-:Y:S02]  /*4b7d0*/  SHF.R.U32.HI R8, RZ, 0x8, R9 ;  /* 0x00000008ff087819 */ /* 0x000fe40000011609 */
[----:B------:R-:W-:Y:S01]  /*4b7e0*/  PRMT R9, R9, 0x3340, R225 ;  /* 0x0000334009097816 */ /* 0x000fe200000000e1 */
[----:B------:R0:W-:Y:S01]  /*4b7f0*/  STL [R1+0xc8], R5 ;  /* 0x0000c80501007387 */ /* 0x0001e20000100800 */
[----:B------:R-:W-:-:S02]  /*4b800*/  LOP3.LUT R10, R10, 0xffff, RZ, 0xc0, !PT ;  /* 0x0000ffff0a0a7812 */ /* 0x000fc400078ec0ff */
[----:B------:R-:W-:Y:S01]  /*4b810*/  LOP3.LUT R226, R226, 0xffff, RZ, 0xc0, !PT ;  /* 0x0000ffffe2e27812 */ /* 0x000fe200078ec0ff */
[----:B------:R-:W-:Y:S04]  /*4b820*/  STL [R1+0xc4c], R11 ;  /* 0x000c4c0b01007387 */ /* 0x000fe80000100800 */
[----:B------:R1:W-:Y:S01]  /*4b830*/  STL [R1+0xc48], R9 ;  /* 0x000c480901007387 */ /* 0x0003e20000100800 */
[----:B0-----:R-:W-:Y:S01]  /*4b840*/  VIADD R5, R5, UR4 ;  /* 0x0000000405057c36 */ /* 0x001fe20008000000 */
[----:B------:R-:W-:Y:S02]  /*4b850*/  SHF.R.U32.HI R225, RZ, 0x8, R225 ;  /* 0x00000008ffe17819 */ /* 0x000fe400000116e1 */
[----:B------:R-:W3:Y:S01]  /*4b860*/  LDL.LU R41, [R1+0xc84] ;  /* 0x000c840001297983 */ /* 0x000ee20000300800 */
[----:B------:R-:W-:Y:S01]  /*4b870*/  LOP3.LUT R8, R8, 0xffff, RZ, 0xc0, !PT ;  /* 0x0000ffff08087812 */ /* 0x000fe200078ec0ff */
[----:B------:R-:W-:-:S02]  /*4b880*/  ULDC UR4, c[0x0][0x248] ;  /* 0x0000920000047ab9 */ /* 0x000fc40000000800 */
[----:B------:R-:W4:Y:S01]  /*4b890*/  LDL.LU R39, [R1+0x484] ;  /* 0x0004840001277983 */ /* 0x000f220000300800 */
[----:B-1----:R-:W-:-:S05]  /*4b8a0*/  PRMT R9, R10, 0x3340, R226 ;  /* 0x000033400a097816 */ /* 0x002fca00000000e2 */
[----:B------:R-:W-:Y:S04]  /*4b8b0*/  STL [R1+0xabc], R9 ;  /* 0x000abc0901007387 */ /* 0x000fe80000100800 */
[----:B------:R0:W-:Y:S04]  /*4b8c0*/  STL [R1+0xc4], R5 ;  /* 0x0000c40501007387 */ /* 0x0001e80000100800 */
[----:B------:R-:W4:Y:S04]  /*4b8d0*/  LDL.LU R33, [R1+0xc80] ;  /* 0x000c800001217983 */ /* 0x000f280000300800 */
[----:B------:R-:W4:Y:S01]  /*4b8e0*/  LDL.LU R30, [R1+0x480] ;  /* 0x00048000011e7983 */ /* 0x000f220000300800 */
[----:B------:R-:W-:-:S04]  /*4b8f0*/  LOP3.LUT R225, R225, 0xffff, RZ, 0xc0, !PT ;  /* 0x0000ffffe1e17812 */ /* 0x000fc800078ec0ff */
[----:B------:R-:W-:Y:S02]  /*4b900*/  PRMT R8, R8, 0x3340, R225 ;  /* 0x0000334008087816 */ /* 0x000fe400000000e1 */
[----:B------:R-:W-:-:S03]  /*4b910*/  LOP3.LUT R220, R220, 0xffff, RZ, 0xc0, !PT ;  /* 0x0000ffffdcdc7812 */ /* 0x000fc600078ec0ff */
[----:B------:R-:W-:Y:S01]  /*4b920*/  STL [R1+0xab8], R8 ;  /* 0x000ab80801007387 */ /* 0x000fe20000100800 */
[----:B------:R-:W-:Y:S01]  /*4b930*/  LOP3.LUT R222, R222, 0xffff, RZ, 0xc0, !PT ;  /* 0x0000ffffdede7812 */ /* 0x000fe200078ec0ff */
[----:B0-----:R-:W-:Y:S01]  /*4b940*/  VIADD R5, R5, UR4 ;  /* 0x0000000405057c36 */ /* 0x001fe20008000000 */
[----:B------:R-:W-:-:S04]  /*4b950*/  ULDC UR4, c[0x0][0x248] ;  /* 0x0000920000047ab9 */ /* 0x000fc80000000800 */
[----:B------:R0:W-:Y:S02]  /*4b960*/  STL [R1+0xc0], R5 ;  /* 0x0000c00501007387 */ /* 0x0001e40000100800 */
[----:B0-----:R-:W-:Y:S01]  /*4b970*/  VIADD R5, R5, UR4 ;  /* 0x0000000405057c36 */ /* 0x001fe20008000000 */
[----:B------:R-:W-:Y:S01]  /*4b980*/  ULDC UR4, c[0x0][0x248] ;  /* 0x0000920000047ab9 */ /* 0x000fe20000000800 */
[----:B--2---:R-:W-:Y:S02]  /*4b990*/  LOP3.LUT R8, R35, 0xffff, RZ, 0xc0, !PT ;  /* 0x0000ffff23087812 */ /* 0x004fe400078ec0ff */
[----:B------:R-:W-:Y:S02]  /*4b9a0*/  LOP3.LUT R9, R31, 0xffff, RZ, 0xc0, !PT ;  /* 0x0000ffff1f097812 */ /* 0x000fe400078ec0ff */
[----:B------:R-:W-:Y:S02]  /*4b9b0*/  PRMT R11, R8, 0x3340, R220 ;  /* 0x00003340080b7816 */ /* 0x000fe400000000dc */
[----:B------:R-:W-:-:S02]  /*4b9c0*/  SHF.R.U32.HI R10, RZ, 0x8, R8 ;  /* 0x00000008ff0a7819 */ /* 0x000fc40000011608 */
[----:B------:R-:W-:Y:S02]  /*4b9d0*/  SHF.R.U32.HI R220, RZ, 0x8, R220 ;  /* 0x00000008ffdc7819 */ /* 0x000fe400000116dc */
[----:B------:R-:W-:Y:S02]  /*4b9e0*/  SHF.R.U32.HI R8, RZ, 0x8, R9 ;  /* 0x00000008ff087819 */ /* 0x000fe40000011609 */
[--C-:B------:R-:W-:Y:S02]  /*4b9f0*/  PRMT R9, R9, 0x3340, R222.reuse ;  /* 0x0000334009097816 */ /* 0x100fe400000000de */
[----:B------:R-:W-:Y:S02]  /*4ba00*/  LOP3.LUT R10, R10, 0xffff, RZ, 0xc0, !PT ;  /* 0x0000ffff0a0a7812 */ /* 0x000fe400078ec0ff */
[----:B------:R-:W-:Y:S01]  /*4ba10*/  LOP3.LUT R220, R220, 0xffff, RZ, 0xc0, !PT ;  /* 0x0000ffffdcdc7812 */ /* 0x000fe200078ec0ff */
[----:B------:R-:W-:Y:S04]  /*4ba20*/  STL [R1+0xc40], R11 ;  /* 0x000c400b01007387 */ /* 0x000fe80000100800 */
[----:B------:R0:W-:Y:S04]  /*4ba30*/  STL [R1+0xc44], R9 ;  /* 0x000c440901007387 */ /* 0x0001e80000100800 */
[----:B------:R-:W2:Y:S01]  /*4ba40*/  LDL.LU R37, [R1+0x868] ;  /* 0x0008680001257983 */ /* 0x000ea20000300800 */
[----:B------:R-:W-:-:S03]  /*4ba50*/  SHF.R.U32.HI R222, RZ, 0x8, R222 ;  /* 0x00000008ffde7819 */ /* 0x000fc600000116de */
[----:B------:R-:W2:Y:S01]  /*4ba60*/  LDL.LU R35, [R1+0xc88] ;  /* 0x000c880001237983 */ /* 0x000ea20000300800 */
[----:B0-----:R-:W-:-:S03]  /*4ba70*/  PRMT R9, R10, 0x3340, R220 ;  /* 0x000033400a097816 */ /* 0x001fc600000000dc */
[----:B------:R0:W-:Y:S01]  /*4ba80*/  STL [R1+0x4c4], R5 ;  /* 0x0004c40501007387 */ /* 0x0001e20000100800 */
[----:B------:R-:W-:-:S03]  /*4ba90*/  LOP3.LUT R8, R8, 0xffff, RZ, 0xc0, !PT ;  /* 0x0000ffff08087812 */ /* 0x000fc600078ec0ff */
[----:B------:R3:W-:Y:S01]  /*4baa0*/  STL [R1+0xaa4], R9 ;  /* 0x000aa40901007387 */ /* 0x0007e20000100800 */
[----:B------:R-:W-:-:S03]  /*4bab0*/  LOP3.LUT R222, R222, 0xffff, RZ, 0xc0, !PT ;  /* 0x0000ffffdede7812 */ /* 0x000fc600078ec0ff */
[----:B------:R-:W2:Y:S01]  /*4bac0*/  LDL.LU R31, [R1+0x488] ;  /* 0x00048800011f7983 */ /* 0x000ea20000300800 */
[----:B------:R-:W-:Y:S01]  /*4bad0*/  PRMT R8, R8, 0x3340, R222 ;  /* 0x0000334008087816 */ /* 0x000fe200000000de */
[----:B0-----:R-:W-:Y:S01]  /*4bae0*/  VIADD R5, R5, UR4 ;  /* 0x0000000405057c36 */ /* 0x001fe20008000000 */
[----:B------:R-:W-:-:S03]  /*4baf0*/  ULDC UR4, c[0x0][0x248] ;  /* 0x0000920000047ab9 */ /* 0x000fc60000000800 */
[----:B------:R-:W-:Y:S01]  /*4bb00*/  STL [R1+0xab4], R8 ;  /* 0x000ab40801007387 */ /* 0x000fe20000100800 */
[----:B---3--:R-:W-:Y:S02]  /*4bb10*/  LOP3.LUT R9, R41, 0xffff, RZ, 0xc0, !PT ;  /* 0x0000ffff29097812 */ /* 0x008fe400078ec0ff */
[----:B----4-:R-:W-:-:S04]  /*4bb20*/  LOP3.LUT R10, R39, 0xffff, RZ, 0xc0, !PT ;  /* 0x0000ffff270a7812 */ /* 0x010fc800078ec0ff */
[----:B------:R-:W-:Y:S01]  /*4bb30*/  PRMT R13, R9, 0x3340, R10 ;  /* 0x00003340090d7816 */ /* 0x000fe2000000000a */
[----:B------:R0:W-:Y:S04]  /*4bb40*/  STL [R1+0x4cc], R5 ;  /* 0x0004cc0501007387 */ /* 0x0001e80000100800 */
[----:B------:R1:W-:Y:S01]  /*4bb50*/  STL [R1+0xc3c], R13 ;  /* 0x000c3c0d01007387 */ /* 0x0003e20000100800 */
[----:B------:R-:W-:Y:S02]  /*4bb60*/  LOP3.LUT R11, R33, 0xffff, RZ, 0xc0, !PT ;  /* 0x0000ffff210b7812 */ /* 0x000fe400078ec0ff */
[----:B------:R-:W-:Y:S01]  /*4bb70*/  LOP3.LUT R12, R30, 0xffff, RZ, 0xc0, !PT ;  /* 0x0000ffff1e0c7812 */ /* 0x000fe200078ec0ff */
[----:B0-----:R-:W-:Y:S01]  /*4bb80*/  VIADD R5, R5, UR4 ;  /* 0x0000000405057c36 */ /* 0x001fe20008000000 */
[----:B------:R-:W-:Y:S01]  /*4bb90*/  SHF.R.U32.HI R8, RZ, 0x8, R9 ;  /* 0x00000008ff087819 */ /* 0x000fe20000011609 */
[----:B------:R-:W-:Y:S01]  /*4bba0*/  ULDC UR4, c[0x0][0x248] ;  /* 0x0000920000047ab9 */ /* 0x000fe20000000800 */
[----:B-1----:R-:W-:-:S05]  /*4bbb0*/  PRMT R13, R11, 0x3340, R12 ;  /* 0x000033400b0d7816 */ /* 0x002fca000000000c */
[----:B------:R-:W-:Y:S04]  /*4bbc0*/  STL [R1+0xc38], R13 ;  /* 0x000c380d01007387 */ /* 0x000fe80000100800 */
[----:B------:R-:W3:Y:S04]  /*4bbd0*/  LDL.LU R39, [R1+0xc8c] ;  /* 0x000c8c0001277983 */ /* 0x000ee80000300800 */
[----:B------:R-:W4:Y:S04]  /*4bbe0*/  LDL.LU R33, [R1+0x48c] ;  /* 0x00048c0001217983 */ /* 0x000f280000300800 */
[----:B------:R0:W-:Y:S04]  /*4bbf0*/  STL [R1+0xbc], R5 ;  /* 0x0000bc0501007387 */ /* 0x0001e80000100800 */
[----:B------:R-:W4:Y:S01]  /*4bc00*/  LDL.LU R30, [R1+0x86c] ;  /* 0x00086c00011e7983 */ /* 0x000f220000300800 */
[----:B------:R-:W-:-:S02]  /*4bc10*/  SHF.R.U32.HI R9, RZ, 0x8, R10 ;  /* 0x00000008ff097819 */ /* 0x000fc4000001160a */
[----:B------:R-:W-:Y:S02]  /*4bc20*/  LOP3.LUT R8, R8, 0xffff, RZ, 0xc0, !PT ;  /* 0x0000ffff08087812 */ /* 0x000fe400078ec0ff */
[----:B------:R-:W-:Y:S02]  /*4bc30*/  LOP3.LUT R9, R9, 0xffff, RZ, 0xc0, !PT ;  /* 0x0000ffff09097812 */ /* 0x000fe400078ec0ff */
[----:B------:R-:W-:Y:S02]  /*4bc40*/  SHF.R.U32.HI R10, RZ, 0x8, R11 ;  /* 0x00000008ff0a7819 */ /* 0x000fe4000001160b */
[----:B------:R-:W-:Y:S02]  /*4bc50*/  SHF.R.U32.HI R11, RZ, 0x8, R12 ;  /* 0x00000008ff0b7819 */ /* 0x000fe4000001160c */
[----:B------:R-:W-:Y:S02]  /*4bc60*/  PRMT R8, R8, 0x3340, R9 ;  /* 0x0000334008087816 */ /* 0x000fe40000000009 */
[----:B------:R-:W-:-:S02]  /*4bc70*/  LOP3.LUT R10, R10, 0xffff, RZ, 0xc0, !PT ;  /* 0x0000ffff0a0a7812 */ /* 0x000fc400078ec0ff */
[----:B------:R-:W-:Y:S01]  /*4bc80*/  LOP3.LUT R11, R11, 0xffff, RZ, 0xc0, !PT ;  /* 0x0000ffff0b0b7812 */ /* 0x000fe200078ec0ff */
[----:B------:R1:W-:Y:S01]  /*4bc90*/  STL [R1+0xaa0], R8 ;  /* 0x000aa00801007387 */ /* 0x0003e20000100800 */
[----:B------:R-:W-:Y:S01]  /*4bca0*/  LOP3.LUT R216, R216, 0xffff, RZ, 0xc0, !PT ;  /* 0x0000ffffd8d87812 */ /* 0x000fe200078ec0ff */
[----:B0-----:R-:W-:Y:S01]  /*4bcb0*/  VIADD R5, R5, UR4 ;  /* 0x0000000405057c36 */ /* 0x001fe20008000000 */
[----:B------:R-:W-:Y:S01]  /*4bcc0*/  ULDC UR4, c[0x0][0x248] ;  /* 0x0000920000047ab9 */ /* 0x000fe20000000800 */
[----:B-1----:R-:W-:-:S05]  /*4bcd0*/  PRMT R8, R10, 0x3340, R11 ;  /* 0x000033400a087816 */ /* 0x002fca000000000b */
[----:B------:R-:W-:Y:S04]  /*4bce0*/  STL [R1+0xa9c], R8 ;  /* 0x000a9c0801007387 */ /* 0x000fe80000100800 */
[----:B------:R0:W-:Y:S02]  /*4bcf0*/  STL [R1+0x594], R5 ;  /* 0x0005940501007387 */ /* 0x0001e40000100800 */
[----:B0-----:R-:W-:Y:S01]  /*4bd00*/  VIADD R5, R5, UR4 ;  /* 0x0000000405057c36 */ /* 0x001fe20008000000 */
[----:B------:R-:W-:Y:S01]  /*4bd10*/  ULDC UR4, c[0x0][0x248] ;  /* 0x0000920000047ab9 */ /* 0x000fe20000000800 */
[----:B------:R-:W-:Y:S02]  /*4bd20*/  LOP3.LUT R212, R212, 0xffff, RZ, 0xc0, !PT ;  /* 0x0000ffffd4d47812 */ /* 0x000fe400078ec0ff */
[----:B--2---:R-:W-:-:S04]  /*4bd30*/  LOP3.LUT R9, R37, 0xffff, RZ, 0xc0, !PT ;  /* 0x0000ffff25097812 */ /* 0x004fc800078ec0ff */
[--C-:B------:R-:W-:Y:S02]  /*4bd40*/  PRMT R13, R9, 0x3340, R216.reuse ;  /* 0x00003340090d7816 */ /* 0x100fe400000000d8 */
[----:B------:R-:W-:Y:S02]  /*4bd50*/  LOP3.LUT R11, R35, 0xffff, RZ, 0xc0, !PT ;  /* 0x0000ffff230b7812 */ /* 0x000fe400078ec0ff */
[----:B------:R-:W-:Y:S02]  /*4bd60*/  SHF.R.U32.HI R8, RZ, 0x8, R9 ;  /* 0x00000008ff087819 */ /* 0x000fe40000011609 */
[----:B------:R-:W-:Y:S01]  /*4bd70*/  SHF.R.U32.HI R9, RZ, 0x8, R216 ;  /* 0x00000008ff097819 */ /* 0x000fe200000116d8 */
[----:B------:R0:W-:Y:S01]  /*4bd80*/  STL [R1+0xc34], R13 ;  /* 0x000c340d01007387 */ /* 0x0001e20000100800 */
[----:B------:R-:W-:Y:S02]  /*4bd90*/  LOP3.LUT R12, R31, 0xffff, RZ, 0xc0, !PT ;  /* 0x0000ffff1f0c7812 */ /* 0x000fe400078ec0ff */
[----:B------:R-:W-:-:S02]  /*4bda0*/  LOP3.LUT R8, R8, 0xffff, RZ, 0xc0, !PT ;  /* 0x0000ffff08087812 */ /* 0x000fc400078ec0ff */
[----:B------:R-:W-:Y:S02]  /*4bdb0*/  LOP3.LUT R9, R9, 0xffff, RZ, 0xc0, !PT ;  /* 0x0000ffff09097812 */ /* 0x000fe400078ec0ff */
[--C-:B0-----:R-:W-:Y:S02]  /*4bdc0*/  PRMT R13, R11, 0x3340, R12.reuse ;  /* 0x000033400b0d7816 */ /* 0x101fe4000000000c */
[----:B------:R-:W-:Y:S02]  /*4bdd0*/  SHF.R.U32.HI R10, RZ, 0x8, R11 ;  /* 0x00000008ff0a7819 */ /* 0x000fe4000001160b */
[----:B------:R-:W-:Y:S01]  /*4bde0*/  SHF.R.U32.HI R11, RZ, 0x8, R12 ;  /* 0x00000008ff0b7819 */ /* 0x000fe2000001160c */
[----:B------:R-:W-:Y:S01]  /*4bdf0*/  STL [R1+0xc30], R13 ;  /* 0x000c300d01007387 */ /* 0x000fe20000100800 */
[----:B------:R-:W-:Y:S02]  /*4be00*/  PRMT R8, R8, 0x3340, R9 ;  /* 0x0000334008087816 */ /* 0x000fe40000000009 */
[----:B------:R-:W-:Y:S01]  /*4be10*/  LOP3.LUT R10, R10, 0xffff, RZ, 0xc0, !PT ;  /* 0x0000ffff0a0a7812 */ /* 0x000fe200078ec0ff */
[----:B------:R-:W2:Y:S01]  /*4be20*/  LDL.LU R37, [R1+0x870] ;  /* 0x0008700001257983 */ /* 0x000ea20000300800 */
[----:B------:R-:W-:-:S03]  /*4be30*/  LOP3.LUT R11, R11, 0xffff, RZ, 0xc0, !PT ;  /* 0x0000ffff0b0b7812 */ /* 0x000fc600078ec0ff */
[----:B------:R-:W2:Y:S04]  /*4be40*/  LDL.LU R35, [R1+0xc90] ;  /* 0x000c900001237983 */ /* 0x000ea80000300800 */
[----:B------:R-:W-:Y:S04]  /*4be50*/  STL [R1+0xb8], R5 ;  /* 0x0000b80501007387 */ /* 0x000fe80000100800 */
[----:B------:R0:W-:Y:S04]  /*4be60*/  STL [R1+0xa90], R8 ;  /* 0x000a900801007387 */ /* 0x0001e80000100800 */
[----:B------:R-:W2:Y:S01]  /*4be70*/  LDL.LU R31, [R1+0x490] ;  /* 0x00049000011f7983 */ /* 0x000ea20000300800 */
[----:B0-----:R-:W-:-:S05]  /*4be80*/  PRMT R8, R10, 0x3340, R11 ;  /* 0x000033400a087816 */ /* 0x001fca000000000b */
[----:B------:R4:W-:Y:S01]  /*4be90*/  STL [R1+0xa88], R8 ;  /* 0x000a880801007387 */ /* 0x0009e20000100800 */
[----:B------:R-:W-:Y:S01]  /*4bea0*/  VIADD R5, R5, UR4 ;  /* 0x0000000405057c36 */ /* 0x000fe20008000000 */
[----:B------:R-:W-:Y:S01]  /*4beb0*/  ULDC UR4, c[0x0][0x248] ;  /* 0x0000920000047ab9 */ /* 0x000fe20000000800 */
[----:B---3--:R-:W-:Y:S02]  /*4bec0*/  LOP3.LUT R10, R39, 0xffff, RZ, 0xc0, !PT ;  /* 0x0000ffff270a7812 */ /* 0x008fe400078ec0ff */
[----:B----4-:R-:W-:Y:S02]  /*4bed0*/  LOP3.LUT R8, R33, 0xffff, RZ, 0xc0, !PT ;  /* 0x0000ffff21087812 */ /* 0x010fe400078ec0ff */
[----:B------:R-:W-:Y:S02]  /*4bee0*/  SHF.R.U32.HI R11, RZ, 0x8, R10 ;  /* 0x00000008ff0b7819 */ /* 0x000fe4000001160a */
[----:B------:R-:W-:Y:S02]  /*4bef0*/  PRMT R12, R10, 0x3340, R8 ;  /* 0x000033400a0c7816 */ /* 0x000fe40000000008 */
[----:B------:R-:W-:-:S02]  /*4bf00*/  LOP3.LUT R9, R30, 0xffff, RZ, 0xc0, !PT ;  /* 0x0000ffff1e097812 */ /* 0x000fc400078ec0ff */
[----:B------:R-:W-:Y:S02]  /*4bf10*/  SHF.R.U32.HI R10, RZ, 0x8, R8 ;  /* 0x00000008ff0a7819 */ /* 0x000fe40000011608 */
[----:B------:R-:W-:Y:S02]  /*4bf20*/  SHF.R.U32.HI R8, RZ, 0x8, R9 ;  /* 0x00000008ff087819 */ /* 0x000fe40000011609 */
[--C-:B------:R-:W-:Y:S01]  /*4bf30*/  PRMT R9, R9, 0x3340, R212.reuse ;  /* 0x0000334009097816 */ /* 0x100fe200000000d4 */
[----:B------:R0:W-:Y:S01]  /*4bf40*/  STL [R1+0x5b4], R5 ;  /* 0x0005b40501007387 */ /* 0x0001e20000100800 */
[----:B------:R-:W-:Y:S02]  /*4bf50*/  LOP3.LUT R11, R11, 0xffff, RZ, 0xc0, !PT ;  /* 0x0000ffff0b0b7812 */ /* 0x000fe400078ec0ff */
[----:B------:R-:W-:Y:S01]  /*4bf60*/  LOP3.LUT R10, R10, 0xffff, RZ, 0xc0, !PT ;  /* 0x0000ffff0a0a7812 */ /* 0x000fe200078ec0ff */
[----:B------:R-:W-:Y:S04]  /*4bf70*/  STL [R1+0xc2c], R12 ;  /* 0x000c2c0c01007387 */ /* 0x000fe80000100800 */
[----:B------:R1:W-:Y:S01]  /*4bf80*/  STL [R1+0xc28], R9 ;  /* 0x000c280901007387 */ /* 0x0003e20000100800 */
[----:B0-----:R-:W-:Y:S01]  /*4bf90*/  VIADD R5, R5, UR4 ;  /* 0x0000000405057c36 */ /* 0x001fe20008000000 */
[----:B------:R-:W-:-:S02]  /*4bfa0*/  SHF.R.U32.HI R212, RZ, 0x8, R212 ;  /* 0x00000008ffd47819 */ /* 0x000fc400000116d4 */
[----:B------:R-:W3:Y:S01]  /*4bfb0*/  LDL.LU R41, [R1+0xc94] ;  /* 0x000c940001297983 */ /* 0x000ee20000300800 */
[----:B------:R-:W-:Y:S01]  /*4bfc0*/  LOP3.LUT R8, R8, 0xffff, RZ, 0xc0, !PT ;  /* 0x0000ffff08087812 */ /* 0x000fe200078ec0ff */
[----:B------:R-:W-:Y:S02]  /*4bfd0*/  ULDC UR4, c[0x0][0x248] ;  /* 0x0000920000047ab9 */ /* 0x000fe40000000800 */
[----:B------:R-:W4:Y:S01]  /*4bfe0*/  LDL.LU R33, [R1+0x494] ;  /* 0x0004940001217983 */ /* 0x000f220000300800 */
[----:B-1----:R-:W-:-:S05]  /*4bff0*/  PRMT R9, R11, 0x3340, R10 ;  /* 0x000033400b097816 */ /* 0x002fca000000000a */
[----:B------:R-:W-:Y:S04]  /*4c000*/  STL [R1+0xa80], R9 ;  /* 0x000a800901007387 */ /* 0x000fe80000100800 */
[----:B------:R0:W-:Y:S04]  /*4c010*/  STL [R1+0xb4], R5 ;  /* 0x0000b40501007387 */ /* 0x0001e80000100800 */
[----:B------:R-:W4:Y:S01]  /*4c020*/  LDL.LU R30, [R1+0x874] ;  /* 0x00087400011e7983 */ /* 0x000f220000300800 */
[----:B------:R-:W-:Y:S02]  /*4c030*/  LOP3.LUT R212, R212, 0xffff, RZ, 0xc0, !PT ;  /* 0x0000ffffd4d47812 */ /* 0x000fe400078ec0ff */
[----:B------:R-:W-:-:S02]  /*4c040*/  LOP3.LUT R214, R214, 0xffff, RZ, 0xc0, !PT ;  /* 0x0000ffffd6d67812 */ /* 0x000fc400078ec0ff */
[----:B------:R-:W-:Y:S01]  /*4c050*/  PRMT R8, R8, 0x3340, R212 ;  /* 0x0000334008087816 */ /* 0x000fe200000000d4 */
[----:B0-----:R-:W-:Y:S01]  /*4c060*/  VIADD R5, R5, UR4 ;  /* 0x0000000405057c36 */ /* 0x001fe20008000000 */
[----:B------:R-:W-:-:S03]  /*4c070*/  ULDC UR4, c[0x0][0x248] ;  /* 0x0000920000047ab9 */ /* 0x000fc60000000800 */
        /* <DEDUP_REMOVED lines=16> */
[----:B------:R-:W-:Y:S01]  /*4c180*/  PRMT R8, R8, 0x3340, R9 ;  /* 0x0000334008087816 */ /* 0x000fe20000000009 */
[----:B------:R-:W-:Y:S01]  /*4c190*/  STL [R1+0xc20], R13 ;  /* 0x000c200d01007387 */ /* 0x000fe20000100800 */
[----:B------:R-:W-:-:S03]  /*4c1a0*/  SHF.R.U32.HI R11, RZ, 0x8, R12 ;  /* 0x00000008ff0b7819 */ /* 0x000fc6000001160c */
[----:B------:R-:W2:Y:S01]  /*4c1b0*/  LDL.LU R39, [R1+0xc9c] ;  /* 0x000c9c0001277983 */ /* 0x000ea20000300800 */
[----:B------:R-:W-:-:S03]  /*4c1c0*/  LOP3.LUT R10, R10, 0xffff, RZ, 0xc0, !PT ;  /* 0x0000ffff0a0a7812 */ /* 0x000fc600078ec0ff */
[----:B------:R-:W2:Y:S01]  /*4c1d0*/  LDL.LU R37, [R1+0x49c] ;  /* 0x00049c0001257983 */ /* 0x000ea20000300800 */
[----:B------:R-:W-:-:S03]  /*4c1e0*/  LOP3.LUT R11, R11, 0xffff, RZ, 0xc0, !PT ;  /* 0x0000ffff0b0b7812 */ /* 0x000fc600078ec0ff */
[----:B------:R-:W-:Y:S04]  /*4c1f0*/  STL [R1+0xb0], R5 ;  /* 0x0000b00501007387 */ /* 0x000fe80000100800 */
[----:B------:R-:W2:Y:S04]  /*4c200*/  LDL.LU R35, [R1+0xc98] ;  /* 0x000c980001237983 */ /* 0x000ea80000300800 */
        /* <DEDUP_REMOVED lines=9> */
[----:B------:R-:W-:Y:S01]  /*4c2a0*/  PRMT R12, R10, 0x3340, R8 ;  /* 0x000033400a0c7816 */ /* 0x000fe20000000008 */
[----:B------:R0:W-:Y:S01]  /*4c2b0*/  STL [R1+0x5c4], R5 ;  /* 0x0005c40501007387 */ /* 0x0001e20000100800 */
[----:B------:R-:W-:-:S04]  /*4c2c0*/  LOP3.LUT R9, R30, 0xffff, RZ, 0xc0, !PT ;  /* 0x0000ffff1e097812 */ /* 0x000fc800078ec0ff */
[----:B------:R-:W-:Y:S02]  /*4c2d0*/  SHF.R.U32.HI R10, RZ, 0x8, R9 ;  /* 0x00000008ff0a7819 */ /* 0x000fe40000011609 */
[----:B------:R-:W-:Y:S01]  /*4c2e0*/  PRMT R9, R9, 0x3340, R208 ;  /* 0x0000334009097816 */ /* 0x000fe200000000d0 */
[----:B------:R-:W-:Y:S04]  /*4c2f0*/  STL [R1+0xc0c], R12 ;  /* 0x000c0c0c01007387 */ /* 0x000fe80000100800 */
[----:B------:R-:W-:Y:S04]  /*4c300*/  STL [R1+0xc08], R9 ;  /* 0x000c080901007387 */ /* 0x000fe80000100800 */
[----:B------:R-:W3:Y:S04]  /*4c310*/  LDL.LU R33, [R1+0x87c] ;  /* 0x00087c0001217983 */ /* 0x000ee80000300800 */
[----:B------:R-:W4:Y:S01]  /*4c320*/  LDL.LU R30, [R1+0x878] ;  /* 0x00087800011e7983 */ /* 0x000f220000300800 */
[----:B------:R-:W-:-:S02]  /*4c330*/  SHF.R.U32.HI R8, RZ, 0x8, R8 ;  /* 0x00000008ff087819 */ /* 0x000fc40000011608 */
[----:B------:R-:W-:Y:S02]  /*4c340*/  LOP3.LUT R11, R11, 0xffff, RZ, 0xc0, !PT ;  /* 0x0000ffff0b0b7812 */ /* 0x000fe400078ec0ff */
[----:B------:R-:W-:Y:S01]  /*4c350*/  LOP3.LUT R8, R8, 0xffff, RZ, 0xc0, !PT ;  /* 0x0000ffff08087812 */ /* 0x000fe200078ec0ff */
[----:B0-----:R-:W-:Y:S01]  /*4c360*/  VIADD R5, R5, UR4 ;  /* 0x0000000405057c36 */ /* 0x001fe20008000000 */
[----:B------:R-:W-:Y:S01]  /*4c370*/  SHF.R.U32.HI R208, RZ, 0x8, R208 ;  /* 0x00000008ffd07819 */ /* 0x000fe200000116d0 */
[----:B------:R-:W-:Y:S01]  /*4c380*/  ULDC UR4, c[0x0][0x248] ;  /* 0x0000920000047ab9 */ /* 0x000fe20000000800 */
[----:B------:R-:W-:Y:S02]  /*4c390*/  PRMT R8, R11, 0x3340, R8 ;  /* 0x000033400b087816 */ /* 0x000fe40000000008 */
[----:B------:R-:W-:Y:S02]  /*4c3a0*/  LOP3.LUT R10, R10, 0xffff, RZ, 0xc0, !PT ;  /* 0x0000ffff0a0a7812 */ /* 0x000fe400078ec0ff */
[----:B------:R-:W-:Y:S01]  /*4c3b0*/  LOP3.LUT R208, R208, 0xffff, RZ, 0xc0, !PT ;  /* 0x0000ffffd0d07812 */ /* 0x000fe200078ec0ff */
[----:B------:R-:W-:Y:S04]  /*4c3c0*/  STL [R1+0x5b0], R5 ;  /* 0x0005b00501007387 */ /* 0x000fe80000100800 */
[----:B------:R0:W-:Y:S02]  /*4c3d0*/  STL [R1+0xa60], R8 ;  /* 0x000a600801007387 */ /* 0x0001e40000100800 */
[----:B0-----:R-:W-:Y:S01]  /*4c3e0*/  PRMT R8, R10, 0x3340, R208 ;  /* 0x000033400a087816 */ /* 0x001fe200000000d0 */
[----:B------:R-:W-:Y:S01]  /*4c3f0*/  VIADD R5, R5, UR4 ;  /* 0x0000000405057c36 */ /* 0x000fe20008000000 */
[----:B------:R-:W-:-:S03]  /*4c400*/  ULDC UR4, c[0x0][0x248] ;  /* 0x0000920000047ab9 */ /* 0x000fc60000000800 */
[----:B------:R-:W-:Y:S04]  /*4c410*/  STL [R1+0xa5c], R8 ;  /* 0x000a5c0801007387 */ /* 0x000fe80000100800 */
[----:B------:R0:W-:Y:S02]  /*4c420*/  STL [R1+0x5c8], R5 ;  /* 0x0005c80501007387 */ /* 0x0001e40000100800 */
[----:B0-----:R-:W-:Y:S01]  /*4c430*/  VIADD R5, R5, UR4 ;  /* 0x0000000405057c36 */ /* 0x001fe20008000000 */
[----:B------:R-:W-:Y:S01]  /*4c440*/  LOP3.LUT R204, R204, 0xffff, RZ, 0xc0, !PT ;  /* 0x0000ffffcccc7812 */ /* 0x000fe200078ec0ff */
[----:B------:R-:W-:Y:S01]  /*4c450*/  ULDC UR4, c[0x0][0x248] ;  /* 0x0000920000047ab9 */ /* 0x000fe20000000800 */
[----:B------:R-:W-:Y:S02]  /*4c460*/  LOP3.LUT R206, R206, 0xffff, RZ, 0xc0, !PT ;  /* 0x0000ffffcece7812 */ /* 0x000fe400078ec0ff */
[----:B--2---:R-:W-:-:S02]  /*4c470*/  LOP3.LUT R11, R39, 0xffff, RZ, 0xc0, !PT ;  /* 0x0000ffff270b7812 */ /* 0x004fc400078ec0ff */
[----:B------:R-:W-:Y:S02]  /*4c480*/  LOP3.LUT R12, R37, 0xffff, RZ, 0xc0, !PT ;  /* 0x0000ffff250c7812 */ /* 0x000fe400078ec0ff */
[----:B------:R-:W-:Y:S02]  /*4c490*/  SHF.R.U32.HI R10, RZ, 0x8, R11 ;  /* 0x00000008ff0a7819 */ /* 0x000fe4000001160b */
[--C-:B------:R-:W-:Y:S02]  /*4c4a0*/  PRMT R13, R11, 0x3340, R12.reuse ;  /* 0x000033400b0d7816 */ /* 0x100fe4000000000c */
[----:B------:R-:W-:Y:S02]  /*4c4b0*/  LOP3.LUT R9, R35, 0xffff, RZ, 0xc0, !PT ;  /* 0x0000ffff23097812 */ /* 0x000fe400078ec0ff */
[----:B------:R-:W-:Y:S02]  /*4c4c0*/  SHF.R.U32.HI R12, RZ, 0x8, R12 ;  /* 0x00000008ff0c7819 */ /* 0x000fe4000001160c */
[----:B------:R-:W-:-:S02]  /*4c4d0*/  SHF.R.U32.HI R11, RZ, 0x8, R9 ;  /* 0x00000008ff0b7819 */ /* 0x000fc40000011609 */
[----:B------:R-:W-:Y:S02]  /*4c4e0*/  LOP3.LUT R8, R31, 0xffff, RZ, 0xc0, !PT ;  /* 0x0000ffff1f087812 */ /* 0x000fe400078ec0ff */
[----:B------:R-:W-:Y:S02]  /*4c4f0*/  LOP3.LUT R10, R10, 0xffff, RZ, 0xc0, !PT ;  /* 0x0000ffff0a0a7812 */ /* 0x000fe400078ec0ff */
[--C-:B------:R-:W-:Y:S02]  /*4c500*/  PRMT R9, R9, 0x3340, R8.reuse ;  /* 0x0000334009097816 */ /* 0x100fe40000000008 */
[----:B------:R-:W-:Y:S01]  /*4c510*/  LOP3.LUT R12, R12, 0xffff, RZ, 0xc0, !PT ;  /* 0x0000ffff0c0c7812 */ /* 0x000fe200078ec0ff */
[----:B------:R-:W-:Y:S01]  /*4c520*/  STL [R1+0xbd4], R13 ;  /* 0x000bd40d01007387 */ /* 0x000fe20000100800 */
[----:B------:R-:W-:-:S03]  /*4c530*/  SHF.R.U32.HI R8, RZ, 0x8, R8 ;  /* 0x00000008ff087819 */ /* 0x000fc60000011608 */
[----:B------:R0:W-:Y:S01]  /*4c540*/  STL [R1+0xbcc], R9 ;  /* 0x000bcc0901007387 */ /* 0x0001e20000100800 */
[----:B------:R-:W-:Y:S02]  /*4c550*/  LOP3.LUT R11, R11, 0xffff, RZ, 0xc0, !PT ;  /* 0x0000ffff0b0b7812 */ /* 0x000fe400078ec0ff */
[----:B------:R-:W-:Y:S01]  /*4c560*/  LOP3.LUT R8, R8, 0xffff, RZ, 0xc0, !PT ;  /* 0x0000ffff08087812 */ /* 0x000fe200078ec0ff */
[----:B------:R-:W2:Y:S01]  /*4c570*/  LDL.LU R41, [R1+0xca4] ;  /* 0x000ca40001297983 */ /* 0x000ea20000300800 */
[----:B0-----:R-:W-:-:S03]  /*4c580*/  PRMT R9, R10, 0x3340, R12 ;  /* 0x000033400a097816 */ /* 0x001fc6000000000c */
[----:B------:R-:W2:Y:S01]  /*4c590*/  LDL.LU R39, [R1+0x4a4] ;  /* 0x0004a40001277983 */ /* 0x000ea20000300800 */
[----:B------:R-:W-:-:S03]  /*4c5a0*/  PRMT R8, R11, 0x3340, R8 ;  /* 0x000033400b087816 */ /* 0x000fc60000000008 */
[----:B------:R-:W-:Y:S04]  /*4c5b0*/  STL [R1+0xa50], R9 ;  /* 0x000a500901007387 */ /* 0x000fe80000100800 */
[----:B------:R0:W-:Y:S04]  /*4c5c0*/  STL [R1+0x5c0], R5 ;  /* 0x0005c00501007387 */ /* 0x0001e80000100800 */
[----:B------:R-:W2:Y:S04]  /*4c5d0*/  LDL.LU R35, [R1+0xca0] ;  /* 0x000ca00001237983 */ /* 0x000ea80000300800 */
[----:B------:R-:W2:Y:S04]  /*4c5e0*/  LDL.LU R31, [R1+0x4a0] ;  /* 0x0004a000011f7983 */ /* 0x000ea80000300800 */
[----:B------:R3:W-:Y:S01]  /*4c5f0*/  STL [R1+0xa4c], R8 ;  /* 0x000a4c0801007387 */ /* 0x0007e20000100800 */
[----:B0-----:R-:W-:Y:S01]  /*4c600*/  VIADD R5, R5, UR4 ;  /* 0x0000000405057c36 */ /* 0x001fe20008000000 */
[----:B------:R-:W-:Y:S01]  /*4c610*/  ULDC UR4, c[0x0][0x248] ;  /* 0x0000920000047ab9 */ /* 0x000fe20000000800 */
[----:B---3--:R-:W-:-:S02]  /*4c620*/  LOP3.LUT R8, R33, 0xffff, RZ, 0xc0, !PT ;  /* 0x0000ffff21087812 */ /* 0x008fc400078ec0ff */
[----:B----4-:R-:W-:Y:S02]  /*4c630*/  LOP3.LUT R9, R30, 0xffff, RZ, 0xc0, !PT ;  /* 0x0000ffff1e097812 */ /* 0x010fe400078ec0ff */
[----:B------:R-:W-:Y:S02]  /*4c640*/  PRMT R11, R8, 0x3340, R204 ;  /* 0x00003340080b7816 */ /* 0x000fe400000000cc */
        /* <DEDUP_REMOVED lines=15> */
[----:B-1----:R-:W-:-:S03]  /*4c740*/  PRMT R9, R10, 0x3340, R204 ;  /* 0x000033400a097816 */ /* 0x002fc600000000cc */
[----:B------:R0:W-:Y:S04]  /*4c750*/  STL [R1+0x5bc], R5 ;  /* 0x0005bc0501007387 */ /* 0x0001e80000100800 */
[----:B------:R-:W-:Y:S04]  /*4c760*/  STL [R1+0xa44], R9 ;  /* 0x000a440901007387 */ /* 0x000fe80000100800 */
[----:B------:R-:W4:Y:S01]  /*4c770*/  LDL.LU R30, [R1+0x4a8] ;  /* 0x0004a800011e7983 */ /* 0x000f220000300800 */
[----:B------:R-:W-:-:S04]  /*4c780*/  LOP3.LUT R206, R206, 0xffff, RZ, 0xc0, !PT ;  /* 0x0000ffffcece7812 */ /* 0x000fc800078ec0ff */
[----:B------:R-:W-:Y:S01]  /*4c790*/  PRMT R8, R8, 0x3340, R206 ;  /* 0x0000334008087816 */ /* 0x000fe200000000ce */
[----:B0-----:R-:W-:Y:S01]  /*4c7a0*/  VIADD R5, R5, UR4 ;  /* 0x0000000405057c36 */ /* 0x001fe20008000000 */
[----:B------:R-:W-:-:S03]  /*4c7b0*/  ULDC UR4, c[0x0][0x248] ;  /* 0x0000920000047ab9 */ /* 0x000fc60000000800 */
[----:B------:R-:W-:Y:S04]  /*4c7c0*/  STL [R1+0xa48], R8 ;  /* 0x000a480801007387 */ /* 0x000fe80000100800 */
[----:B------:R0:W-:Y:S01]  /*4c7d0*/  STL [R1+0x5cc], R5 ;  /* 0x0005cc0501007387 */ /* 0x0001e20000100800 */
[----:B------:R-:W-:Y:S01]  /*4c7e0*/  LOP3.LUT R200, R200, 0xffff, RZ, 0xc0, !PT ;  /* 0x0000ffffc8c87812 */ /* 0x000fe200078ec0ff */
[----:B0-----:R-:W-:Y:S01]  /*4c7f0*/  VIADD R5, R5, UR4 ;  /* 0x0000000405057c36 */ /* 0x001fe20008000000 */
[----:B------:R-:W-:Y:S01]  /*4c800*/  ULDC UR4, c[0x0][0x248] ;  /* 0x0000920000047ab9 */ /* 0x000fe20000000800 */
[----:B--2---:R-:W-:Y:S02]  /*4c810*/  LOP3.LUT R11, R41, 0xffff, RZ, 0xc0, !PT ;  /* 0x0000ffff290b7812 */ /* 0x004fe400078ec0ff */
[----:B------:R-:W-:-:S02]  /*4c820*/  LOP3.LUT R12, R39, 0xffff, RZ, 0xc0, !PT ;  /* 0x0000ffff270c7812 */ /* 0x000fc400078ec0ff */
[----:B------:R-:W-:Y:S02]  /*4c830*/  SHF.R.U32.HI R10, RZ, 0x8, R11 ;  /* 0x00000008ff0a7819 */ /* 0x000fe4000001160b */
[--C-:B------:R-:W-:Y:S02]  /*4c840*/  PRMT R13, R11, 0x3340, R12.reuse ;  /* 0x000033400b0d7816 */ /* 0x100fe4000000000c */
[----:B------:R-:W-:Y:S02]  /*4c850*/  SHF.R.U32.HI R12, RZ, 0x8, R12 ;  /* 0x00000008ff0c7819 */ /* 0x000fe4000001160c */
[----:B------:R-:W-:Y:S02]  /*4c860*/  LOP3.LUT R9, R35, 0xffff, RZ, 0xc0, !PT ;  /* 0x0000ffff23097812 */ /* 0x000fe400078ec0ff */
[----:B------:R-:W-:Y:S02]  /*4c870*/  LOP3.LUT R8, R31, 0xffff, RZ, 0xc0, !PT ;  /* 0x0000ffff1f087812 */ /* 0x000fe400078ec0ff */
[----:B------:R-:W-:-:S02]  /*4c880*/  SHF.R.U32.HI R11, RZ, 0x8, R9 ;  /* 0x00000008ff0b7819 */ /* 0x000fc40000011609 */
[--C-:B------:R-:W-:Y:S02]  /*4c890*/  PRMT R9, R9, 0x3340, R8.reuse ;  /* 0x0000334009097816 */ /* 0x100fe40000000008 */
[----:B------:R-:W-:Y:S02]  /*4c8a0*/  LOP3.LUT R10, R10, 0xffff, RZ, 0xc0, !PT ;  /* 0x0000ffff0a0a7812 */ /* 0x000fe400078ec0ff */
[----:B------:R-:W-:Y:S01]  /*4c8b0*/  LOP3.LUT R12, R12, 0xffff, RZ, 0xc0, !PT ;  /* 0x0000ffff0c0c7812 */ /* 0x000fe200078ec0ff */
[----:B------:R-:W-:Y:S01]  /*4c8c0*/  STL [R1+0xba8], R13 ;  /* 0x000ba80d01007387 */ /* 0x000fe20000100800 */
[----:B------:R-:W-:-:S03]  /*4c8d0*/  SHF.R.U32.HI R8, RZ, 0x8, R8 ;  /* 0x00000008ff087819 */ /* 0x000fc60000011608 */
[----:B------:R0:W-:Y:S01]  /*4c8e0*/  STL [R1+0xba0], R9 ;  /* 0x000ba00901007387 */ /* 0x0001e20000100800 */
[----:B------:R-:W-:-:S03]  /*4c8f0*/  LOP3.LUT R11, R11, 0xffff, RZ, 0xc0, !PT ;  /* 0x0000ffff0b0b7812 */ /* 0x000fc600078ec0ff */
[----:B------:R-:W2:Y:S01]  /*4c900*/  LDL.LU R39, [R1+0xcac] ;  /* 0x000cac0001277983 */ /* 0x000ea20000300800 */
[----:B------:R-:W-:-:S03]  /*4c910*/  LOP3.LUT R8, R8, 0xffff, RZ, 0xc0, !PT ;  /* 0x0000ffff08087812 */ /* 0x000fc600078ec0ff */
[----:B------:R-:W2:Y:S01]  /*4c920*/  LDL.LU R35, [R1+0x4ac] ;  /* 0x0004ac0001237983 */ /* 0x000ea20000300800 */
[----:B0-----:R-:W-:-:S03]  /*4c930*/  PRMT R9, R10, 0x3340, R12 ;  /* 0x000033400a097816 */ /* 0x001fc6000000000c */
[----:B------:R0:W-:Y:S04]  /*4c940*/  STL [R1+0x5ac], R5 ;  /* 0x0005ac0501007387 */ /* 0x0001e80000100800 */
[----:B------:R-:W2:Y:S01]  /*4c950*/  LDL.LU R31, [R1+0x884] ;  /* 0x00088400011f7983 */ /* 0x000ea20000300800 */
[----:B------:R-:W-:-:S03]  /*4c960*/  PRMT R8, R11, 0x3340, R8 ;  /* 0x000033400b087816 */ /* 0x000fc60000000008 */
[----:B------:R3:W-:Y:S01]  /*4c970*/  STL [R1+0xa34], R9 ;  /* 0x000a340901007387 */ /* 0x0007e20000100800 */
[----:B0-----:R-:W-:Y:S01]  /*4c980*/  VIADD R5, R5, UR4 ;  /* 0x0000000405057c36 */ /* 0x001fe20008000000 */
[----:B------:R-:W-:Y:S02]  /*4c990*/  ULDC UR4, c[0x0][0x248] ;  /* 0x0000920000047ab9 */ /* 0x000fe40000000800 */
[----:B------:R0:W-:Y:S01]  /*4c9a0*/  STL [R1+0xa30], R8 ;  /* 0x000a300801007387 */ /* 0x0001e20000100800 */
[----:B---3--:R-:W-:Y:S02]  /*4c9b0*/  LOP3.LUT R9, R37, 0xffff, RZ, 0xc0, !PT ;  /* 0x0000ffff25097812 */ /* 0x008fe400078ec0ff */
[----:B----4-:R-:W-:Y:S02]  /*4c9c0*/  LOP3.LUT R11, R33, 0xffff, RZ, 0xc0, !PT ;  /* 0x0000ffff210b7812 */ /* 0x010fe400078ec0ff */
[----:B------:R-:W-:Y:S01]  /*4c9d0*/  PRMT R13, R9, 0x3340, R200 ;  /* 0x00003340090d7816 */ /* 0x000fe200000000c8 */
[----:B------:R-:W-:Y:S01]  /*4c9e0*/  STL [R1+0x5a8], R5 ;  /* 0x0005a80501007387 */ /* 0x000fe20000100800 */
[----:B0-----:R-:W-:-:S02]  /*4c9f0*/  SHF.R.U32.HI R8, RZ, 0x8, R9 ;  /* 0x00000008ff087819 */ /* 0x001fc40000011609 */
[----:B------:R-:W-:Y:S01]  /*4ca00*/  SHF.R.U32.HI R9, RZ, 0x8, R200 ;  /* 0x00000008ff097819 */ /* 0x000fe200000116c8 */
[----:B------:R0:W-:Y:S01]  /*4ca10*/  STL [R1+0xb94], R13 ;  /* 0x000b940d01007387 */ /* 0x0001e20000100800 */
[----:B------:R-:W-:Y:S02]  /*4ca20*/  LOP3.LUT R12, R30, 0xffff, RZ, 0xc0, !PT ;  /* 0x0000ffff1e0c7812 */ /* 0x000fe400078ec0ff */
[----:B------:R-:W-:Y:S02]  /*4ca30*/  LOP3.LUT R8, R8, 0xffff, RZ, 0xc0, !PT ;  /* 0x0000ffff08087812 */ /* 0x000fe400078ec0ff */
[----:B------:R-:W-:Y:S02]  /*4ca40*/  LOP3.LUT R9, R9, 0xffff, RZ, 0xc0, !PT ;  /* 0x0000ffff09097812 */ /* 0x000fe400078ec0ff */
[----:B0-----:R-:W-:Y:S01]  /*4ca50*/  PRMT R13, R11, 0x3340, R12 ;  /* 0x000033400b0d7816 */ /* 0x001fe2000000000c */
[----:B------:R-:W-:Y:S01]  /*4ca60*/  VIADD R5, R5, UR4 ;  /* 0x0000000405057c36 */ /* 0x000fe20008000000 */
[----:B------:R-:W-:Y:S01]  /*4ca70*/  PRMT R8, R8, 0x3340, R9 ;  /* 0x0000334008087816 */ /* 0x000fe20000000009 */
[----:B------:R-:W-:-:S02]  /*4ca80*/  ULDC UR4, c[0x0][0x248] ;  /* 0x0000920000047ab9 */ /* 0x000fc40000000800 */
[----:B------:R-:W-:Y:S04]  /*4ca90*/  STL [R1+0xb78], R13 ;  /* 0x000b780d01007387 */ /* 0x000fe80000100800 */
[----:B------:R-:W3:Y:S04]  /*4caa0*/  LDL.LU R37, [R1+0x888] ;  /* 0x0008880001257983 */ /* 0x000ee80000300800 */
[----:B------:R-:W4:Y:S04]  /*4cab0*/  LDL.LU R33, [R1+0xcb0] ;  /* 0x000cb00001217983 */ /* 0x000f280000300800 */
[----:B------:R-:W-:Y:S04]  /*4cac0*/  STL [R1+0xac], R5 ;  /* 0x0000ac0501007387 */ /* 0x000fe80000100800 */
[----:B------:R0:W-:Y:S04]  /*4cad0*/  STL [R1+0xa24], R8 ;  /* 0x000a240801007387 */ /* 0x0001e80000100800 */
[----:B------:R-:W4:Y:S01]  /*4cae0*/  LDL.LU R30, [R1+0x4b0] ;  /* 0x0004b000011e7983 */ /* 0x000f220000300800 */
[----:B------:R-:W-:-:S02]  /*4caf0*/  SHF.R.U32.HI R10, RZ, 0x8, R11 ;  /* 0x00000008ff0a7819 */ /* 0x000fc4000001160b */
[----:B------:R-:W-:Y:S02]  /*4cb00*/  SHF.R.U32.HI R11, RZ, 0x8, R12 ;  /* 0x00000008ff0b7819 */ /* 0x000fe4000001160c */
[----:B------:R-:W-:Y:S02]  /*4cb10*/  LOP3.LUT R10, R10, 0xffff, RZ, 0xc0, !PT ;  /* 0x0000ffff0a0a7812 */ /* 0x000fe400078ec0ff */
[----:B------:R-:W-:-:S04]  /*4cb20*/  LOP3.LUT R11, R11, 0xffff, RZ, 0xc0, !PT ;  /* 0x0000ffff0b0b7812 */ /* 0x000fc800078ec0ff */
[----:B0-----:R-:W-:-:S05]  /*4cb30*/  PRMT R8, R10, 0x3340, R11 ;  /* 0x000033400a087816 */ /* 0x001fca000000000b */
[----:B------:R-:W-:Y:S01]  /*4cb40*/  STL [R1+0xa14], R8 ;  /* 0x000a140801007387 */ /* 0x000fe20000100800 */
[----:B------:R-:W-:Y:S01]  /*4cb50*/  LOP3.LUT R196, R196, 0xffff, RZ, 0xc0, !PT ;  /* 0x0000ffffc4c47812 */ /* 0x000fe200078ec0ff */
[----:B------:R-:W-:Y:S01]  /*4cb60*/  VIADD R5, R5, UR4 ;  /* 0x0000000405057c36 */ /* 0x000fe20008000000 */
[----:B------:R-:W-:-:S04]  /*4cb70*/  ULDC UR4, c[0x0][0x248] ;  /* 0x0000920000047ab9 */ /* 0x000fc80000000800 */
[----:B------:R0:W-:Y:S01]  /*4cb80*/  STL [R1+0x5a4], R5 ;  /* 0x0005a40501007387 */ /* 0x0001e20000100800 */
[----:B------:R-:W-:Y:S01]  /*4cb90*/  LOP3.LUT R198, R198, 0xffff, RZ, 0xc0, !PT ;  /* 0x0000ffffc6c67812 */ /* 0x000fe200078ec0ff */
[----:B0-----:R-:W-:Y:S01]  /*4cba0*/  VIADD R5, R5, UR4 ;  /* 0x0000000405057c36 */ /* 0x001fe20008000000 */
[----:B------:R-:W-:Y:S01]  /*4cbb0*/  ULDC UR4, c[0x0][0x248] ;  /* 0x0000920000047ab9 */ /* 0x000fe20000000800 */
[----:B--2---:R-:W-:Y:S02]  /*4cbc0*/  LOP3.LUT R10, R39, 0xffff, RZ, 0xc0, !PT ;  /* 0x0000ffff270a7812 */ /* 0x004fe400078ec0ff */
[----:B------:R-:W-:Y:S02]  /*4cbd0*/  LOP3.LUT R8, R35, 0xffff, RZ, 0xc0, !PT ;  /* 0x0000ffff23087812 */ /* 0x000fe400078ec0ff */
[----:B------:R-:W-:Y:S02]  /*4cbe0*/  SHF.R.U32.HI R11, RZ, 0x8, R10 ;  /* 0x00000008ff0b7819 */ /* 0x000fe4000001160a */
[----:B------:R-:W-:-:S02]  /*4cbf0*/  PRMT R12, R10, 0x3340, R8 ;  /* 0x000033400a0c7816 */ /* 0x000fc40000000008 */
[----:B------:R-:W-:Y:S02]  /*4cc00*/  LOP3.LUT R9, R31, 0xffff, RZ, 0xc0, !PT ;  /* 0x0000ffff1f097812 */ /* 0x000fe400078ec0ff */
[----:B------:R-:W-:Y:S02]  /*4cc10*/  SHF.R.U32.HI R10, RZ, 0x8, R8 ;  /* 0x00000008ff0a7819 */ /* 0x000fe40000011608 */
[----:B------:R-:W-:Y:S02]  /*4cc20*/  SHF.R.U32.HI R8, RZ, 0x8, R9 ;  /* 0x00000008ff087819 */ /* 0x000fe40000011609 */
        /* <DEDUP_REMOVED lines=10> */
[----:B0-----:R-:W-:-:S05]  /*4ccd0*/  PRMT R9, R11, 0x3340, R10 ;  /* 0x000033400b097816 */ /* 0x001fca000000000a */
[----:B------:R3:W-:Y:S04]  /*4cce0*/  STL [R1+0xa10], R9 ;  /* 0x000a100901007387 */ /* 0x0007e80000100800 */
[----:B------:R0:W-:Y:S01]  /*4ccf0*/  STL [R1+0xa8], R5 ;  /* 0x0000a80501007387 */ /* 0x0001e20000100800 */
[----:B------:R-:W-:-:S03]  /*4cd00*/  PRMT R8, R8, 0x3340, R196 ;  /* 0x0000334008087816 */ /* 0x000fc600000000c4 */
[----:B------:R-:W2:Y:S01]  /*4cd10*/  LDL.LU R31, [R1+0x88c] ;  /* 0x00088c00011f7983 */ /* 0x000ea20000300800 */
[----:B---3--:R-:W-:Y:S01]  /*4cd20*/  LOP3.LUT R9, R37, 0xffff, RZ, 0xc0, !PT ;  /* 0x0000ffff25097812 */ /* 0x008fe200078ec0ff */
[----:B0-----:R-:W-:Y:S02]  /*4cd30*/  VIADD R5, R5, UR4 ;  /* 0x0000000405057c36 */ /* 0x001fe40008000000 */
[----:B------:R0:W-:Y:S01]  /*4cd40*/  STL [R1+0xa0c], R8 ;  /* 0x000a0c0801007387 */ /* 0x0001e20000100800 */
[----:B------:R-:W-:Y:S01]  /*4cd50*/  PRMT R13, R9, 0x3340, R198 ;  /* 0x00003340090d7816 */ /* 0x000fe200000000c6 */
[----:B------:R-:W-:Y:S01]  /*4cd60*/  ULDC UR4, c[0x0][0x248] ;  /* 0x0000920000047ab9 */ /* 0x000fe20000000800 */
[----:B----4-:R-:W-:Y:S01]  /*4cd70*/  LOP3.LUT R11, R33, 0xffff, RZ, 0xc0, !PT ;  /* 0x0000ffff210b7812 */ /* 0x010fe200078ec0ff */
[----:B------:R-:W-:Y:S04]  /*4cd80*/  STL [R1+0x5a0], R5 ;  /* 0x0005a00501007387 */ /* 0x000fe80000100800 */
[----:B------:R1:W-:Y:S01]  /*4cd90*/  STL [R1+0xb50], R13 ;  /* 0x000b500d01007387 */ /* 0x0003e20000100800 */
[----:B0-----:R-:W-:-:S02]  /*4cda0*/  SHF.R.U32.HI R8, RZ, 0x8, R9 ;  /* 0x00000008ff087819 */ /* 0x001fc40000011609 */
[----:B------:R-:W-:Y:S02]  /*4cdb0*/  LOP3.LUT R12, R30, 0xffff, RZ, 0xc0, !PT ;  /* 0x0000ffff1e0c7812 */ /* 0x000fe400078ec0ff */
[----:B------:R-:W-:Y:S02]  /*4cdc0*/  SHF.R.U32.HI R9, RZ, 0x8, R198 ;  /* 0x00000008ff097819 */ /* 0x000fe400000116c6 */
[----:B-1----:R-:W-:Y:S02]  /*4cdd0*/  PRMT R13, R11, 0x3340, R12 ;  /* 0x000033400b0d7816 */ /* 0x002fe4000000000c */
[----:B------:R-:W-:Y:S02]  /*4cde0*/  LOP3.LUT R8, R8, 0xffff, RZ, 0xc0, !PT ;  /* 0x0000ffff08087812 */ /* 0x000fe400078ec0ff */
[----:B------:R-:W-:Y:S01]  /*4cdf0*/  LOP3.LUT R9, R9, 0xffff, RZ, 0xc0, !PT ;  /* 0x0000ffff09097812 */ /* 0x000fe200078ec0ff */
[----:B------:R-:W-:Y:S01]  /*4ce00*/  STL [R1+0xb48], R13 ;  /* 0x000b480d01007387 */ /* 0x000fe20000100800 */
[----:B------:R-:W-:Y:S01]  /*4ce10*/  VIADD R5, R5, UR4 ;  /* 0x0000000405057c36 */ /* 0x000fe20008000000 */
[----:B------:R-:W-:Y:S01]  /*4ce20*/  SHF.R.U32.HI R10, RZ, 0x8, R11 ;  /* 0x00000008ff0a7819 */ /* 0x000fe2000001160b */
[----:B------:R-:W-:Y:S01]  /*4ce30*/  ULDC UR4, c[0x0][0x248] ;  /* 0x0000920000047ab9 */ /* 0x000fe20000000800 */
[----:B------:R-:W3:Y:S01]  /*4ce40*/  LDL.LU R39, [R1+0xcbc] ;  /* 0x000cbc0001277983 */ /* 0x000ee20000300800 */
[----:B------:R-:W-:-:S03]  /*4ce50*/  PRMT R8, R8, 0x3340, R9 ;  /* 0x0000334008087816 */ /* 0x000fc60000000009 */
[----:B------:R-:W4:Y:S04]  /*4ce60*/  LDL.LU R37, [R1+0x4bc] ;  /* 0x0004bc0001257983 */ /* 0x000f280000300800 */
[----:B------:R-:W-:Y:S04]  /*4ce70*/  STL [R1+0xa4], R5 ;  /* 0x0000a40501007387 */ /* 0x000fe80000100800 */
[----:B------:R-:W4:Y:S04]  /*4ce80*/  LDL.LU R33, [R1+0xcb8] ;  /* 0x000cb80001217983 */ /* 0x000f280000300800 */
[----:B------:R0:W-:Y:S04]  /*4ce90*/  STL [R1+0xa08], R8 ;  /* 0x000a080801007387 */ /* 0x0001e80000100800 */
[----:B------:R-:W4:Y:S01]  /*4cea0*/  LDL.LU R30, [R1+0x4b8] ;  /* 0x0004b800011e7983 */ /* 0x000f220000300800 */
[----:B------:R-:W-:-:S02]  /*4ceb0*/  SHF.R.U32.HI R11, RZ, 0x8, R12 ;  /* 0x00000008ff0b7819 */ /* 0x000fc4000001160c */
[----:B------:R-:W-:Y:S02]  /*4cec0*/  LOP3.LUT R10, R10, 0xffff, RZ, 0xc0, !PT ;  /* 0x0000ffff0a0a7812 */ /* 0x000fe400078ec0ff */
[----:B------:R-:W-:-:S04]  /*4ced0*/  LOP3.LUT R11, R11, 0xffff, RZ, 0xc0, !PT ;  /* 0x0000ffff0b0b7812 */ /* 0x000fc800078ec0ff */
[----:B0-----:R-:W-:-:S05]  /*4cee0*/  PRMT R8, R10, 0x3340, R11 ;  /* 0x000033400a087816 */ /* 0x001fca000000000b */
[----:B------:R-:W-:Y:S01]  /*4cef0*/  STL [R1+0xa00], R8 ;  /* 0x000a000801007387 */ /* 0x000fe20000100800 */
[----:B------:R-:W-:Y:S01]  /*4cf00*/  LOP3.LUT R192, R192, 0xffff, RZ, 0xc0, !PT ;  /* 0x0000ffffc0c07812 */ /* 0x000fe200078ec0ff */
[----:B------:R-:W-:Y:S01]  /*4cf10*/  VIADD R5, R5, UR4 ;  /* 0x0000000405057c36 */ /* 0x000fe20008000000 */
[----:B------:R-:W-:-:S04]  /*4cf20*/  ULDC UR4, c[0x0][0x248] ;  /* 0x0000920000047ab9 */ /* 0x000fc80000000800 */
[----:B------:R0:W-:Y:S02]  /*4cf30*/  STL [R1+0x59c], R5 ;  /* 0x00059c0501007387 */ /* 0x0001e40000100800 */
[----:B0-----:R-:W-:Y:S01]  /*4cf40*/  VIADD R5, R5, UR4 ;  /* 0x0000000405057c36 */ /* 0x001fe20008000000 */
[----:B------:R-:W-:Y:S01]  /*4cf50*/  ULDC UR4, c[0x0][0x248] ;  /* 0x0000920000047ab9 */ /* 0x000fe20000000800 */
[----:B--2---:R-:W-:Y:S02]  /*4cf60*/  LOP3.LUT R10, R41, 0xffff, RZ, 0xc0, !PT ;  /* 0x0000ffff290a7812 */ /* 0x004fe400078ec0ff */
[----:B------:R-:W-:Y:S02]  /*4cf70*/  LOP3.LUT R8, R35, 0xffff, RZ, 0xc0, !PT ;  /* 0x0000ffff23087812 */ /* 0x000fe400078ec0ff */
[----:B------:R-:W-:Y:S02]  /*4cf80*/  SHF.R.U32.HI R11, RZ, 0x8, R10 ;  /* 0x00000008ff0b7819 */ /* 0x000fe4000001160a */
[----:B------:R-:W-:-:S02]  /*4cf90*/  PRMT R12, R10, 0x3340, R8 ;  /* 0x000033400a0c7816 */ /* 0x000fc40000000008 */
[----:B------:R-:W-:Y:S02]  /*4cfa0*/  SHF.R.U32.HI R10, RZ, 0x8, R8 ;  /* 0x00000008ff0a7819 */ /* 0x000fe40000011608 */
[----:B------:R-:W-:-:S04]  /*4cfb0*/  LOP3.LUT R9, R31, 0xffff, RZ, 0xc0, !PT ;  /* 0x0000ffff1f097812 */ /* 0x000fc800078ec0ff */
[----:B------:R-:W-:Y:S02]  /*4cfc0*/  SHF.R.U32.HI R8, RZ, 0x8, R9 ;  /* 0x00000008ff087819 */ /* 0x000fe40000011609 */
[--C-:B------:R-:W-:Y:S01]  /*4cfd0*/  PRMT R9, R9, 0x3340, R192.reuse ;  /* 0x0000334009097816 */ /* 0x100fe200000000c0 */
[----:B------:R-:W-:Y:S01]  /*4cfe0*/  STL [R1+0xb40], R12 ;  /* 0x000b400c01007387 */ /* 0x000fe20000100800 */
[----:B------:R-:W-:Y:S02]  /*4cff0*/  LOP3.LUT R11, R11, 0xffff, RZ, 0xc0, !PT ;  /* 0x0000ffff0b0b7812 */ /* 0x000fe400078ec0ff */
[----:B------:R-:W-:Y:S01]  /*4d000*/  LOP3.LUT R10, R10, 0xffff, RZ, 0xc0, !PT ;  /* 0x0000ffff0a0a7812 */ /* 0x000fe200078ec0ff */
[----:B------:R0:W-:Y:S01]  /*4d010*/  STL [R1+0xb3c], R9 ;  /* 0x000b3c0901007387 */ /* 0x0001e20000100800 */
[----:B------:R-:W-:-:S03]  /*4d020*/  SHF.R.U32.HI R192, RZ, 0x8, R192 ;  /* 0x00000008ffc07819 */ /* 0x000fc600000116c0 */
[----:B------:R-:W2:Y:S01]  /*4d030*/  LDL.LU R35, [R1+0x894] ;  /* 0x0008940001237983 */ /* 0x000ea20000300800 */
[----:B------:R-:W-:Y:S02]  /*4d040*/  LOP3.LUT R8, R8, 0xffff, RZ, 0xc0, !PT ;  /* 0x0000ffff08087812 */ /* 0x000fe400078ec0ff */
[----:B------:R-:W-:Y:S01]  /*4d050*/  LOP3.LUT R192, R192, 0xffff, RZ, 0xc0, !PT ;  /* 0x0000ffffc0c07812 */ /* 0x000fe200078ec0ff */
[----:B------:R-:W2:Y:S01]  /*4d060*/  LDL.LU R31, [R1+0x890] ;  /* 0x00089000011f7983 */ /* 0x000ea20000300800 */
[----:B0-----:R-:W-:-:S03]  /*4d070*/  PRMT R9, R11, 0x3340, R10 ;  /* 0x000033400b097816 */ /* 0x001fc6000000000a */
[----:B------:R0:W-:Y:S01]  /*4d080*/  STL [R1+0xa0], R5 ;  /* 0x0000a00501007387 */ /* 0x0001e20000100800 */
[----:B------:R-:W-:-:S03]  /*4d090*/  PRMT R8, R8, 0x3340, R192 ;  /* 0x0000334008087816 */ /* 0x000fc600000000c0 */
[----:B------:R3:W-:Y:S04]  /*4d0a0*/  STL [R1+0x9f4], R9 ;  /* 0x0009f40901007387 */ /* 0x0007e80000100800 */
[----:B------:R1:W-:Y:S01]  /*4d0b0*/  STL [R1+0x9f0], R8 ;  /* 0x0009f00801007387 */ /* 0x0003e20000100800 */
[----:B0-----:R-:W-:Y:S01]  /*4d0c0*/  VIADD R5, R5, UR4 ;  /* 0x0000000405057c36 */ /* 0x001fe20008000000 */
[----:B------:R-:W-:Y:S01]  /*4d0d0*/  ULDC UR4, c[0x0][0x248] ;  /* 0x0000920000047ab9 */ /* 0x000fe20000000800 */
[----:B---3--:R-:W-:Y:S02]  /*4d0e0*/  LOP3.LUT R9, R39, 0xffff, RZ, 0xc0, !PT ;  /* 0x0000ffff27097812 */ /* 0x008fe400078ec0ff */
[----:B----4-:R-:W-:Y:S02]  /*4d0f0*/  LOP3.LUT R10, R37, 0xffff, RZ, 0xc0, !PT ;  /* 0x0000ffff250a7812 */ /* 0x010fe400078ec0ff */
[----:B-1----:R-:W-:-:S02]  /*4d100*/  SHF.R.U32.HI R8, RZ, 0x8, R9 ;  /* 0x00000008ff087819 */ /* 0x002fc40000011609 */
[--C-:B------:R-:W-:Y:S01]  /*4d110*/  PRMT R13, R9, 0x3340, R10.reuse ;  /* 0x00003340090d7816 */ /* 0x100fe2000000000a */
[----:B------:R-:W-:Y:S01]  /*4d120*/  STL [R1+0x598], R5 ;  /* 0x0005980501007387 */ /* 0x000fe20000100800 */
[----:B------:R-:W-:Y:S02]  /*4d130*/  SHF.R.U32.HI R9, RZ, 0x8, R10 ;  /* 0x00000008ff097819 */ /* 0x000fe4000001160a */
[----:B------:R-:W-:Y:S01]  /*4d140*/  LOP3.LUT R11, R33, 0xffff, RZ, 0xc0, !PT ;  /* 0x0000ffff210b7812 */ /* 0x000fe200078ec0ff */
[----:B------:R0:W-:Y:S01]  /*4d150*/  STL [R1+0xb10], R13 ;  /* 0x000b100d01007387 */ /* 0x0001e20000100800 */
[----:B------:R-:W-:Y:S02]  /*4d160*/  LOP3.LUT R8, R8, 0xffff, RZ, 0xc0, !PT ;  /* 0x0000ffff08087812 */ /* 0x000fe400078ec0ff */
[----:B------:R-:W-:Y:S02]  /*4d170*/  LOP3.LUT R12, R30, 0xffff, RZ, 0xc0, !PT ;  /* 0x0000ffff1e0c7812 */ /* 0x000fe400078ec0ff */
[----:B------:R-:W-:-:S02]  /*4d180*/  LOP3.LUT R9, R9, 0xffff, RZ, 0xc0, !PT ;  /* 0x0000ffff09097812 */ /* 0x000fc400078ec0ff */
[----:B0-----:R-:W-:Y:S01]  /*4d190*/  PRMT R13, R11, 0x3340, R12 ;  /* 0x000033400b0d7816 */ /* 0x001fe2000000000c */
[----:B------:R-:W-:Y:S01]  /*4d1a0*/  VIADD R5, R5, UR4 ;  /* 0x0000000405057c36 */ /* 0x000fe20008000000 */
[----:B------:R-:W-:Y:S01]  /*4d1b0*/  PRMT R8, R8, 0x3340, R9 ;  /* 0x0000334008087816 */ /* 0x000fe20000000009 */
[----:B------:R-:W-:Y:S02]  /*4d1c0*/  ULDC UR4, c[0x0][0x248] ;  /* 0x0000920000047ab9 */ /* 0x000fe40000000800 */
[----:B------:R-:W-:Y:S04]  /*4d1d0*/  STL [R1+0xb0c], R13 ;  /* 0x000b0c0d01007387 */ /* 0x000fe80000100800 */
[----:B------:R-:W3:Y:S04]  /*4d1e0*/  LDL.LU R39, [R1+0xcc8] ;  /* 0x000cc80001277983 */ /* 0x000ee80000300800 */
[----:B------:R-:W4:Y:S04]  /*4d1f0*/  LDL.LU R37, [R1+0x4d0] ;  /* 0x0004d00001257983 */ /* 0x000f280000300800 */
[----:B------:R0:W-:Y:S04]  /*4d200*/  STL [R1+0x9d8], R8 ;  /* 0x0009d80801007387 */ /* 0x0001e80000100800 */
[----:B------:R1:W-:Y:S04]  /*4d210*/  STL [R1+0x9c], R5 ;  /* 0x00009c0501007387 */ /* 0x0003e80000100800 */
[----:B------:R-:W4:Y:S04]  /*4d220*/  LDL.LU R33, [R1+0xcc4] ;  /* 0x000cc40001217983 */ /* 0x000f280000300800 */
[----:B------:R-:W4:Y:S01]  /*4d230*/  LDL.LU R30, [R1+0x4c8] ;  /* 0x0004c800011e7983 */ /* 0x000f220000300800 */
[----:B------:R-:W-:-:S02]  /*4d240*/  SHF.R.U32.HI R10, RZ, 0x8, R11 ;  /* 0x00000008ff0a7819 */ /* 0x000fc4000001160b */
[----:B------:R-:W-:Y:S02]  /*4d250*/  SHF.R.U32.HI R11, RZ, 0x8, R12 ;  /* 0x00000008ff0b7819 */ /* 0x000fe4000001160c */
[----:B------:R-:W-:Y:S02]  /*4d260*/  LOP3.LUT R10, R10, 0xffff, RZ, 0xc0, !PT ;  /* 0x0000ffff0a0a7812 */ /* 0x000fe400078ec0ff */
[----:B------:R-:W-:-:S04]  /*4d270*/  LOP3.LUT R11, R11, 0xffff, RZ, 0xc0, !PT ;  /* 0x0000ffff0b0b7812 */ /* 0x000fc800078ec0ff */
[----:B0-----:R-:W-:Y:S02]  /*4d280*/  PRMT R8, R10, 0x3340, R11 ;  /* 0x000033400a087816 */ /* 0x001fe4000000000b */
[----:B------:R-:W-:-:S03]  /*4d290*/  LOP3.LUT R187, R187, 0xffff, RZ, 0xc0, !PT ;  /* 0x0000ffffbbbb7812 */ /* 0x000fc600078ec0ff */
[----:B------:R-:W-:Y:S01]  /*4d2a0*/  STL [R1+0x9d4], R8 ;  /* 0x0009d40801007387 */ /* 0x000fe20000100800 */
[----:B------:R-:W-:Y:S01]  /*4d2b0*/  LOP3.LUT R190, R190, 0xffff, RZ, 0xc0, !PT ;  /* 0x0000ffffbebe7812 */ /* 0x000fe200078ec0ff */
[----:B-1----:R-:W-:Y:S01]  /*4d2c0*/  VIADD R5, R5, UR4 ;  /* 0x0000000405057c36 */ /* 0x002fe20008000000 */
        /* <DEDUP_REMOVED lines=14> */
[----:B------:R0:W-:Y:S01]  /*4d3b0*/  STL [R1+0xb00], R9 ;  /* 0x000b000901007387 */ /* 0x0001e20000100800 */
[----:B------:R-:W-:-:S03]  /*4d3c0*/  SHF.R.U32.HI R190, RZ, 0x8, R190 ;  /* 0x00000008ffbe7819 */ /* 0x000fc600000116be */
[----:B------:R-:W2:Y:S01]  /*4d3d0*/  LDL.LU R41, [R1+0x898] ;  /* 0x0008980001297983 */ /* 0x000ea20000300800 */
[----:B0-----:R-:W-:-:S05]  /*4d3e0*/  PRMT R9, R10, 0x3340, R187 ;  /* 0x000033400a097816 */ /* 0x001fca00000000bb */
[----:B------:R3:W-:Y:S01]  /*4d3f0*/  STL [R1+0x9c4], R9 ;  /* 0x0009c40901007387 */ /* 0x0007e20000100800 */
[----:B------:R-:W-:-:S03]  /*4d400*/  LOP3.LUT R8, R8, 0xffff, RZ, 0xc0, !PT ;  /* 0x0000ffff08087812 */ /* 0x000fc600078ec0ff */
[----:B------:R0:W-:Y:S01]  /*4d410*/  STL [R1+0x58c], R5 ;  /* 0x00058c0501007387 */ /* 0x0001e20000100800 */
[----:B------:R-:W-:-:S03]  /*4d420*/  LOP3.LUT R190, R190, 0xffff, RZ, 0xc0, !PT ;  /* 0x0000ffffbebe7812 */ /* 0x000fc600078ec0ff */
[----:B------:R-:W2:Y:S04]  /*4d430*/  LDL.LU R35, [R1+0xccc] ;  /* 0x000ccc0001237983 */ /* 0x000ea80000300800 */
[----:B------:R-:W2:Y:S01]  /*4d440*/  LDL.LU R31, [R1+0x4d4] ;  /* 0x0004d400011f7983 */ /* 0x000ea20000300800 */
[----:B---3--:R-:W-:Y:S01]  /*4d450*/  LOP3.LUT R9, R39, 0xffff, RZ, 0xc0, !PT ;  /* 0x0000ffff27097812 */ /* 0x008fe200078ec0ff */
[----:B0-----:R-:W-:Y:S01]  /*4d460*/  VIADD R5, R5, UR4 ;  /* 0x0000000405057c36 */ /* 0x001fe20008000000 */
[----:B------:R-:W-:Y:S01]  /*4d470*/  PRMT R8, R8, 0x3340, R190 ;  /* 0x0000334008087816 */ /* 0x000fe200000000be */
[----:B------:R-:W-:Y:S01]  /*4d480*/  ULDC UR4, c[0x0][0x248] ;  /* 0x0000920000047ab9 */ /* 0x000fe20000000800 */
[----:B----4-:R-:W-:-:S04]  /*4d490*/  LOP3.LUT R10, R37, 0xffff, RZ, 0xc0, !PT ;  /* 0x0000ffff250a7812 */ /* 0x010fc800078ec0ff */
[----:B------:R-:W-:Y:S01]  /*4d4a0*/  PRMT R13, R9, 0x3340, R10 ;  /* 0x00003340090d7816 */ /* 0x000fe2000000000a */
[----:B------:R0:W-:Y:S04]  /*4d4b0*/  STL [R1+0x9c8], R8 ;  /* 0x0009c80801007387 */ /* 0x0001e80000100800 */
[----:B------:R-:W-:Y:S01]  /*4d4c0*/  STL [R1+0x590], R5 ;  /* 0x0005900501007387 */ /* 0x000fe20000100800 */
[----:B------:R-:W-:-:S03]  /*4d4d0*/  LOP3.LUT R11, R33, 0xffff, RZ, 0xc0, !PT ;  /* 0x0000ffff210b7812 */ /* 0x000fc600078ec0ff */
[----:B------:R1:W-:Y:S01]  /*4d4e0*/  STL [R1+0xaec], R13 ;  /* 0x000aec0d01007387 */ /* 0x0003e20000100800 */
[----:B------:R-:W-:Y:S02]  /*4d4f0*/  LOP3.LUT R12, R30, 0xffff, RZ, 0xc0, !PT ;  /* 0x0000ffff1e0c7812 */ /* 0x000fe400078ec0ff */
[----:B0-----:R-:W-:Y:S02]  /*4d500*/  SHF.R.U32.HI R8, RZ, 0x8, R9 ;  /* 0x00000008ff087819 */ /* 0x001fe40000011609 */
        /* <DEDUP_REMOVED lines=18> */
[----:B0-----:R-:W-:Y:S02]  /*4d630*/  PRMT R8, R10, 0x3340, R11 ;  /* 0x000033400a087816 */ /* 0x001fe4000000000b */
[----:B------:R-:W-:Y:S01]  /*4d640*/  LOP3.LUT R10, R7, 0xffff, RZ, 0xc0, !PT ;  /* 0x0000ffff070a7812 */ /* 0x000fe200078ec0ff */
[----:B------:R-:W-:Y:S01]  /*4d650*/  VIADD R5, R5, UR4 ;  /* 0x0000000405057c36 */ /* 0x000fe20008000000 */
[----:B------:R-:W-:Y:S01]  /*4d660*/  ULDC UR4, c[0x0][0x248] ;  /* 0x0000920000047ab9 */ /* 0x000fe20000000800 */
[----:B------:R-:W-:Y:S04]  /*4d670*/  STL [R1+0x9b8], R8 ;  /* 0x0009b80801007387 */ /* 0x000fe80000100800 */
[----:B------:R-:W4:Y:S04]  /*4d680*/  LDL.LU R7, [R1+0x1ba4] ;  /* 0x001ba40001077983 */ /* 0x000f280000300800 */
[----:B------:R0:W-:Y:S02]  /*4d690*/  STL [R1+0x588], R5 ;  /* 0x0005880501007387 */ /* 0x0001e40000100800 */
[----:B0-----:R-:W-:Y:S01]  /*4d6a0*/  VIADD R5, R5, UR4 ;  /* 0x0000000405057c36 */ /* 0x001fe20008000000 */
[----:B------:R-:W-:Y:S01]  /*4d6b0*/  ULDC UR4, c[0x0][0x248] ;  /* 0x0000920000047ab9 */ /* 0x000fe20000000800 */
[----:B--2---:R-:W-:-:S04]  /*4d6c0*/  LOP3.LUT R9, R41, 0xffff, RZ, 0xc0, !PT ;  /* 0x0000ffff29097812 */ /* 0x004fc800078ec0ff */
[----:B------:R-:W-:Y:S02]  /*4d6d0*/  PRMT R13, R9, 0x3340, R10 ;  /* 0x00003340090d7816 */ /* 0x000fe4000000000a */
[----:B------:R-:W-:-:S03]  /*4d6e0*/  SHF.R.U32.HI R8, RZ, 0x8, R9 ;  /* 0x00000008ff087819 */ /* 0x000fc60000011609 */
[----:B------:R0:W-:Y:S01]  /*4d6f0*/  STL [R1+0xadc], R13 ;  /* 0x000adc0d01007387 */ /* 0x0001e20000100800 */
[----:B------:R-:W-:Y:S02]  /*4d700*/  SHF.R.U32.HI R9, RZ, 0x8, R10 ;  /* 0x00000008ff097819 */ /* 0x000fe4000001160a */
[----:B------:R-:W-:Y:S02]  /*4d710*/  LOP3.LUT R11, R35, 0xffff, RZ, 0xc0, !PT ;  /* 0x0000ffff230b7812 */ /* 0x000fe400078ec0ff */
[----:B------:R-:W-:-:S04]  /*4d720*/  LOP3.LUT R12, R31, 0xffff, RZ, 0xc0, !PT ;  /* 0x0000ffff1f0c7812 */ /* 0x000fc800078ec0ff */
[--C-:B0-----:R-:W-:Y:S02]  /*4d730*/  PRMT R13, R11, 0x3340, R12.reuse ;  /* 0x000033400b0d7816 */ /* 0x101fe4000000000c */
[----:B------:R-:W-:Y:S02]  /*4d740*/  LOP3.LUT R8, R8, 0xffff, RZ, 0xc0, !PT ;  /* 0x0000ffff08087812 */ /* 0x000fe400078ec0ff */
[----:B------:R-:W-:Y:S01]  /*4d750*/  LOP3.LUT R9, R9, 0xffff, RZ, 0xc0, !PT ;  /* 0x0000ffff09097812 */ /* 0x000fe200078ec0ff */
[----:B------:R-:W-:Y:S01]  /*4d760*/  STL [R1+0xac8], R13 ;  /* 0x000ac80d01007387 */ /* 0x000fe20000100800 */
[----:B------:R-:W-:Y:S02]  /*4d770*/  SHF.R.U32.HI R10, RZ, 0x8, R11 ;  /* 0x00000008ff0a7819 */ /* 0x000fe4000001160b */
[----:B------:R-:W-:Y:S01]  /*4d780*/  SHF.R.U32.HI R11, RZ, 0x8, R12 ;  /* 0x00000008ff0b7819 */ /* 0x000fe2000001160c */
[----:B------:R-:W2:Y:S01]  /*4d790*/  LDL.LU R35, [R1+0x8a0] ;  /* 0x0008a00001237983 */ /* 0x000ea20000300800 */
[----:B------:R-:W-:-:S02]  /*4d7a0*/  PRMT R8, R8, 0x3340, R9 ;  /* 0x0000334008087816 */ /* 0x000fc40000000009 */
[----:B------:R-:W-:Y:S01]  /*4d7b0*/  LOP3.LUT R10, R10, 0xffff, RZ, 0xc0, !PT ;  /* 0x0000ffff0a0a7812 */ /* 0x000fe200078ec0ff */
[----:B------:R-:W2:Y:S01]  /*4d7c0*/  LDL.LU R31, [R1+0x89c] ;  /* 0x00089c00011f7983 */ /* 0x000ea20000300800 */
[----:B------:R-:W-:-:S03]  /*4d7d0*/  LOP3.LUT R11, R11, 0xffff, RZ, 0xc0, !PT ;  /* 0x0000ffff0b0b7812 */ /* 0x000fc600078ec0ff */
[----:B------:R0:W-:Y:S04]  /*4d7e0*/  STL [R1+0x57c], R5 ;  /* 0x00057c0501007387 */ /* 0x0001e80000100800 */
[----:B------:R1:W-:Y:S01]  /*4d7f0*/  STL [R1+0x9a8], R8 ;  /* 0x0009a80801007387 */ /* 0x0003e20000100800 */
[----:B0-----:R-:W-:Y:S01]  /*4d800*/  VIADD R5, R5, UR4 ;  /* 0x0000000405057c36 */ /* 0x001fe20008000000 */
[----:B------:R-:W-:Y:S01]  /*4d810*/  ULDC UR4, c[0x0][0x248] ;  /* 0x0000920000047ab9 */ /* 0x000fe20000000800 */
[----:B-1----:R-:W-:Y:S02]  /*4d820*/  PRMT R8, R10, 0x3340, R11 ;  /* 0x000033400a087816 */ /* 0x002fe4000000000b */
[----:B---3--:R-:W-:Y:S02]  /*4d830*/  LOP3.LUT R9, R39, 0xffff, RZ, 0xc0, !PT ;  /* 0x0000ffff27097812 */ /* 0x008fe400078ec0ff */
[----:B----4-:R-:W-:Y:S01]  /*4d840*/  LOP3.LUT R10, R37, 0xffff, RZ, 0xc0, !PT ;  /* 0x0000ffff250a7812 */ /* 0x010fe200078ec0ff */
[----:B------:R0:W-:Y:S03]  /*4d850*/  STL [R1+0x98c], R8 ;  /* 0x00098c0801007387 */ /* 0x0001e60000100800 */
[----:B------:R-:W-:Y:S01]  /*4d860*/  PRMT R13, R9, 0x3340, R10 ;  /* 0x00003340090d7816 */ /* 0x000fe2000000000a */
[----:B------:R1:W-:Y:S01]  /*4d870*/  STL [R1+0x580], R5 ;  /* 0x0005800501007387 */ /* 0x0003e20000100800 */
[----:B------:R-:W-:-:S02]  /*4d880*/  LOP3.LUT R11, R33, 0xffff, RZ, 0xc0, !PT ;  /* 0x0000ffff210b7812 */ /* 0x000fc400078ec0ff */
[----:B0-----:R-:W-:Y:S02]  /*4d890*/  SHF.R.U32.HI R8, RZ, 0x8, R9 ;  /* 0x00000008ff087819 */ /* 0x001fe40000011609 */
[----:B------:R-:W-:Y:S02]  /*4d8a0*/  SHF.R.U32.HI R9, RZ, 0x8, R10 ;  /* 0x00000008ff097819 */ /* 0x000fe4000001160a */
[----:B------:R-:W-:Y:S01]  /*4d8b0*/  LOP3.LUT R12, R30, 0xffff, RZ, 0xc0, !PT ;  /* 0x0000ffff1e0c7812 */ /* 0x000fe200078ec0ff */
[----:B------:R0:W-:Y:S01]  /*4d8c0*/  STL [R1+0xac0], R13 ;  /* 0x000ac00d01007387 */ /* 0x0001e20000100800 */
[----:B------:R-:W-:Y:S02]  /*4d8d0*/  LOP3.LUT R8, R8, 0xffff, RZ, 0xc0, !PT ;  /* 0x0000ffff08087812 */ /* 0x000fe400078ec0ff */
[----:B------:R-:W-:Y:S01]  /*4d8e0*/  LOP3.LUT R9, R9, 0xffff, RZ, 0xc0, !PT ;  /* 0x0000ffff09097812 */ /* 0x000fe200078ec0ff */
[----:B-1----:R-:W-:Y:S01]  /*4d8f0*/  VIADD R5, R5, UR4 ;  /* 0x0000000405057c36 */ /* 0x002fe20008000000 */
[----:B------:R-:W-:Y:S01]  /*4d900*/  SHF.R.U32.HI R10, RZ, 0x8, R11 ;  /* 0x00000008ff0a7819 */ /* 0x000fe2000001160b */
[----:B------:R-:W-:Y:S01]  /*4d910*/  ULDC UR4, c[0x0][0x248] ;  /* 0x0000920000047ab9 */ /* 0x000fe20000000800 */
[----:B0-----:R-:W-:-:S02]  /*4d920*/  PRMT R13, R11, 0x3340, R12 ;  /* 0x000033400b0d7816 */ /* 0x001fc4000000000c */
[----:B------:R-:W-:-:S03]  /*4d930*/  PRMT R8, R8, 0x3340, R9 ;  /* 0x0000334008087816 */ /* 0x000fc60000000009 */
[----:B------:R-:W-:Y:S04]  /*4d940*/  STL [R1+0xb28], R13 ;  /* 0x000b280d01007387 */ /* 0x000fe80000100800 */
[----:B------:R-:W3:Y:S04]  /*4d950*/  LDL.LU R41, [R1+0xcd8] ;  /* 0x000cd80001297983 */ /* 0x000ee80000300800 */
[----:B------:R-:W4:Y:S04]  /*4d960*/  LDL.LU R39, [R1+0x4e0] ;  /* 0x0004e00001277983 */ /* 0x000f280000300800 */
[----:B------:R-:W-:Y:S04]  /*4d970*/  STL [R1+0x818], R8 ;  /* 0x0008180801007387 */ /* 0x000fe80000100800 */
[----:B------:R0:W-:Y:S04]  /*4d980*/  STL [R1+0x574], R5 ;  /* 0x0005740501007387 */ /* 0x0001e80000100800 */
[----:B------:R-:W4:Y:S04]  /*4d990*/  LDL.LU R33, [R1+0xcd4] ;  /* 0x000cd40001217983 */ /* 0x000f280000300800 */
[----:B------:R-:W4:Y:S01]  /*4d9a0*/  LDL.LU R30, [R1+0x4dc] ;  /* 0x0004dc00011e7983 */ /* 0x000f220000300800 */
[----:B------:R-:W-:-:S02]  /*4d9b0*/  SHF.R.U32.HI R11, RZ, 0x8, R12 ;  /* 0x00000008ff0b7819 */ /* 0x000fc4000001160c */
[----:B------:R-:W-:Y:S02]  /*4d9c0*/  LOP3.LUT R10, R10, 0xffff, RZ, 0xc0, !PT ;  /* 0x0000ffff0a0a7812 */ /* 0x000fe400078ec0ff */
[----:B------:R-:W-:Y:S01]  /*4d9d0*/  LOP3.LUT R11, R11, 0xffff, RZ, 0xc0, !PT ;  /* 0x0000ffff0b0b7812 */ /* 0x000fe200078ec0ff */
[----:B0-----:R-:W-:Y:S01]  /*4d9e0*/  VIADD R5, R5, UR4 ;  /* 0x0000000405057c36 */ /* 0x001fe20008000000 */
[----:B------:R-:W-:Y:S01]  /*4d9f0*/  LOP3.LUT R12, R232, 0xffff, RZ, 0xc0, !PT ;  /* 0x0000ffffe80c7812 */ /* 0x000fe200078ec0ff */
[----:B------:R-:W-:Y:S01]  /*4da00*/  ULDC UR4, c[0x0][0x248] ;  /* 0x0000920000047ab9 */ /* 0x000fe20000000800 */
[----:B------:R-:W-:Y:S02]  /*4da10*/  PRMT R8, R10, 0x3340, R11 ;  /* 0x000033400a087816 */ /* 0x000fe4000000000b */
[----:B------:R-:W-:-:S03]  /*4da20*/  LOP3.LUT R10, R6, 0xffff, RZ, 0xc0, !PT ;  /* 0x0000ffff060a7812 */ /* 0x000fc600078ec0ff */
[----:B------:R-:W-:Y:S04]  /*4da30*/  STL [R1+0x9ec], R8 ;  /* 0x0009ec0801007387 */ /* 0x000fe80000100800 */
[----:B------:R-:W4:Y:S04]  /*4da40*/  LDL.LU R6, [R1+0x1ba0] ;  /* 0x001ba00001067983 */ /* 0x000f280000300800 */
[----:B------:R0:W-:Y:S04]  /*4da50*/  STL [R1+0x578], R5 ;  /* 0x0005780501007387 */ /* 0x0001e80000100800 */
[----:B------:R-:W4:Y:S01]  /*4da60*/  LDL.LU R232, [R1+0x1b9c] ;  /* 0x001b9c0001e87983 */ /* 0x000f220000300800 */
[----:B0-----:R-:W-:Y:S01]  /*4da70*/  VIADD R5, R5, UR4 ;  /* 0x0000000405057c36 */ /* 0x001fe20008000000 */
[----:B------:R-:W-:Y:S01]  /*4da80*/  ULDC UR4, c[0x0][0x248] ;  /* 0x0000920000047ab9 */ /* 0x000fe20000000800 */
[----:B--2---:R-:W-:-:S04]  /*4da90*/  LOP3.LUT R9, R35, 0xffff, RZ, 0xc0, !PT ;  /* 0x0000ffff23097812 */ /* 0x004fc800078ec0ff */
[--C-:B------:R-:W-:Y:S02]  /*4daa0*/  PRMT R13, R9, 0x3340, R10.reuse ;  /* 0x00003340090d7816 */ /* 0x100fe4000000000a */
[----:B------:R-:W-:Y:S02]  /*4dab0*/  LOP3.LUT R11, R31, 0xffff, RZ, 0xc0, !PT ;  /* 0x0000ffff1f0b7812 */ /* 0x000fe400078ec0ff */
[----:B------:R-:W-:Y:S01]  /*4dac0*/  SHF.R.U32.HI R8, RZ, 0x8, R9 ;  /* 0x00000008ff087819 */ /* 0x000fe20000011609 */
[----:B------:R0:W-:Y:S01]  /*4dad0*/  STL [R1+0xaa8], R13 ;  /* 0x000aa80d01007387 */ /* 0x0001e20000100800 */
[----:B------:R-:W-:Y:S02]  /*4dae0*/  SHF.R.U32.HI R9, RZ, 0x8, R10 ;  /* 0x00000008ff097819 */ /* 0x000fe4000001160a */
[----:B------:R-:W-:Y:S02]  /*4daf0*/  LOP3.LUT R8, R8, 0xffff, RZ, 0xc0, !PT ;  /* 0x0000ffff08087812 */ /* 0x000fe400078ec0ff */
[----:B------:R-:W-:-:S02]  /*4db00*/  LOP3.LUT R9, R9, 0xffff, RZ, 0xc0, !PT ;  /* 0x0000ffff09097812 */ /* 0x000fc400078ec0ff */
[----:B0-----:R-:W-:Y:S02]  /*4db10*/  PRMT R13, R11, 0x3340, R12 ;  /* 0x000033400b0d7816 */ /* 0x001fe4000000000c */
[----:B------:R-:W-:-:S03]  /*4db20*/  PRMT R8, R8, 0x3340, R9 ;  /* 0x0000334008087816 */ /* 0x000fc60000000009 */
[----:B------:R-:W-:Y:S01]  /*4db30*/  STL [R1+0xab0], R13 ;  /* 0x000ab00d01007387 */ /* 0x000fe20000100800 */
[----:B------:R-:W-:-:S03]  /*4db40*/  SHF.R.U32.HI R10, RZ, 0x8, R11 ;  /* 0x00000008ff0a7819 */ /* 0x000fc6000001160b */
[----:B------:R-:W2:Y:S01]  /*4db50*/  LDL.LU R37, [R1+0x8a4] ;  /* 0x0008a40001257983 */ /* 0x000ea20000300800 */
[----:B------:R-:W-:-:S03]  /*4db60*/  SHF.R.U32.HI R11, RZ, 0x8, R12 ;  /* 0x00000008ff0b7819 */ /* 0x000fc6000001160c */
[----:B------:R-:W2:Y:S01]  /*4db70*/  LDL.LU R35, [R1+0xcdc] ;  /* 0x000cdc0001237983 */ /* 0x000ea20000300800 */
[----:B------:R-:W-:-:S03]  /*4db80*/  LOP3.LUT R10, R10, 0xffff, RZ, 0xc0, !PT ;  /* 0x0000ffff0a0a7812 */ /* 0x000fc600078ec0ff */
[----:B------:R0:W-:Y:S01]  /*4db90*/  STL [R1+0x56c], R5 ;  /* 0x00056c0501007387 */ /* 0x0001e20000100800 */
[----:B------:R-:W-:-:S03]  /*4dba0*/  LOP3.LUT R11, R11, 0xffff, RZ, 0xc0, !PT ;  /* 0x0000ffff0b0b7812 */ /* 0x000fc600078ec0ff */
[----:B------:R1:W-:Y:S04]  /*4dbb0*/  STL [R1+0x808], R8 ;  /* 0x0008080801007387 */ /* 0x0003e80000100800 */
[----:B------:R-:W2:Y:S01]  /*4dbc0*/  LDL.LU R31, [R1+0x4e4] ;  /* 0x0004e400011f7983 */ /* 0x000ea20000300800 */
[----:B0-----:R-:W-:Y:S01]  /*4dbd0*/  VIADD R5, R5, UR4 ;  /* 0x0000000405057c36 */ /* 0x001fe20008000000 */
[----:B------:R-:W-:Y:S01]  /*4dbe0*/  ULDC UR4, c[0x0][0x248] ;  /* 0x0000920000047ab9 */ /* 0x000fe20000000800 */
[----:B-1----:R-:W-:-:S05]  /*4dbf0*/  PRMT R8, R10, 0x3340, R11 ;  /* 0x000033400a087816 */ /* 0x002fca000000000b */
[----:B------:R-:W-:Y:S01]  /*4dc00*/  STL [R1+0x80c], R8 ;  /* 0x00080c0801007387 */ /* 0x000fe20000100800 */
[----:B---3--:R-:W-:Y:S02]  /*4dc10*/  LOP3.LUT R9, R41, 0xffff, RZ, 0xc0, !PT ;  /* 0x0000ffff29097812 */ /* 0x008fe400078ec0ff */
[----:B----4-:R-:W-:-:S04]  /*4dc20*/  LOP3.LUT R10, R39, 0xffff, RZ, 0xc0, !PT ;  /* 0x0000ffff270a7812 */ /* 0x010fc800078ec0ff */
[----:B------:R-:W-:Y:S01]  /*4dc30*/  PRMT R13, R9, 0x3340, R10 ;  /* 0x00003340090d7816 */ /* 0x000fe2000000000a */
[----:B------:R-:W-:Y:S04]  /*4dc40*/  STL [R1+0x570], R5 ;  /* 0x0005700501007387 */ /* 0x000fe80000100800 */
[----:B------:R0:W-:Y:S01]  /*4dc50*/  STL [R1+0xa98], R13 ;  /* 0x000a980d01007387 */ /* 0x0001e20000100800 */
[----:B------:R-:W-:Y:S02]  /*4dc60*/  LOP3.LUT R11, R33, 0xffff, RZ, 0xc0, !PT ;  /* 0x0000ffff210b7812 */ /* 0x000fe400078ec0ff */
[----:B------:R-:W-:-:S04]  /*4dc70*/  LOP3.LUT R12, R30, 0xffff, RZ, 0xc0, !PT ;  /* 0x0000ffff1e0c7812 */ /* 0x000fc800078ec0ff */
[----:B0-----:R-:W-:Y:S01]  /*4dc80*/  PRMT R13, R11, 0x3340, R12 ;  /* 0x000033400b0d7816 */ /* 0x001fe2000000000c */
[----:B------:R-:W-:Y:S01]  /*4dc90*/  VIADD R5, R5, UR4 ;  /* 0x0000000405057c36 */ /* 0x000fe20008000000 */
[----:B------:R-:W-:Y:S01]  /*4dca0*/  SHF.R.U32.HI R8, RZ, 0x8, R9 ;  /* 0x00000008ff087819 */ /* 0x000fe20000011609 */
[----:B------:R-:W-:Y:S02]  /*4dcb0*/  ULDC UR4, c[0x0][0x248] ;  /* 0x0000920000047ab9 */ /* 0x000fe40000000800 */
        /* <DEDUP_REMOVED lines=14> */
[----:B0-----:R-:W-:Y:S01]  /*4dda0*/  VIADD R5, R5, UR4 ;  /* 0x0000000405057c36 */ /* 0x001fe20008000000 */
[----:B------:R-:W-:Y:S01]  /*4ddb0*/  ULDC UR4, c[0x0][0x248] ;  /* 0x0000920000047ab9 */ /* 0x000fe20000000800 */
[----:B-1----:R-:W-:Y:S02]  /*4ddc0*/  PRMT R8, R10, 0x3340, R11 ;  /* 0x000033400a087816 */ /* 0x002fe4000000000b */
[----:B------:R-:W-:-:S03]  /*4ddd0*/  LOP3.LUT R10, R231, 0xffff, RZ, 0xc0, !PT ;  /* 0x0000ffffe70a7812 */ /* 0x000fc600078ec0ff */
[----:B------:R-:W-:Y:S04]  /*4dde0*/  STL [R1+0x7f8], R8 ;  /* 0x0007f80801007387 */ /* 0x000fe80000100800 */
[----:B------:R-:W4:Y:S04]  /*4ddf0*/  LDL.LU R231, [R1+0x1b98] ;  /* 0x001b980001e77983 */ /* 0x000f280000300800 */
[----:B------:R0:W-:Y:S02]  /*4de00*/  STL [R1+0x568], R5 ;  /* 0x0005680501007387 */ /* 0x0001e40000100800 */
        /* <DEDUP_REMOVED lines=11> */
[----:B------:R-:W-:-:S03]  /*4dec0*/  LOP3.LUT R9, R9, 0xffff, RZ, 0xc0, !PT ;  /* 0x0000ffff09097812 */ /* 0x000fc600078ec0ff */
[----:B------:R-:W-:Y:S01]  /*4ded0*/  STL [R1+0xa84], R13 ;  /* 0x000a840d01007387 */ /* 0x000fe20000100800 */
[----:B------:R-:W-:-:S03]  /*4dee0*/  PRMT R8, R8, 0x3340, R9 ;  /* 0x0000334008087816 */ /* 0x000fc60000000009 */
[----:B------:R-:W2:Y:S01]  /*4def0*/  LDL.LU R37, [R1+0x8b0] ;  /* 0x0008b00001257983 */ /* 0x000ea20000300800 */
[----:B------:R-:W-:Y:S02]  /*4df00*/  SHF.R.U32.HI R10, RZ, 0x8, R11 ;  /* 0x00000008ff0a7819 */ /* 0x000fe4000001160b */
[----:B------:R-:W-:Y:S01]  /*4df10*/  SHF.R.U32.HI R11, RZ, 0x8, R12 ;  /* 0x00000008ff0b7819 */ /* 0x000fe2000001160c */
[----:B------:R-:W2:Y:S01]  /*4df20*/  LDL.LU R35, [R1+0xe48] ;  /* 0x000e480001237983 */ /* 0x000ea20000300800 */
[----:B------:R-:W-:-:S03]  /*4df30*/  LOP3.LUT R10, R10, 0xffff, RZ, 0xc0, !PT ;  /* 0x0000ffff0a0a7812 */ /* 0x000fc600078ec0ff */
[----:B------:R0:W-:Y:S01]  /*4df40*/  STL [R1+0x55c], R5 ;  /* 0x00055c0501007387 */ /* 0x0001e20000100800 */
[----:B------:R-:W-:-:S03]  /*4df50*/  LOP3.LUT R11, R11, 0xffff, RZ, 0xc0, !PT ;  /* 0x0000ffff0b0b7812 */ /* 0x000fc600078ec0ff */
[----:B------:R1:W-:Y:S04]  /*4df60*/  STL [R1+0x7f0], R8 ;  /* 0x0007f00801007387 */ /* 0x0003e80000100800 */
[----:B------:R-:W2:Y:S01]  /*4df70*/  LDL.LU R31, [R1+0x7a4] ;  /* 0x0007a400011f7983 */ /* 0x000ea20000300800 */
[----:B0-----:R-:W-:Y:S01]  /*4df80*/  VIADD R5, R5, UR4 ;  /* 0x0000000405057c36 */ /* 0x001fe20008000000 */
[----:B------:R-:W-:Y:S01]  /*4df90*/  LOP3.LUT R12, R4, 0xffff, RZ, 0xc0, !PT ;  /* 0x0000ffff040c7812 */ /* 0x000fe200078ec0ff */
[----:B------:R-:W-:Y:S01]  /*4dfa0*/  ULDC UR4, c[0x0][0x248] ;  /* 0x0000920000047ab9 */ /* 0x000fe20000000800 */
[----:B-1----:R-:W-:-:S05]  /*4dfb0*/  PRMT R8, R10, 0x3340, R11 ;  /* 0x000033400a087816 */ /* 0x002fca000000000b */
[----:B------:R0:W-:Y:S04]  /*4dfc0*/  STL [R1+0x7d4], R8 ;  /* 0x0007d40801007387 */ /* 0x0001e80000100800 */
[----:B------:R-:W-:Y:S04]  /*4dfd0*/  STL [R1+0x560], R5 ;  /* 0x0005600501007387 */ /* 0x000fe80000100800 */
[----:B------:R-:W2:Y:S01]  /*4dfe0*/  LDL.LU R4, [R1+0x1b94] ;  /* 0x001b940001047983 */ /* 0x000ea20000300800 */
[----:B---3--:R-:W-:Y:S02]  /*4dff0*/  LOP3.LUT R9, R39, 0xffff, RZ, 0xc0, !PT ;  /* 0x0000ffff27097812 */ /* 0x008fe400078ec0ff */
[----:B----4-:R-:W-:-:S04]  /*4e000*/  LOP3.LUT R10, R33, 0xffff, RZ, 0xc0, !PT ;  /* 0x0000ffff210a7812 */ /* 0x010fc800078ec0ff */
[--C-:B------:R-:W-:Y:S02]  /*4e010*/  PRMT R13, R9, 0x3340, R10.reuse ;  /* 0x00003340090d7816 */ /* 0x100fe4000000000a */
[----:B0-----:R-:W-:Y:S02]  /*4e020*/  SHF.R.U32.HI R8, RZ, 0x8, R9 ;  /* 0x00000008ff087819 */ /* 0x001fe40000011609 */
[----:B------:R-:W-:Y:S01]  /*4e030*/  LOP3.LUT R11, R30, 0xffff, RZ, 0xc0, !PT ;  /* 0x0000ffff1e0b7812 */ /* 0x000fe200078ec0ff */
[----:B------:R0:W-:Y:S01]  /*4e040*/  STL [R1+0xa74], R13 ;  /* 0x000a740d01007387 */ /* 0x0001e20000100800 */
[----:B------:R-:W-:Y:S02]  /*4e050*/  SHF.R.U32.HI R9, RZ, 0x8, R10 ;  /* 0x00000008ff097819 */ /* 0x000fe4000001160a */
        /* <DEDUP_REMOVED lines=11> */
[----:B------:R-:W4:Y:S01]  /*4e110*/  LDL.LU R30, [R1+0x8b8] ;  /* 0x0008b800011e7983 */ /* 0x000f220000300800 */
[----:B------:R-:W-:-:S02]  /*4e120*/  SHF.R.U32.HI R10, RZ, 0x8, R11 ;  /* 0x00000008ff0a7819 */ /* 0x000fc4000001160b */
[----:B------:R-:W-:Y:S02]  /*4e130*/  SHF.R.U32.HI R11, RZ, 0x8, R12 ;  /* 0x00000008ff0b7819 */ /* 0x000fe4000001160c */
[----:B------:R-:W-:Y:S02]  /*4e140*/  LOP3.LUT R10, R10, 0xffff, RZ, 0xc0, !PT ;  /* 0x0000ffff0a0a7812 */ /* 0x000fe400078ec0ff */
[----:B------:R-:W-:-:S04]  /*4e150*/  LOP3.LUT R11, R11, 0xffff, RZ, 0xc0, !PT ;  /* 0x0000ffff0b0b7812 */ /* 0x000fc800078ec0ff */
[----:B0-----:R-:W-:Y:S02]  /*4e160*/  PRMT R8, R10, 0x3340, R11 ;  /* 0x000033400a087816 */ /* 0x001fe4000000000b */
[----:B------:R-:W-:Y:S01]  /*4e170*/  LOP3.LUT R10, R188, 0xffff, RZ, 0xc0, !PT ;  /* 0x0000ffffbc0a7812 */ /* 0x000fe200078ec0ff */
[----:B-1----:R-:W-:Y:S01]  /*4e180*/  VIADD R5, R5, UR4 ;  /* 0x0000000405057c36 */ /* 0x002fe20008000000 */
[----:B------:R-:W-:Y:S01]  /*4e190*/  ULDC UR4, c[0x0][0x248] ;  /* 0x0000920000047ab9 */ /* 0x000fe20000000800 */
        /* <DEDUP_REMOVED lines=11> */
[----:B------:R-:W-:-:S04]  /*4e250*/  LOP3.LUT R12, R31, 0xffff, RZ, 0xc0, !PT ;  /* 0x0000ffff1f0c7812 */ /* 0x000fc800078ec0ff */
[--C-:B0-----:R-:W-:Y:S02]  /*4e260*/  PRMT R13, R11, 0x3340, R12.reuse ;  /* 0x000033400b0d7816 */ /* 0x101fe4000000000c */
[----:B------:R-:W-:Y:S02]  /*4e270*/  LOP3.LUT R8, R8, 0xffff, RZ, 0xc0, !PT ;  /* 0x0000ffff08087812 */ /* 0x000fe400078ec0ff */
[----:B------:R-:W-:Y:S01]  /*4e280*/  LOP3.LUT R9, R9, 0xffff, RZ, 0xc0, !PT ;  /* 0x0000ffff09097812 */ /* 0x000fe200078ec0ff */
[----:B------:R-:W-:Y:S01]  /*4e290*/  STL [R1+0xa64], R13 ;  /* 0x000a640d01007387 */ /* 0x000fe20000100800 */
[----:B------:R-:W-:Y:S02]  /*4e2a0*/  SHF.R.U32.HI R10, RZ, 0x8, R11 ;  /* 0x00000008ff0a7819 */ /* 0x000fe4000001160b */
[----:B------:R-:W-:Y:S01]  /*4e2b0*/  PRMT R8, R8, 0x3340, R9 ;  /* 0x0000334008087816 */ /* 0x000fe20000000009 */
[----:B------:R-:W2:Y:S01]  /*4e2c0*/  LDL.LU R39, [R1+0xe54] ;  /* 0x000e540001277983 */ /* 0x000ea20000300800 */
[----:B------:R-:W-:-:S03]  /*4e2d0*/  SHF.R.U32.HI R11, RZ, 0x8, R12 ;  /* 0x00000008ff0b7819 */ /* 0x000fc6000001160c */
[----:B------:R-:W2:Y:S04]  /*4e2e0*/  LDL.LU R37, [R1+0x7c0] ;  /* 0x0007c00001257983 */ /* 0x000ea80000300800 */
[----:B------:R0:W-:Y:S01]  /*4e2f0*/  STL [R1+0x54c], R5 ;  /* 0x00054c0501007387 */ /* 0x0001e20000100800 */
[----:B------:R-:W-:-:S03]  /*4e300*/  LOP3.LUT R10, R10, 0xffff, RZ, 0xc0, !PT ;  /* 0x0000ffff0a0a7812 */ /* 0x000fc600078ec0ff */
[----:B------:R-:W2:Y:S01]  /*4e310*/  LDL.LU R35, [R1+0xe50] ;  /* 0x000e500001237983 */ /* 0x000ea20000300800 */
[----:B------:R-:W-:-:S03]  /*4e320*/  LOP3.LUT R11, R11, 0xffff, RZ, 0xc0, !PT ;  /* 0x0000ffff0b0b7812 */ /* 0x000fc600078ec0ff */
[----:B------:R1:W-:Y:S04]  /*4e330*/  STL [R1+0x7bc], R8 ;  /* 0x0007bc0801007387 */ /* 0x0003e80000100800 */
[----:B------:R-:W2:Y:S01]  /*4e340*/  LDL.LU R31, [R1+0x7b8] ;  /* 0x0007b800011f7983 */ /* 0x000ea20000300800 */
[----:B0-----:R-:W-:Y:S01]  /*4e350*/  VIADD R5, R5, UR4 ;  /* 0x0000000405057c36 */ /* 0x001fe20008000000 */
[----:B------:R-:W-:Y:S01]  /*4e360*/  LOP3.LUT R12, R7, 0xffff, RZ, 0xc0, !PT ;  /* 0x0000ffff070c7812 */ /* 0x000fe200078ec0ff */
[----:B------:R-:W-:Y:S01]  /*4e370*/  ULDC UR4, c[0x0][0x248] ;  /* 0x0000920000047ab9 */ /* 0x000fe20000000800 */
[----:B-1----:R-:W-:-:S05]  /*4e380*/  PRMT R8, R10, 0x3340, R11 ;  /* 0x000033400a087816 */ /* 0x002fca000000000b */
[----:B------:R-:W-:Y:S04]  /*4e390*/  STL [R1+0x7b4], R8 ;  /* 0x0007b40801007387 */ /* 0x000fe80000100800 */
[----:B------:R-:W-:Y:S04]  /*4e3a0*/  STL [R1+0x550], R5 ;  /* 0x0005500501007387 */ /* 0x000fe80000100800 */
[----:B------:R-:W2:Y:S01]  /*4e3b0*/  LDL.LU R7, [R1+0x1b8c] ;  /* 0x001b8c0001077983 */ /* 0x000ea20000300800 */
[----:B---3--:R-:W-:Y:S02]  /*4e3c0*/  LOP3.LUT R9, R41, 0xffff, RZ, 0xc0, !PT ;  /* 0x0000ffff29097812 */ /* 0x008fe400078ec0ff */
[----:B----4-:R-:W-:-:S04]  /*4e3d0*/  LOP3.LUT R10, R33, 0xffff, RZ, 0xc0, !PT ;  /* 0x0000ffff210a7812 */ /* 0x010fc800078ec0ff */
[----:B------:R-:W-:-:S05]  /*4e3e0*/  PRMT R13, R9, 0x3340, R10 ;  /* 0x00003340090d7816 */ /* 0x000fca000000000a */
[----:B------:R0:W-:Y:S01]  /*4e3f0*/  STL [R1+0xa58], R13 ;  /* 0x000a580d01007387 */ /* 0x0001e20000100800 */
[----:B------:R-:W-:-:S04]  /*4e400*/  LOP3.LUT R11, R30, 0xffff, RZ, 0xc0, !PT ;  /* 0x0000ffff1e0b7812 */ /* 0x000fc800078ec0ff */
[----:B0-----:R-:W-:-:S05]  /*4e410*/  PRMT R13, R11, 0x3340, R12 ;  /* 0x000033400b0d7816 */ /* 0x001fca000000000c */
[----:B------:R-:W-:Y:S04]  /*4e420*/  STL [R1+0xa54], R13 ;  /* 0x000a540d01007387 */ /* 0x000fe80000100800 */
[----:B------:R-:W3:Y:S04]  /*4e430*/  LDL.LU R33, [R1+0xaac] ;  /* 0x000aac0001217983 */ /* 0x000ee80000300800 */
[----:B------:R-:W4:Y:S01]  /*4e440*/  LDL.LU R30, [R1+0x8c4] ;  /* 0x0008c400011e7983 */ /* 0x000f220000300800 */
[----:B------:R-:W-:Y:S02]  /*4e450*/  SHF.R.U32.HI R8, RZ, 0x8, R9 ;  /* 0x00000008ff087819 */ /* 0x000fe40000011609 */
[----:B------:R-:W-:-:S02]  /*4e460*/  SHF.R.U32.HI R9, RZ, 0x8, R10 ;  /* 0x00000008ff097819 */ /* 0x000fc4000001160a */
[----:B------:R-:W-:Y:S02]  /*4e470*/  LOP3.LUT R8, R8, 0xffff, RZ, 0xc0, !PT ;  /* 0x0000ffff08087812 */ /* 0x000fe400078ec0ff */
[----:B------:R-:W-:Y:S02]  /*4e480*/  LOP3.LUT R9, R9, 0xffff, RZ, 0xc0, !PT ;  /* 0x0000ffff09097812 */ /* 0x000fe400078ec0ff */
[----:B------:R-:W-:Y:S01]  /*4e490*/  SHF.R.U32.HI R10, RZ, 0x8, R11 ;  /* 0x00000008ff0a7819 */ /* 0x000fe2000001160b */
[----:B------:R-:W-:Y:S01]  /*4e4a0*/  VIADD R5, R5, UR4 ;  /* 0x0000000405057c36 */ /* 0x000fe20008000000 */
[----:B------:R-:W-:Y:S01]  /*4e4b0*/  SHF.R.U32.HI R11, RZ, 0x8, R12 ;  /* 0x00000008ff0b7819 */ /* 0x000fe2000001160c */
[----:B------:R-:W-:Y:S01]  /*4e4c0*/  ULDC UR4, c[0x0][0x248] ;  /* 0x0000920000047ab9 */ /* 0x000fe20000000800 */
[----:B------:R-:W-:Y:S02]  /*4e4d0*/  PRMT R8, R8, 0x3340, R9 ;  /* 0x0000334008087816 */ /* 0x000fe40000000009 */
[----:B------:R-:W-:-:S02]  /*4e4e0*/  LOP3.LUT R10, R10, 0xffff, RZ, 0xc0, !PT ;  /* 0x0000ffff0a0a7812 */ /* 0x000fc400078ec0ff */
[----:B------:R-:W-:Y:S01]  /*4e4f0*/  LOP3.LUT R11, R11, 0xffff, RZ, 0xc0, !PT ;  /* 0x0000ffff0b0b7812 */ /* 0x000fe200078ec0ff */
[----:B------:R0:W-:Y:S04]  /*4e500*/  STL [R1+0x544], R5 ;  /* 0x0005440501007387 */ /* 0x0001e80000100800 */
[----:B------:R1:W-:Y:S01]  /*4e510*/  STL [R1+0x7b0], R8 ;  /* 0x0007b00801007387 */ /* 0x0003e20000100800 */
[----:B0-----:R-:W-:Y:S01]  /*4e520*/  VIADD R5, R5, UR4 ;  /* 0x0000000405057c36 */ /* 0x001fe20008000000 */
[----:B------:R-:W-:Y:S01]  /*4e530*/  ULDC UR4, c[0x0][0x248] ;  /* 0x0000920000047ab9 */ /* 0x000fe20000000800 */
[----:B-1----:R-:W-:-:S05]  /*4e540*/  PRMT R8, R10, 0x3340, R11 ;  /* 0x000033400a087816 */ /* 0x002fca000000000b */
[----:B------:R-:W-:Y:S04]  /*4e550*/  STL [R1+0x7ac], R8 ;  /* 0x0007ac0801007387 */ /* 0x000fe80000100800 */
[----:B------:R0:W-:Y:S02]  /*4e560*/  STL [R1+0x548], R5 ;  /* 0x0005480501007387 */ /* 0x0001e40000100800 */
[----:B0-----:R-:W-:Y:S01]  /*4e570*/  VIADD R5, R5, UR4 ;  /* 0x0000000405057c36 */ /* 0x001fe20008000000 */
[----:B------:R-:W-:Y:S01]  /*4e580*/  ULDC UR4, c[0x0][0x248] ;  /* 0x0000920000047ab9 */ /* 0x000fe20000000800 */
[----:B--2---:R-:W-:Y:S02]  /*4e590*/  LOP3.LUT R9, R39, 0xffff, RZ, 0xc0, !PT ;  /* 0x0000ffff27097812 */ /* 0x004fe400078ec0ff */
[----:B------:R-:W-:-:S02]  /*4e5a0*/  LOP3.LUT R10, R37, 0xffff, RZ, 0xc0, !PT ;  /* 0x0000ffff250a7812 */ /* 0x000fc400078ec0ff */
[----:B------:R-:W-:Y:S02]  /*4e5b0*/  SHF.R.U32.HI R8, RZ, 0x8, R9 ;  /* 0x00000008ff087819 */ /* 0x000fe40000011609 */
[--C-:B------:R-:W-:Y:S02]  /*4e5c0*/  PRMT R13, R9, 0x3340, R10.reuse ;  /* 0x00003340090d7816 */ /* 0x100fe4000000000a */
[----:B------:R-:W-:Y:S02]  /*4e5d0*/  SHF.R.U32.HI R9, RZ, 0x8, R10 ;  /* 0x00000008ff097819 */ /* 0x000fe4000001160a */
[----:B------:R-:W-:Y:S01]  /*4e5e0*/  LOP3.LUT R11, R35, 0xffff, RZ, 0xc0, !PT ;  /* 0x0000ffff230b7812 */ /* 0x000fe200078ec0ff */
[----:B------:R0:W-:Y:S01]  /*4e5f0*/  STL [R1+0xa3c], R13 ;  /* 0x000a3c0d01007387 */ /* 0x0001e20000100800 */
[----:B------:R-:W-:Y:S02]  /*4e600*/  LOP3.LUT R8, R8, 0xffff, RZ, 0xc0, !PT ;  /* 0x0000ffff08087812 */ /* 0x000fe400078ec0ff */
[----:B------:R-:W-:-:S02]  /*4e610*/  LOP3.LUT R12, R31, 0xffff, RZ, 0xc0, !PT ;  /* 0x0000ffff1f0c7812 */ /* 0x000fc400078ec0ff */
[----:B------:R-:W-:Y:S02]  /*4e620*/  LOP3.LUT R9, R9, 0xffff, RZ, 0xc0, !PT ;  /* 0x0000ffff09097812 */ /* 0x000fe400078ec0ff */
        /* <DEDUP_REMOVED lines=11> */
[----:B------:R-:W2:Y:S04]  /*4e6e0*/  LDL.LU R35, [R1+0xe58] ;  /* 0x000e580001237983 */ /* 0x000ea80000300800 */
[----:B------:R-:W2:Y:S01]  /*4e6f0*/  LDL.LU R31, [R1+0x7cc] ;  /* 0x0007cc00011f7983 */ /* 0x000ea20000300800 */
[----:B0-----:R-:W-:Y:S02]  /*4e700*/  PRMT R8, R10, 0x3340, R11 ;  /* 0x000033400a087816 */ /* 0x001fe4000000000b */
[----:B------:R-:W-:Y:S01]  /*4e710*/  LOP3.LUT R10, R232, 0xffff, RZ, 0xc0, !PT ;  /* 0x0000ffffe80a7812 */ /* 0x000fe200078ec0ff */
[----:B-1----:R-:W-:Y:S01]  /*4e720*/  VIADD R5, R5, UR4 ;  /* 0x0000000405057c36 */ /* 0x002fe20008000000 */
[----:B------:R-:W-:Y:S01]  /*4e730*/  LOP3.LUT R12, R6, 0xffff, RZ, 0xc0, !PT ;  /* 0x0000ffff060c7812 */ /* 0x000fe200078ec0ff */
[----:B------:R0:W-:Y:S01]  /*4e740*/  STL [R1+0x6a0], R8 ;  /* 0x0006a00801007387 */ /* 0x0001e20000100800 */
[----:B------:R-:W-:-:S03]  /*4e750*/  ULDC UR4, c[0x0][0x248] ;  /* 0x0000920000047ab9 */ /* 0x000fc60000000800 */
[----:B------:R-:W2:Y:S04]  /*4e760*/  LDL.LU R232, [R1+0x1b88] ;  /* 0x001b880001e87983 */ /* 0x000ea80000300800 */
[----:B------:R1:W-:Y:S04]  /*4e770*/  STL [R1+0x540], R5 ;  /* 0x0005400501007387 */ /* 0x0003e80000100800 */
[----:B------:R-:W2:Y:S01]  /*4e780*/  LDL.LU R6, [R1+0x1b84] ;  /* 0x001b840001067983 */ /* 0x000ea20000300800 */
[----:B---3--:R-:W-:-:S04]  /*4e790*/  LOP3.LUT R9, R33, 0xffff, RZ, 0xc0, !PT ;  /* 0x0000ffff21097812 */ /* 0x008fc800078ec0ff */
[--C-:B------:R-:W-:Y:S02]  /*4e7a0*/  PRMT R13, R9, 0x3340, R10.reuse ;  /* 0x00003340090d7816 */ /* 0x100fe4000000000a */
[----:B----4-:R-:W-:Y:S02]  /*4e7b0*/  LOP3.LUT R11, R30, 0xffff, RZ, 0xc0, !PT ;  /* 0x0000ffff1e0b7812 */ /* 0x010fe400078ec0ff */
[----:B0-----:R-:W-:Y:S02]  /*4e7c0*/  SHF.R.U32.HI R8, RZ, 0x8, R9 ;  /* 0x00000008ff087819 */ /* 0x001fe40000011609 */
[----:B------:R-:W-:Y:S01]  /*4e7d0*/  SHF.R.U32.HI R9, RZ, 0x8, R10 ;  /* 0x00000008ff097819 */ /* 0x000fe2000001160a */
        /* <DEDUP_REMOVED lines=13> */
[----:B------:R-:W4:Y:S01]  /*4e8b0*/  LDL.LU R30, [R1+0x7d8] ;  /* 0x0007d800011e7983 */ /* 0x000f220000300800 */
[----:B------:R-:W-:-:S02]  /*4e8c0*/  SHF.R.U32.HI R11, RZ, 0x8, R12 ;  /* 0x00000008ff0b7819 */ /* 0x000fc4000001160c */
[----:B------:R-:W-:Y:S02]  /*4e8d0*/  LOP3.LUT R10, R10, 0xffff, RZ, 0xc0, !PT ;  /* 0x0000ffff0a0a7812 */ /* 0x000fe400078ec0ff */
[----:B------:R-:W-:-:S04]  /*4e8e0*/  LOP3.LUT R11, R11, 0xffff, RZ, 0xc0, !PT ;  /* 0x0000ffff0b0b7812 */ /* 0x000fc800078ec0ff */
[----:B0-----:R-:W-:Y:S01]  /*4e8f0*/  PRMT R8, R10, 0x3340, R11 ;  /* 0x000033400a087816 */ /* 0x001fe2000000000b */
[----:B------:R-:W-:Y:S01]  /*4e900*/  VIADD R5, R5, UR4 ;  /* 0x0000000405057c36 */ /* 0x000fe20008000000 */
[----:B------:R-:W-:-:S03]  /*4e910*/  ULDC UR4, c[0x0][0x248] ;  /* 0x0000920000047ab9 */ /* 0x000fc60000000800 */
[----:B------:R-:W-:Y:S04]  /*4e920*/  STL [R1+0x69c], R8 ;  /* 0x00069c0801007387 */ /* 0x000fe80000100800 */
[----:B------:R0:W-:Y:S02]  /*4e930*/  STL [R1+0x538], R5 ;  /* 0x0005380501007387 */ /* 0x0001e40000100800 */
[----:B0-----:R-:W-:Y:S01]  /*4e940*/  VIADD R5, R5, UR4 ;  /* 0x0000000405057c36 */ /* 0x001fe20008000000 */
[----:B------:R-:W-:Y:S01]  /*4e950*/  ULDC UR4, c[0x0][0x248] ;  /* 0x0000920000047ab9 */ /* 0x000fe20000000800 */
[----:B--2---:R-:W-:Y:S02]  /*4e960*/  LOP3.LUT R8, R41, 0xffff, RZ, 0xc0, !PT ;  /* 0x0000ffff29087812 */ /* 0x004fe400078ec0ff */
[----:B------:R-:W-:-:S04]  /*4e970*/  LOP3.LUT R11, R39, 0xffff, RZ, 0xc0, !PT ;  /* 0x0000ffff270b7812 */ /* 0x000fc800078ec0ff */
[----:B------:R-:W-:Y:S02]  /*4e980*/  PRMT R13, R8, 0x3340, R11 ;  /* 0x00003340080d7816 */ /* 0x000fe4000000000b */
[----:B------:R-:W-:-:S03]  /*4e990*/  SHF.R.U32.HI R10, RZ, 0x8, R8 ;  /* 0x00000008ff0a7819 */ /* 0x000fc60000011608 */
[----:B------:R0:W-:Y:S01]  /*4e9a0*/  STL [R1+0xa20], R13 ;  /* 0x000a200d01007387 */ /* 0x0001e20000100800 */
[----:B------:R-:W-:Y:S02]  /*4e9b0*/  LOP3.LUT R9, R35, 0xffff, RZ, 0xc0, !PT ;  /* 0x0000ffff23097812 */ /* 0x000fe400078ec0ff */
[----:B------:R-:W-:Y:S02]  /*4e9c0*/  LOP3.LUT R12, R31, 0xffff, RZ, 0xc0, !PT ;  /* 0x0000ffff1f0c7812 */ /* 0x000fe400078ec0ff */
[----:B------:R-:W-:Y:S02]  /*4e9d0*/  SHF.R.U32.HI R11, RZ, 0x8, R11 ;  /* 0x00000008ff0b7819 */ /* 0x000fe4000001160b */
[--C-:B0-----:R-:W-:Y:S02]  /*4e9e0*/  PRMT R13, R9, 0x3340, R12.reuse ;  /* 0x00003340090d7816 */ /* 0x101fe4000000000c */
[----:B------:R-:W-:Y:S02]  /*4e9f0*/  SHF.R.U32.HI R8, RZ, 0x8, R9 ;  /* 0x00000008ff087819 */ /* 0x000fe40000011609 */
[----:B------:R-:W-:Y:S01]  /*4ea00*/  SHF.R.U32.HI R9, RZ, 0x8, R12 ;  /* 0x00000008ff097819 */ /* 0x000fe2000001160c */
[----:B------:R-:W-:Y:S01]  /*4ea10*/  STL [R1+0xa1c], R13 ;  /* 0x000a1c0d01007387 */ /* 0x000fe20000100800 */
[----:B------:R-:W-:-:S02]  /*4ea20*/  LOP3.LUT R10, R10, 0xffff, RZ, 0xc0, !PT ;  /* 0x0000ffff0a0a7812 */ /* 0x000fc400078ec0ff */
[----:B------:R-:W-:Y:S01]  /*4ea30*/  LOP3.LUT R11, R11, 0xffff, RZ, 0xc0, !PT ;  /* 0x0000ffff0b0b7812 */ /* 0x000fe200078ec0ff */
[----:B------:R-:W2:Y:S01]  /*4ea40*/  LDL.LU R39, [R1+0xe64] ;  /* 0x000e640001277983 */ /* 0x000ea20000300800 */
[----:B------:R-:W-:Y:S02]  /*4ea50*/  LOP3.LUT R8, R8, 0xffff, RZ, 0xc0, !PT ;  /* 0x0000ffff08087812 */ /* 0x000fe400078ec0ff */
[----:B------:R-:W-:Y:S01]  /*4ea60*/  LOP3.LUT R9, R9, 0xffff, RZ, 0xc0, !PT ;  /* 0x0000ffff09097812 */ /* 0x000fe200078ec0ff */
[----:B------:R-:W2:Y:S01]  /*4ea70*/  LDL.LU R35, [R1+0x7dc] ;  /* 0x0007dc0001237983 */ /* 0x000ea20000300800 */
[----:B------:R-:W-:Y:S02]  /*4ea80*/  PRMT R10, R10, 0x3340, R11 ;  /* 0x000033400a0a7816 */ /* 0x000fe4000000000b */
[----:B------:R-:W-:Y:S01]  /*4ea90*/  PRMT R8, R8, 0x3340, R9 ;  /* 0x0000334008087816 */ /* 0x000fe20000000009 */
[----:B------:R0:W-:Y:S04]  /*4eaa0*/  STL [R1+0x52c], R5 ;  /* 0x00052c0501007387 */ /* 0x0001e80000100800 */
[----:B------:R-:W2:Y:S01]  /*4eab0*/  LDL.LU R31, [R1+0xacc] ;  /* 0x000acc00011f7983 */ /* 0x000ea20000300800 */
[----:B------:R-:W-:-:S03]  /*4eac0*/  LOP3.LUT R9, R4, 0xffff, RZ, 0xc0, !PT ;  /* 0x0000ffff04097812 */ /* 0x000fc600078ec0ff */
[----:B------:R-:W-:Y:S04]  /*4ead0*/  STL [R1+0x4f8], R10 ;  /* 0x0004f80a01007387 */ /* 0x000fe80000100800 */
[----:B------:R3:W-:Y:S01]  /*4eae0*/  STL [R1+0x4fc], R8 ;  /* 0x0004fc0801007387 */ /* 0x0007e20000100800 */
[----:B0-----:R-:W-:Y:S01]  /*4eaf0*/  VIADD R5, R5, UR4 ;  /* 0x0000000405057c36 */ /* 0x001fe20008000000 */
[----:B------:R-:W-:Y:S02]  /*4eb00*/  ULDC UR4, c[0x0][0x248] ;  /* 0x0000920000047ab9 */ /* 0x000fe40000000800 */
[----:B------:R-:W2:Y:S04]  /*4eb10*/  LDL.LU R4, [R1+0x1b80] ;  /* 0x001b800001047983 */ /* 0x000ea80000300800 */
[----:B------:R0:W-:Y:S01]  /*4eb20*/  STL [R1+0x530], R5 ;  /* 0x0005300501007387 */ /* 0x0001e20000100800 */
[----:B---3--:R-:W-:-:S02]  /*4eb30*/  LOP3.LUT R8, R37, 0xffff, RZ, 0xc0, !PT ;  /* 0x0000ffff25087812 */ /* 0x008fc400078ec0ff */
[----:B----4-:R-:W-:Y:S02]  /*4eb40*/  LOP3.LUT R11, R33, 0xffff, RZ, 0xc0, !PT ;  /* 0x0000ffff210b7812 */ /* 0x010fe400078ec0ff */
[--C-:B------:R-:W-:Y:S02]  /*4eb50*/  PRMT R13, R8, 0x3340, R9.reuse ;  /* 0x00003340080d7816 */ /* 0x100fe40000000009 */
[----:B------:R-:W-:Y:S02]  /*4eb60*/  SHF.R.U32.HI R10, RZ, 0x8, R8 ;  /* 0x00000008ff0a7819 */ /* 0x000fe40000011608 */
[----:B------:R-:W-:Y:S02]  /*4eb70*/  SHF.R.U32.HI R9, RZ, 0x8, R9 ;  /* 0x00000008ff097819 */ /* 0x000fe40000011609 */
[----:B------:R-:W-:Y:S02]  /*4eb80*/  SHF.R.U32.HI R8, RZ, 0x8, R11 ;  /* 0x00000008ff087819 */ /* 0x000fe4000001160b */
[----:B------:R-:W-:-:S02]  /*4eb90*/  LOP3.LUT R12, R30, 0xffff, RZ, 0xc0, !PT ;  /* 0x0000ffff1e0c7812 */ /* 0x000fc400078ec0ff */
[----:B------:R-:W-:Y:S02]  /*4eba0*/  LOP3.LUT R10, R10, 0xffff, RZ, 0xc0, !PT ;  /* 0x0000ffff0a0a7812 */ /* 0x000fe400078ec0ff */
[--C-:B------:R-:W-:Y:S02]  /*4ebb0*/  PRMT R11, R11, 0x3340, R12.reuse ;  /* 0x000033400b0b7816 */ /* 0x100fe4000000000c */
[----:B------:R-:W-:Y:S01]  /*4ebc0*/  LOP3.LUT R9, R9, 0xffff, RZ, 0xc0, !PT ;  /* 0x0000ffff09097812 */ /* 0x000fe200078ec0ff */
[----:B0-----:R-:W-:Y:S01]  /*4ebd0*/  VIADD R5, R5, UR4 ;  /* 0x0000000405057c36 */ /* 0x001fe20008000000 */
[----:B------:R-:W-:Y:S01]  /*4ebe0*/  STL [R1+0xa18], R13 ;  /* 0x000a180d01007387 */ /* 0x000fe20000100800 */
[----:B------:R-:W-:Y:S01]  /*4ebf0*/  SHF.R.U32.HI R12, RZ, 0x8, R12 ;  /* 0x00000008ff0c7819 */ /* 0x000fe2000001160c */
[----:B------:R-:W-:Y:S01]  /*4ec00*/  ULDC UR4, c[0x0][0x248] ;  /* 0x0000920000047ab9 */ /* 0x000fe20000000800 */
[----:B------:R-:W-:Y:S01]  /*4ec10*/  PRMT R9, R10, 0x3340, R9 ;  /* 0x000033400a097816 */ /* 0x000fe20000000009 */
[----:B------:R-:W-:Y:S04]  /*4ec20*/  STL [R1+0xa04], R11 ;  /* 0x000a040b01007387 */ /* 0x000fe80000100800 */
[----:B------:R-:W3:Y:S04]  /*4ec30*/  LDL.LU R37, [R1+0xad8] ;  /* 0x000ad80001257983 */ /* 0x000ee80000300800 */
[----:B------:R-:W4:Y:S04]  /*4ec40*/  LDL.LU R33, [R1+0xe68] ;  /* 0x000e680001217983 */ /* 0x000f280000300800 */
[----:B------:R0:W-:Y:S04]  /*4ec50*/  STL [R1+0x528], R5 ;  /* 0x0005280501007387 */ /* 0x0001e80000100800 */
[----:B------:R-:W-:Y:S04]  /*4ec60*/  STL [R1+0x4e4], R9 ;  /* 0x0004e40901007387 */ /* 0x000fe80000100800 */
[----:B------:R-:W4:Y:S01]  /*4ec70*/  LDL.LU R30, [R1+0x7e0] ;  /* 0x0007e000011e7983 */ /* 0x000f220000300800 */
[----:B------:R-:W-:-:S02]  /*4ec80*/  LOP3.LUT R8, R8, 0xffff, RZ, 0xc0, !PT ;  /* 0x0000ffff08087812 */ /* 0x000fc400078ec0ff */
[----:B------:R-:W-:-:S04]  /*4ec90*/  LOP3.LUT R12, R12, 0xffff, RZ, 0xc0, !PT ;  /* 0x0000ffff0c0c7812 */ /* 0x000fc800078ec0ff */
[----:B------:R-:W-:-:S05]  /*4eca0*/  PRMT R8, R8, 0x3340, R12 ;  /* 0x0000334008087816 */ /* 0x000fca000000000c */
[----:B------:R-:W-:Y:S01]  /*4ecb0*/  STL [R1+0x34], R8 ;  /* 0x0000340801007387 */ /* 0x000fe20000100800 */
[----:B------:R-:W-:Y:S01]  /*4ecc0*/  LOP3.LUT R12, R7, 0xffff, RZ, 0xc0, !PT ;  /* 0x0000ffff070c7812 */ /* 0x000fe200078ec0ff */
[----:B0-----:R-:W-:Y:S01]  /*4ecd0*/  VIADD R5, R5, UR4 ;  /* 0x0000000405057c36 */ /* 0x001fe20008000000 */
[----:B------:R-:W-:-:S04]  /*4ece0*/  ULDC UR4, c[0x0][0x248] ;  /* 0x0000920000047ab9 */ /* 0x000fc80000000800 */
[----:B------:R0:W-:Y:S04]  /*4ecf0*/  STL [R1+0x524], R5 ;  /* 0x0005240501007387 */ /* 0x0001e80000100800 */
[----:B------:R-:W4:Y:S01]  /*4ed00*/  LDL.LU R7, [R1+0x1b7c] ;  /* 0x001b7c0001077983 */ /* 0x000f220000300800 */
[----:B0-----:R-:W-:Y:S01]  /*4ed10*/  VIADD R5, R5, UR4 ;  /* 0x0000000405057c36 */ /* 0x001fe20008000000 */
[----:B------:R-:W-:Y:S01]  /*4ed20*/  ULDC UR4, c[0x0][0x248] ;  /* 0x0000920000047ab9 */ /* 0x000fe20000000800 */
[----:B--2---:R-:W-:Y:S02]  /*4ed30*/  LOP3.LUT R8, R39, 0xffff, RZ, 0xc0, !PT ;  /* 0x0000ffff27087812 */ /* 0x004fe400078ec0ff */
[----:B------:R-:W-:Y:S02]  /*4ed40*/  LOP3.LUT R9, R35, 0xffff, RZ, 0xc0, !PT ;  /* 0x0000ffff23097812 */ /* 0x000fe400078ec0ff */
[----:B------:R-:W-:-:S02]  /*4ed50*/  SHF.R.U32.HI R10, RZ, 0x8, R8 ;  /* 0x00000008ff0a7819 */ /* 0x000fc40000011608 */
[--C-:B------:R-:W-:Y:S02]  /*4ed60*/  PRMT R13, R8, 0x3340, R9.reuse ;  /* 0x00003340080d7816 */ /* 0x100fe40000000009 */
[----:B------:R-:W-:Y:S02]  /*4ed70*/  SHF.R.U32.HI R9, RZ, 0x8, R9 ;  /* 0x00000008ff097819 */ /* 0x000fe40000011609 */
[----:B------:R-:W-:Y:S02]  /*4ed80*/  LOP3.LUT R11, R31, 0xffff, RZ, 0xc0, !PT ;  /* 0x0000ffff1f0b7812 */ /* 0x000fe400078ec0ff */
[----:B------:R-:W-:Y:S02]  /*4ed90*/  LOP3.LUT R10, R10, 0xffff, RZ, 0xc0, !PT ;  /* 0x0000ffff0a0a7812 */ /* 0x000fe400078ec0ff */
[----:B------:R-:W-:Y:S02]  /*4eda0*/  SHF.R.U32.HI R8, RZ, 0x8, R11 ;  /* 0x00000008ff087819 */ /* 0x000fe4000001160b */
[----:B------:R-:W-:-:S02]  /*4edb0*/  LOP3.LUT R9, R9, 0xffff, RZ, 0xc0, !PT ;  /* 0x0000ffff09097812 */ /* 0x000fc400078ec0ff */
[--C-:B------:R-:W-:Y:S01]  /*4edc0*/  PRMT R11, R11, 0x3340, R12.reuse ;  /* 0x000033400b0b7816 */ /* 0x100fe2000000000c */
[----:B------:R-:W-:Y:S01]  /*4edd0*/  STL [R1+0x9fc], R13 ;  /* 0x0009fc0d01007387 */ /* 0x000fe20000100800 */
[----:B------:R-:W-:Y:S02]  /*4ede0*/  SHF.R.U32.HI R12, RZ, 0x8, R12 ;  /* 0x00000008ff0c7819 */ /* 0x000fe4000001160c */
[----:B------:R-:W-:Y:S01]  /*4edf0*/  PRMT R9, R10, 0x3340, R9 ;  /* 0x000033400a097816 */ /* 0x000fe20000000009 */
[----:B------:R-:W-:Y:S01]  /*4ee00*/  STL [R1+0x9f8], R11 ;  /* 0x0009f80b01007387 */ /* 0x000fe20000100800 */
[----:B------:R-:W-:Y:S02]  /*4ee10*/  LOP3.LUT R8, R8, 0xffff, RZ, 0xc0, !PT ;  /* 0x0000ffff08087812 */ /* 0x000fe400078ec0ff */
[----:B------:R-:W-:Y:S01]  /*4ee20*/  LOP3.LUT R12, R12, 0xffff, RZ, 0xc0, !PT ;  /* 0x0000ffff0c0c7812 */ /* 0x000fe200078ec0ff */
[----:B------:R-:W2:Y:S04]  /*4ee30*/  LDL.LU R41, [R1+0xe6c] ;  /* 0x000e6c0001297983 */ /* 0x000ea80000300800 */
[----:B------:R-:W2:Y:S01]  /*4ee40*/  LDL.LU R35, [R1+0x7e4] ;  /* 0x0007e40001237983 */ /* 0x000ea20000300800 */
[----:B------:R-:W-:-:S03]  /*4ee50*/  PRMT R8, R8, 0x3340, R12 ;  /* 0x0000334008087816 */ /* 0x000fc6000000000c */
[----:B------:R0:W-:Y:S04]  /*4ee60*/  STL [R1+0x30], R9 ;  /* 0x0000300901007387 */ /* 0x0001e80000100800 */
[----:B------:R1:W-:Y:S04]  /*4ee70*/  STL [R1+0x520], R5 ;  /* 0x0005200501007387 */ /* 0x0003e80000100800 */
[----:B------:R-:W2:Y:S01]  /*4ee80*/  LDL.LU R31, [R1+0xaf0] ;  /* 0x000af000011f7983 */ /* 0x000ea20000300800 */
[----:B0-----:R-:W-:-:S03]  /*4ee90*/  LOP3.LUT R9, R188, 0xffff, RZ, 0xc0, !PT ;  /* 0x0000ffffbc097812 */ /* 0x001fc600078ec0ff */
[----:B------:R3:W-:Y:S01]  /*4eea0*/  STL [R1+0x4ac], R8 ;  /* 0x0004ac0801007387 */ /* 0x0007e20000100800 */
[----:B-1----:R-:W-:Y:S01]  /*4eeb0*/  VIADD R5, R5, UR4 ;  /* 0x0000000405057c36 */ /* 0x002fe20008000000 */
[----:B------:R-:W-:Y:S02]  /*4eec0*/  ULDC UR4, c[0x0][0x248] ;  /* 0x0000920000047ab9 */ /* 0x000fe40000000800 */
[----:B------:R-:W2:Y:S04]  /*4eed0*/  LDL.LU R188, [R1+0x1b78] ;  /* 0x001b780001bc7983 */ /* 0x000ea80000300800 */
[----:B------:R0:W-:Y:S01]  /*4eee0*/  STL [R1+0x51c], R5 ;  /* 0x00051c0501007387 */ /* 0x0001e20000100800 */
[----:B---3--:R-:W-:Y:S02]  /*4eef0*/  LOP3.LUT R8, R37, 0xffff, RZ, 0xc0, !PT ;  /* 0x0000ffff25087812 */ /* 0x008fe400078ec0ff */
[----:B----4-:R-:W-:-:S02]  /*4ef00*/  LOP3.LUT R11, R33, 0xffff, RZ, 0xc0, !PT ;  /* 0x0000ffff210b7812 */ /* 0x010fc400078ec0ff */
[----:B------:R-:W-:Y:S02]  /*4ef10*/  SHF.R.U32.HI R10, RZ, 0x8, R8 ;  /* 0x00000008ff0a7819 */ /* 0x000fe40000011608 */
[--C-:B------:R-:W-:Y:S02]  /*4ef20*/  PRMT R13, R8, 0x3340, R9.reuse ;  /* 0x00003340080d7816 */ /* 0x100fe40000000009 */
[----:B------:R-:W-:Y:S02]  /*4ef30*/  SHF.R.U32.HI R9, RZ, 0x8, R9 ;  /* 0x00000008ff097819 */ /* 0x000fe40000011609 */
[----:B------:R-:W-:Y:S02]  /*4ef40*/  SHF.R.U32.HI R8, RZ, 0x8, R11 ;  /* 0x00000008ff087819 */ /* 0x000fe4000001160b */
[----:B------:R-:W-:-:S04]  /*4ef50*/  LOP3.LUT R12, R30, 0xffff, RZ, 0xc0, !PT ;  /* 0x0000ffff1e0c7812 */ /* 0x000fc800078ec0ff */
[--C-:B------:R-:W-:Y:S01]  /*4ef60*/  PRMT R11, R11, 0x3340, R12.reuse ;  /* 0x000033400b0b7816 */ /* 0x100fe2000000000c */
[----:B------:R-:W-:Y:S01]  /*4ef70*/  STL [R1+0x9e8], R13 ;  /* 0x0009e80d01007387 */ /* 0x000fe20000100800 */
[----:B------:R-:W-:Y:S02]  /*4ef80*/  LOP3.LUT R10, R10, 0xffff, RZ, 0xc0, !PT ;  /* 0x0000ffff0a0a7812 */ /* 0x000fe400078ec0ff */
[----:B------:R-:W-:Y:S01]  /*4ef90*/  LOP3.LUT R9, R9, 0xffff, RZ, 0xc0, !PT ;  /* 0x0000ffff09097812 */ /* 0x000fe200078ec0ff */
[----:B------:R-:W-:Y:S01]  /*4efa0*/  STL [R1+0x9e4], R11 ;  /* 0x0009e40b01007387 */ /* 0x000fe20000100800 */
[----:B0-----:R-:W-:Y:S01]  /*4efb0*/  VIADD R5, R5, UR4 ;  /* 0x0000000405057c36 */ /* 0x001fe20008000000 */
[----:B------:R-:W-:Y:S01]  /*4efc0*/  SHF.R.U32.HI R12, RZ, 0x8, R12 ;  /* 0x00000008ff0c7819 */ /* 0x000fe2000001160c */
[----:B------:R-:W-:Y:S01]  /*4efd0*/  ULDC UR4, c[0x0][0x248] ;  /* 0x0000920000047ab9 */ /* 0x000fe20000000800 */
[----:B------:R-:W3:Y:S01]  /*4efe0*/  LDL.LU R39, [R1+0xe74] ;  /* 0x000e740001277983 */ /* 0x000ee20000300800 */
[----:B------:R-:W-:-:S03]  /*4eff0*/  PRMT R9, R10, 0x3340, R9 ;  /* 0x000033400a097816 */ /* 0x000fc60000000009 */
[----:B------:R-:W4:Y:S04]  /*4f000*/  LDL.LU R37, [R1+0x7ec] ;  /* 0x0007ec0001257983 */ /* 0x000f280000300800 */
[----:B------:R0:W-:Y:S04]  /*4f010*/  STL [R1+0x518], R5 ;  /* 0x0005180501007387 */ /* 0x0001e80000100800 */
[----:B------:R-:W4:Y:S04]  /*4f020*/  LDL.LU R33, [R1+0xe70] ;  /* 0x000e700001217983 */ /* 0x000f280000300800 */
[----:B------:R-:W-:Y:S04]  /*4f030*/  STL [R1+0x494], R9 ;  /* 0x0004940901007387 */ /* 0x000fe80000100800 */
[----:B------:R-:W4:Y:S01]  /*4f040*/  LDL.LU R30, [R1+0x7e8] ;  /* 0x0007e800011e7983 */ /* 0x000f220000300800 */
[----:B------:R-:W-:-:S02]  /*4f050*/  LOP3.LUT R8, R8, 0xffff, RZ, 0xc0, !PT ;  /* 0x0000ffff08087812 */ /* 0x000fc400078ec0ff */
[----:B------:R-:W-:-:S04]  /*4f060*/  LOP3.LUT R12, R12, 0xffff, RZ, 0xc0, !PT ;  /* 0x0000ffff0c0c7812 */ /* 0x000fc800078ec0ff */
[----:B------:R-:W-:Y:S01]  /*4f070*/  PRMT R8, R8, 0x3340, R12 ;  /* 0x0000334008087816 */ /* 0x000fe2000000000c */
[----:B0-----:R-:W-:Y:S01]  /*4f080*/  VIADD R5, R5, UR4 ;  /* 0x0000000405057c36 */ /* 0x001fe20008000000 */
[----:B------:R-:W-:Y:S01]  /*4f090*/  LOP3.LUT R12, R6, 0xffff, RZ, 0xc0, !PT ;  /* 0x0000ffff060c7812 */ /* 0x000fe200078ec0ff */
[----:B------:R-:W-:Y:S02]  /*4f0a0*/  ULDC UR4, c[0x0][0x248] ;  /* 0x0000920000047ab9 */ /* 0x000fe40000000800 */
[----:B------:R-:W-:Y:S04]  /*4f0b0*/  STL [R1+0x3fc], R8 ;  /* 0x0003fc0801007387 */ /* 0x000fe80000100800 */
[----:B------:R0:W-:Y:S04]  /*4f0c0*/  STL [R1+0x514], R5 ;  /* 0x0005140501007387 */ /* 0x0001e80000100800 */
[----:B------:R-:W4:Y:S01]  /*4f0d0*/  LDL.LU R6, [R1+0x1b74] ;  /* 0x001b740001067983 */ /* 0x000f220000300800 */
[----:B0-----:R-:W-:Y:S01]  /*4f0e0*/  VIADD R5, R5, UR4 ;  /* 0x0000000405057c36 */ /* 0x001fe20008000000 */
[----:B------:R-:W-:Y:S01]  /*4f0f0*/  ULDC UR4, c[0x0][0x248] ;  /* 0x0000920000047ab9 */ /* 0x000fe20000000800 */
[----:B--2---:R-:W-:-:S02]  /*4f100*/  LOP3.LUT R8, R41, 0xffff, RZ, 0xc0, !PT ;  /* 0x0000ffff29087812 */ /* 0x004fc400078ec0ff */
[----:B------:R-:W-:Y:S02]  /*4f110*/  LOP3.LUT R9, R35, 0xffff, RZ, 0xc0, !PT ;  /* 0x0000ffff23097812 */ /* 0x000fe400078ec0ff */
[----:B------:R-:W-:Y:S02]  /*4f120*/  SHF.R.U32.HI R10, RZ, 0x8, R8 ;  /* 0x00000008ff0a7819 */ /* 0x000fe40000011608 */
[--C-:B------:R-:W-:Y:S02]  /*4f130*/  PRMT R13, R8, 0x3340, R9.reuse ;  /* 0x00003340080d7816 */ /* 0x100fe40000000009 */
[----:B------:R-:W-:Y:S02]  /*4f140*/  SHF.R.U32.HI R9, RZ, 0x8, R9 ;  /* 0x00000008ff097819 */ /* 0x000fe40000011609 */
[----:B------:R-:W-:-:S04]  /*4f150*/  LOP3.LUT R11, R31, 0xffff, RZ, 0xc0, !PT ;  /* 0x0000ffff1f0b7812 */ /* 0x000fc800078ec0ff */
[----:B------:R-:W-:Y:S02]  /*4f160*/  SHF.R.U32.HI R8, RZ, 0x8, R11 ;  /* 0x00000008ff087819 */ /* 0x000fe4000001160b */
[--C-:B------:R-:W-:Y:S02]  /*4f170*/  PRMT R11, R11, 0x3340, R12.reuse ;  /* 0x000033400b0b7816 */ /* 0x100fe4000000000c */
[----:B------:R-:W-:Y:S01]  /*4f180*/  SHF.R.U32.HI R12, RZ, 0x8, R12 ;  /* 0x00000008ff0c7819 */ /* 0x000fe2000001160c */
[----:B------:R-:W-:Y:S01]  /*4f190*/  STL [R1+0x9e0], R13 ;  /* 0x0009e00d01007387 */ /* 0x000fe20000100800 */
[----:B------:R-:W-:Y:S02]  /*4f1a0*/  LOP3.LUT R10, R10, 0xffff, RZ, 0xc0, !PT ;  /* 0x0000ffff0a0a7812 */ /* 0x000fe400078ec0ff */
[----:B------:R-:W-:Y:S01]  /*4f1b0*/  LOP3.LUT R9, R9, 0xffff, RZ, 0xc0, !PT ;  /* 0x0000ffff09097812 */ /* 0x000fe200078ec0ff */
[----:B------:R-:W-:Y:S01]  /*4f1c0*/  STL [R1+0x9dc], R11 ;  /* 0x0009dc0b01007387 */ /* 0x000fe20000100800 */
[----:B------:R-:W-:-:S02]  /*4f1d0*/  LOP3.LUT R8, R8, 0xffff, RZ, 0xc0, !PT ;  /* 0x0000ffff08087812 */ /* 0x000fc400078ec0ff */
[----:B------:R-:W-:Y:S01]  /*4f1e0*/  LOP3.LUT R12, R12, 0xffff, RZ, 0xc0, !PT ;  /* 0x0000ffff0c0c7812 */ /* 0x000fe200078ec0ff */
[----:B------:R-:W2:Y:S01]  /*4f1f0*/  LDL.LU R35, [R1+0xb08] ;  /* 0x000b080001237983 */ /* 0x000ea20000300800 */
[----:B------:R-:W-:Y:S02]  /*4f200*/  PRMT R9, R10, 0x3340, R9 ;  /* 0x000033400a097816 */ /* 0x000fe40000000009 */
[----:B------:R-:W-:Y:S01]  /*4f210*/  PRMT R8, R8, 0x3340, R12 ;  /* 0x0000334008087816 */ /* 0x000fe2000000000c */
[----:B------:R-:W2:Y:S04]  /*4f220*/  LDL.LU R31, [R1+0xb04] ;  /* 0x000b0400011f7983 */ /* 0x000ea80000300800 */
[----:B------:R0:W-:Y:S04]  /*4f230*/  STL [R1+0x510], R5 ;  /* 0x0005100501007387 */ /* 0x0001e80000100800 */
[----:B------:R-:W-:Y:S04]  /*4f240*/  STL [R1+0x3cc], R9 ;  /* 0x0003cc0901007387 */ /* 0x000fe80000100800 */
[----:B------:R3:W-:Y:S01]  /*4f250*/  STL [R1+0x3d8], R8 ;  /* 0x0003d80801007387 */ /* 0x0007e20000100800 */
[----:B0-----:R-:W-:Y:S01]  /*4f260*/  VIADD R5, R5, UR4 ;  /* 0x0000000405057c36 */ /* 0x001fe20008000000 */
[----:B------:R-:W-:-:S04]  /*4f270*/  ULDC UR4, c[0x0][0x248] ;  /* 0x0000920000047ab9 */ /* 0x000fc80000000800 */
[----:B------:R0:W-:Y:S01]  /*4f280*/  STL [R1+0x50c], R5 ;  /* 0x00050c0501007387 */ /* 0x0001e20000100800 */
[----:B---3--:R-:W-:Y:S02]  /*4f290*/  LOP3.LUT R8, R39, 0xffff, RZ, 0xc0, !PT ;  /* 0x0000ffff27087812 */ /* 0x008fe400078ec0ff */
[----:B----4-:R-:W-:Y:S02]  /*4f2a0*/  LOP3.LUT R9, R37, 0xffff, RZ, 0xc0, !PT ;  /* 0x0000ffff25097812 */ /* 0x010fe400078ec0ff */
[----:B------:R-:W-:Y:S02]  /*4f2b0*/  SHF.R.U32.HI R10, RZ, 0x8, R8 ;  /* 0x00000008ff0a7819 */ /* 0x000fe40000011608 */
[--C-:B------:R-:W-:Y:S02]  /*4f2c0*/  PRMT R13, R8, 0x3340, R9.reuse ;  /* 0x00003340080d7816 */ /* 0x100fe40000000009 */
[----:B------:R-:W-:Y:S02]  /*4f2d0*/  SHF.R.U32.HI R9, RZ, 0x8, R9 ;  /* 0x00000008ff097819 */ /* 0x000fe40000011609 */
[----:B------:R-:W-:-:S02]  /*4f2e0*/  LOP3.LUT R11, R33, 0xffff, RZ, 0xc0, !PT ;  /* 0x0000ffff210b7812 */ /* 0x000fc400078ec0ff */
[----:B------:R-:W-:Y:S02]  /*4f2f0*/  LOP3.LUT R10, R10, 0xffff, RZ, 0xc0, !PT ;  /* 0x0000ffff0a0a7812 */ /* 0x000fe400078ec0ff */
[----:B------:R-:W-:Y:S02]  /*4f300*/  SHF.R.U32.HI R8, RZ, 0x8, R11 ;  /* 0x00000008ff087819 */ /* 0x000fe4000001160b */
[----:B------:R-:W-:Y:S02]  /*4f310*/  LOP3.LUT R12, R30, 0xffff, RZ, 0xc0, !PT ;  /* 0x0000ffff1e0c7812 */ /* 0x000fe400078ec0ff */
[----:B------:R-:W-:Y:S02]  /*4f320*/  LOP3.LUT R9, R9, 0xffff, RZ, 0xc0, !PT ;  /* 0x0000ffff09097812 */ /* 0x000fe400078ec0ff */
[--C-:B------:R-:W-:Y:S01]  /*4f330*/  PRMT R11, R11, 0x3340, R12.reuse ;  /* 0x000033400b0b7816 */ /* 0x100fe2000000000c */
[----:B------:R-:W-:Y:S01]  /*4f340*/  STL [R1+0x9b0], R13 ;  /* 0x0009b00d01007387 */ /* 0x000fe20000100800 */
[----:B------:R-:W-:Y:S01]  /*4f350*/  PRMT R9, R10, 0x3340, R9 ;  /* 0x000033400a097816 */ /* 0x000fe20000000009 */
[----:B0-----:R-:W-:Y:S01]  /*4f360*/  VIADD R5, R5, UR4 ;  /* 0x0000000405057c36 */ /* 0x001fe20008000000 */
[----:B------:R-:W-:Y:S01]  /*4f370*/  SHF.R.U32.HI R12, RZ, 0x8, R12 ;  /* 0x00000008ff0c7819 */ /* 0x000fe2000001160c */
[----:B------:R-:W-:Y:S01]  /*4f380*/  STL [R1+0x9ac], R11 ;  /* 0x0009ac0b01007387 */ /* 0x000fe20000100800 */
[----:B------:R-:W-:Y:S01]  /*4f390*/  LOP3.LUT R8, R8, 0xffff, RZ, 0xc0, !PT ;  /* 0x0000ffff08087812 */ /* 0x000fe200078ec0ff */
[----:B------:R-:W-:-:S02]  /*4f3a0*/  ULDC UR4, c[0x0][0x248] ;  /* 0x0000920000047ab9 */ /* 0x000fc40000000800 */
[----:B------:R-:W3:Y:S04]  /*4f3b0*/  LDL.LU R41, [R1+0xe7c] ;  /* 0x000e7c0001297983 */ /* 0x000ee80000300800 */
[----:B------:R-:W4:Y:S04]  /*4f3c0*/  LDL.LU R39, [R1+0x7fc] ;  /* 0x0007fc0001277983 */ /* 0x000f280000300800 */
[----:B------:R0:W-:Y:S04]  /*4f3d0*/  STL [R1+0x28], R9 ;  /* 0x0000280901007387 */ /* 0x0001e80000100800 */
[----:B------:R1:W-:Y:S04]  /*4f3e0*/  STL [R1+0x508], R5 ;  /* 0x0005080501007387 */ /* 0x0003e80000100800 */
[----:B------:R-:W4:Y:S04]  /*4f3f0*/  LDL.LU R33, [R1+0xe78] ;  /* 0x000e780001217983 */ /* 0x000f280000300800 */
[----:B------:R-:W4:Y:S01]  /*4f400*/  LDL.LU R30, [R1+0x7f4] ;  /* 0x0007f400011e7983 */ /* 0x000f220000300800 */
[----:B------:R-:W-:-:S04]  /*4f410*/  LOP3.LUT R12, R12, 0xffff, RZ, 0xc0, !PT ;  /* 0x0000ffff0c0c7812 */ /* 0x000fc800078ec0ff */
[----:B------:R-:W-:Y:S02]  /*4f420*/  PRMT R8, R8, 0x3340, R12 ;  /* 0x0000334008087816 */ /* 0x000fe4000000000c */
[----:B0-----:R-:W-:-:S03]  /*4f430*/  LOP3.LUT R9, R7, 0xffff, RZ, 0xc0, !PT ;  /* 0x0000ffff07097812 */ /* 0x001fc600078ec0ff */
[----:B------:R-:W-:Y:S01]  /*4f440*/  STL [R1+0x24], R8 ;  /* 0x0000240801007387 */ /* 0x000fe20000100800 */
[----:B------:R-:W-:Y:S01]  /*4f450*/  LOP3.LUT R12, R4, 0xffff, RZ, 0xc0, !PT ;  /* 0x0000ffff040c7812 */ /* 0x000fe200078ec0ff */
[----:B-1----:R-:W-:Y:S01]  /*4f460*/  VIADD R5, R5, UR4 ;  /* 0x0000000405057c36 */ /* 0x002fe20008000000 */
[----:B------:R-:W-:Y:S01]  /*4f470*/  ULDC UR4, c[0x0][0x248] ;  /* 0x0000920000047ab9 */ /* 0x000fe20000000800 */
[----:B------:R-:W4:Y:S04]  /*4f480*/  LDL.LU R7, [R1+0x1b70] ;  /* 0x001b700001077983 */ /* 0x000f280000300800 */
[----:B------:R0:W-:Y:S04]  /*4f490*/  STL [R1+0x504], R5 ;  /* 0x0005040501007387 */ /* 0x0001e80000100800 */
[----:B------:R-:W4:Y:S01]  /*4f4a0*/  LDL.LU R4, [R1+0x1b6c] ;  /* 0x001b6c0001047983 */ /* 0x000f220000300800 */
[----:B0-----:R-:W-:Y:S01]  /*4f4b0*/  VIADD R5, R5, UR4 ;  /* 0x0000000405057c36 */ /* 0x001fe20008000000 */
[----:B------:R-:W-:Y:S01]  /*4f4c0*/  ULDC UR4, c[0x0][0x248] ;  /* 0x0000920000047ab9 */ /* 0x000fe20000000800 */
[----:B--2---:R-:W-:-:S02]  /*4f4d0*/  LOP3.LUT R8, R35, 0xffff, RZ, 0xc0, !PT ;  /* 0x0000ffff23087812 */ /* 0x004fc400078ec0ff */
[----:B------:R-:W-:Y:S02]  /*4f4e0*/  LOP3.LUT R11, R31, 0xffff, RZ, 0xc0, !PT ;  /* 0x0000ffff1f0b7812 */ /* 0x000fe400078ec0ff */
[--C-:B------:R-:W-:Y:S02]  /*4f4f0*/  PRMT R13, R8, 0x3340, R9.reuse ;  /* 0x00003340080d7816 */ /* 0x100fe40000000009 */
[----:B------:R-:W-:Y:S02]  /*4f500*/  SHF.R.U32.HI R10, RZ, 0x8, R8 ;  /* 0x00000008ff0a7819 */ /* 0x000fe40000011608 */
[----:B------:R-:W-:Y:S02]  /*4f510*/  SHF.R.U32.HI R9, RZ, 0x8, R9 ;  /* 0x00000008ff097819 */ /* 0x000fe40000011609 */
[----:B------:R-:W-:Y:S02]  /*4f520*/  SHF.R.U32.HI R8, RZ, 0x8, R11 ;  /* 0x00000008ff087819 */ /* 0x000fe4000001160b */
[----:B------:R-:W-:-:S02]  /*4f530*/  PRMT R11, R11, 0x3340, R12 ;  /* 0x000033400b0b7816 */ /* 0x000fc4000000000c */
[----:B------:R-:W-:Y:S02]  /*4f540*/  LOP3.LUT R10, R10, 0xffff, RZ, 0xc0, !PT ;  /* 0x0000ffff0a0a7812 */ /* 0x000fe400078ec0ff */
[----:B------:R-:W-:Y:S01]  /*4f550*/  LOP3.LUT R9, R9, 0xffff, RZ, 0xc0, !PT ;  /* 0x0000ffff09097812 */ /* 0x000fe200078ec0ff */
[----:B------:R-:W-:Y:S01]  /*4f560*/  STL [R1+0x9a0], R13 ;  /* 0x0009a00d01007387 */ /* 0x000fe20000100800 */
[----:B------:R-:W-:Y:S02]  /*4f570*/  SHF.R.U32.HI R12, RZ, 0x8, R12 ;  /* 0x00000008ff0c7819 */ /* 0x000fe4000001160c */
[----:B------:R-:W-:Y:S01]  /*4f580*/  PRMT R9, R10, 0x3340, R9 ;  /* 0x000033400a097816 */ /* 0x000fe20000000009 */
[----:B------:R-:W-:Y:S04]  /*4f590*/  STL [R1+0x9a4], R11 ;  /* 0x0009a40b01007387 */ /* 0x000fe80000100800 */
[----:B------:R-:W2:Y:S01]  /*4f5a0*/  LDL.LU R37, [R1+0xb24] ;  /* 0x000b240001257983 */ /* 0x000ea20000300800 */
[----:B------:R-:W-:-:S03]  /*4f5b0*/  LOP3.LUT R8, R8, 0xffff, RZ, 0xc0, !PT ;  /* 0x0000ffff08087812 */ /* 0x000fc600078ec0ff */
[----:B------:R-:W2:Y:S01]  /*4f5c0*/  LDL.LU R35, [R1+0xe80] ;  /* 0x000e800001237983 */ /* 0x000ea20000300800 */
[----:B------:R-:W-:-:S03]  /*4f5d0*/  LOP3.LUT R12, R12, 0xffff, RZ, 0xc0, !PT ;  /* 0x0000ffff0c0c7812 */ /* 0x000fc600078ec0ff */
[----:B------:R0:W-:Y:S04]  /*4f5e0*/  STL [R1+0x4f4], R5 ;  /* 0x0004f40501007387 */ /* 0x0001e80000100800 */
[----:B------:R-:W-:Y:S01]  /*4f5f0*/  STL [R1+0x20], R9 ;  /* 0x0000200901007387 */ /* 0x000fe20000100800 */
[----:B------:R-:W-:-:S03]  /*4f600*/  PRMT R8, R8, 0x3340, R12 ;  /* 0x0000334008087816 */ /* 0x000fc6000000000c */
[----:B------:R-:W2:Y:S04]  /*4f610*/  LDL.LU R31, [R1+0x8ac] ;  /* 0x0008ac00011f7983 */ /* 0x000ea80000300800 */
[----:B------:R3:W-:Y:S01]  /*4f620*/  STL [R1+0x1c], R8 ;  /* 0x00001c0801007387 */ /* 0x0007e20000100800 */
[----:B0-----:R-:W-:Y:S01]  /*4f630*/  VIADD R5, R5, UR4 ;  /* 0x0000000405057c36 */ /* 0x001fe20008000000 */
[----:B------:R-:W-:-:S04]  /*4f640*/  ULDC UR4, c[0x0][0x248] ;  /* 0x0000920000047ab9 */ /* 0x000fc80000000800 */
[----:B------:R0:W-:Y:S01]  /*4f650*/  STL [R1+0x500], R5 ;  /* 0x0005000501007387 */ /* 0x0001e20000100800 */
[----:B---3--:R-:W-:Y:S02]  /*4f660*/  LOP3.LUT R8, R41, 0xffff, RZ, 0xc0, !PT ;  /* 0x0000ffff29087812 */ /* 0x008fe400078ec0ff */
[----:B----4-:R-:W-:Y:S02]  /*4f670*/  LOP3.LUT R9, R39, 0xffff, RZ, 0xc0, !PT ;  /* 0x0000ffff27097812 */ /* 0x010fe400078ec0ff */
[----:B------:R-:W-:Y:S02]  /*4f680*/  SHF.R.U32.HI R10, RZ, 0x8, R8 ;  /* 0x00000008ff0a7819 */ /* 0x000fe40000011608 */
[----:B------:R-:W-:Y:S02]  /*4f690*/  PRMT R13, R8, 0x3340, R9 ;  /* 0x00003340080d7816 */ /* 0x000fe40000000009 */
[----:B------:R-:W-:Y:S02]  /*4f6a0*/  LOP3.LUT R11, R33, 0xffff, RZ, 0xc0, !PT ;  /* 0x0000ffff210b7812 */ /* 0x000fe400078ec0ff */
[----:B------:R-:W-:-:S02]  /*4f6b0*/  LOP3.LUT R12, R30, 0xffff, RZ, 0xc0, !PT ;  /* 0x0000ffff1e0c7812 */ /* 0x000fc400078ec0ff */
[----:B------:R-:W-:Y:S02]  /*4f6c0*/  SHF.R.U32.HI R8, RZ, 0x8, R11 ;  /* 0x00000008ff087819 */ /* 0x000fe4000001160b */
[--C-:B------:R-:W-:Y:S01]  /*4f6d0*/  PRMT R11, R11, 0x3340, R12.reuse ;  /* 0x000033400b0b7816 */ /* 0x100fe2000000000c */
[----:B------:R-:W-:Y:S01]  /*4f6e0*/  STL [R1+0x994], R13 ;  /* 0x0009940d01007387 */ /* 0x000fe20000100800 */
[----:B0-----:R-:W-:Y:S01]  /*4f6f0*/  VIADD R5, R5, UR4 ;  /* 0x0000000405057c36 */ /* 0x001fe20008000000 */
[----:B------:R-:W-:Y:S01]  /*4f700*/  SHF.R.U32.HI R9, RZ, 0x8, R9 ;  /* 0x00000008ff097819 */ /* 0x000fe20000011609 */
[----:B------:R-:W-:Y:S01]  /*4f710*/  ULDC UR4, c[0x0][0x248] ;  /* 0x0000920000047ab9 */ /* 0x000fe20000000800 */
[----:B------:R-:W-:Y:S04]  /*4f720*/  STL [R1+0x990], R11 ;  /* 0x0009900b01007387 */ /* 0x000fe80000100800 */
[----:B------:R-:W3:Y:S04]  /*4f730*/  LDL.LU R39, [R1+0xe84] ;  /* 0x000e840001277983 */ /* 0x000ee80000300800 */
[----:B------:R-:W4:Y:S04]  /*4f740*/  LDL.LU R33, [R1+0x8b4] ;  /* 0x0008b40001217983 */ /* 0x000f280000300800 */
[----:B------:R-:W-:Y:S04]  /*4f750*/  STL [R1+0x4ec], R5 ;  /* 0x0004ec0501007387 */ /* 0x000fe80000100800 */
[----:B------:R-:W4:Y:S01]  /*4f760*/  LDL.LU R30, [R1+0xb34] ;  /* 0x000b3400011e7983 */ /* 0x000f220000300800 */
[----:B------:R-:W-:-:S02]  /*4f770*/  SHF.R.U32.HI R12, RZ, 0x8, R12 ;  /* 0x00000008ff0c7819 */ /* 0x000fc4000001160c */
[----:B------:R-:W-:Y:S02]  /*4f780*/  LOP3.LUT R10, R10, 0xffff, RZ, 0xc0, !PT ;  /* 0x0000ffff0a0a7812 */ /* 0x000fe400078ec0ff */
[----:B------:R-:W-:Y:S02]  /*4f790*/  LOP3.LUT R9, R9, 0xffff, RZ, 0xc0, !PT ;  /* 0x0000ffff09097812 */ /* 0x000fe400078ec0ff */
[----:B------:R-:W-:Y:S02]  /*4f7a0*/  LOP3.LUT R8, R8, 0xffff, RZ, 0xc0, !PT ;  /* 0x0000ffff08087812 */ /* 0x000fe400078ec0ff */
[----:B------:R-:W-:Y:S02]  /*4f7b0*/  LOP3.LUT R12, R12, 0xffff, RZ, 0xc0, !PT ;  /* 0x0000ffff0c0c7812 */ /* 0x000fe400078ec0ff */
[----:B------:R-:W-:Y:S02]  /*4f7c0*/  PRMT R9, R10, 0x3340, R9 ;  /* 0x000033400a097816 */ /* 0x000fe40000000009 */
[----:B------:R-:W-:-:S03]  /*4f7d0*/  PRMT R8, R8, 0x3340, R12 ;  /* 0x0000334008087816 */ /* 0x000fc6000000000c */
[----:B------:R0:W-:Y:S04]  /*4f7e0*/  STL [R1+0x18], R9 ;  /* 0x0000180901007387 */ /* 0x0001e80000100800 */
[----:B------:R-:W-:Y:S01]  /*4f7f0*/  STL [R1+0x14], R8 ;  /* 0x0000140801007387 */ /* 0x000fe20000100800 */
[----:B0-----:R-:W-:Y:S01]  /*4f800*/  LOP3.LUT R9, R6, 0xffff, RZ, 0xc0, !PT ;  /* 0x0000ffff06097812 */ /* 0x001fe200078ec0ff */
[----:B------:R-:W-:Y:S01]  /*4f810*/  VIADD R5, R5, UR4 ;  /* 0x0000000405057c36 */ /* 0x000fe20008000000 */
[----:B------:R-:W-:Y:S01]  /*4f820*/  ULDC UR4, c[0x0][0x248] ;  /* 0x0000920000047ab9 */ /* 0x000fe20000000800 */
[----:B------:R-:W4:Y:S04]  /*4f830*/  LDL.LU R6, [R1+0x1b68] ;  /* 0x001b680001067983 */ /* 0x000f280000300800 */
[----:B------:R0:W-:Y:S02]  /*4f840*/  STL [R1+0x4f0], R5 ;  /* 0x0004f00501007387 */ /* 0x0001e40000100800 */
        /* <DEDUP_REMOVED lines=12> */
[----:B------:R-:W-:Y:S01]  /*4f910*/  STL [R1+0x81c], R13 ;  /* 0x00081c0d01007387 */ /* 0x000fe20000100800 */
[----:B------:R-:W-:Y:S02]  /*4f920*/  SHF.R.U32.HI R12, RZ, 0x8, R12 ;  /* 0x00000008ff0c7819 */ /* 0x000fe4000001160c */
[----:B------:R-:W-:Y:S01]  /*4f930*/  PRMT R9, R10, 0x3340, R9 ;  /* 0x000033400a097816 */ /* 0x000fe20000000009 */
[----:B------:R-:W-:Y:S01]  /*4f940*/  STL [R1+0x7fc], R11 ;  /* 0x0007fc0b01007387 */ /* 0x000fe20000100800 */
[----:B------:R-:W-:-:S03]  /*4f950*/  LOP3.LUT R8, R8, 0xffff, RZ, 0xc0, !PT ;  /* 0x0000ffff08087812 */ /* 0x000fc600078ec0ff */
[----:B------:R-:W2:Y:S01]  /*4f960*/  LDL.LU R37, [R1+0xb44] ;  /* 0x000b440001257983 */ /* 0x000ea20000300800 */
[----:B------:R-:W-:-:S03]  /*4f970*/  LOP3.LUT R12, R12, 0xffff, RZ, 0xc0, !PT ;  /* 0x0000ffff0c0c7812 */ /* 0x000fc600078ec0ff */
[----:B------:R-:W2:Y:S04]  /*4f980*/  LDL.LU R35, [R1+0xe88] ;  /* 0x000e880001237983 */ /* 0x000ea80000300800 */
[----:B------:R0:W-:Y:S01]  /*4f990*/  STL [R1+0x4e0], R5 ;  /* 0x0004e00501007387 */ /* 0x0001e20000100800 */
[----:B------:R-:W-:-:S03]  /*4f9a0*/  PRMT R8, R8, 0x3340, R12 ;  /* 0x0000334008087816 */ /* 0x000fc6000000000c */
[----:B------:R-:W-:Y:S04]  /*4f9b0*/  STL [R1+0x10], R9 ;  /* 0x0000100901007387 */ /* 0x000fe80000100800 */
[----:B------:R-:W2:Y:S04]  /*4f9c0*/  LDL.LU R31, [R1+0x8bc] ;  /* 0x0008bc00011f7983 */ /* 0x000ea80000300800 */
[----:B------:R3:W-:Y:S01]  /*4f9d0*/  STL [R1+0x8], R8 ;  /* 0x0000080801007387 */ /* 0x0007e20000100800 */
[----:B------:R-:W-:Y:S01]  /*4f9e0*/  LOP3.LUT R12, R4, 0xffff, RZ, 0xc0, !PT ;  /* 0x0000ffff040c7812 */ /* 0x000fe200078ec0ff */
[----:B0-----:R-:W-:Y:S01]  /*4f9f0*/  VIADD R5, R5, UR4 ;  /* 0x0000000405057c36 */ /* 0x001fe20008000000 */
[----:B------:R-:W-:-:S04]  /*4fa00*/  ULDC UR4, c[0x0][0x248] ;  /* 0x0000920000047ab9 */ /* 0x000fc80000000800 */
[----:B------:R0:W-:Y:S04]  /*4fa10*/  STL [R1+0x4e8], R5 ;  /* 0x0004e80501007387 */ /* 0x0001e80000100800 */
[----:B------:R-:W2:Y:S01]  /*4fa20*/  LDL.LU R4, [R1+0x1b64] ;  /* 0x001b640001047983 */ /* 0x000ea20000300800 */
[----:B---3--:R-:W-:Y:S02]  /*4fa30*/  LOP3.LUT R8, R39, 0xffff, RZ, 0xc0, !PT ;  /* 0x0000ffff27087812 */ /* 0x008fe400078ec0ff */
[----:B----4-:R-:W-:Y:S02]  /*4fa40*/  LOP3.LUT R9, R33, 0xffff, RZ, 0xc0, !PT ;  /* 0x0000ffff21097812 */ /* 0x010fe400078ec0ff */
[----:B------:R-:W-:Y:S02]  /*4fa50*/  SHF.R.U32.HI R10, RZ, 0x8, R8 ;  /* 0x00000008ff0a7819 */ /* 0x000fe40000011608 */
[----:B------:R-:W-:-:S02]  /*4fa60*/  PRMT R13, R8, 0x3340, R9 ;  /* 0x00003340080d7816 */ /* 0x000fc40000000009 */
[----:B------:R-:W-:Y:S02]  /*4fa70*/  SHF.R.U32.HI R9, RZ, 0x8, R9 ;  /* 0x00000008ff097819 */ /* 0x000fe40000011609 */
[----:B------:R-:W-:Y:S02]  /*4fa80*/  LOP3.LUT R11, R30, 0xffff, RZ, 0xc0, !PT ;  /* 0x0000ffff1e0b7812 */ /* 0x000fe400078ec0ff */
[----:B------:R-:W-:Y:S02]  /*4fa90*/  LOP3.LUT R10, R10, 0xffff, RZ, 0xc0, !PT ;  /* 0x0000ffff0a0a7812 */ /* 0x000fe400078ec0ff */
[----:B------:R-:W-:Y:S02]  /*4faa0*/  SHF.R.U32.HI R8, RZ, 0x8, R11 ;  /* 0x00000008ff087819 */ /* 0x000fe4000001160b */
        /* <DEDUP_REMOVED lines=13> */
[----:B------:R-:W4:Y:S01]  /*4fb80*/  LDL.LU R30, [R1+0xb54] ;  /* 0x000b5400011e7983 */ /* 0x000f220000300800 */
[----:B------:R-:W-:-:S04]  /*4fb90*/  LOP3.LUT R12, R12, 0xffff, RZ, 0xc0, !PT ;  /* 0x0000ffff0c0c7812 */ /* 0x000fc800078ec0ff */
[----:B------:R-:W-:Y:S02]  /*4fba0*/  PRMT R8, R8, 0x3340, R12 ;  /* 0x0000334008087816 */ /* 0x000fe4000000000c */
[----:B0-----:R-:W-:-:S03]  /*4fbb0*/  LOP3.LUT R9, R7, 0xffff, RZ, 0xc0, !PT ;  /* 0x0000ffff07097812 */ /* 0x001fc600078ec0ff */
[----:B------:R-:W-:Y:S01]  /*4fbc0*/  STL [R1], R8 ;  /* 0x0000000801007387 */ /* 0x000fe20000100800 */
[----:B-1----:R-:W-:Y:S01]  /*4fbd0*/  VIADD R5, R5, UR4 ;  /* 0x0000000405057c36 */ /* 0x002fe20008000000 */
[----:B------:R-:W-:Y:S02]  /*4fbe0*/  ULDC UR4, c[0x0][0x248] ;  /* 0x0000920000047ab9 */ /* 0x000fe40000000800 */
[----:B------:R-:W4:Y:S04]  /*4fbf0*/  LDL.LU R7, [R1+0x1b60] ;  /* 0x001b600001077983 */ /* 0x000f280000300800 */
[----:B------:R0:W-:Y:S02]  /*4fc00*/  STL [R1+0x4dc], R5 ;  /* 0x0004dc0501007387 */ /* 0x0001e40000100800 */
[----:B0-----:R-:W-:Y:S01]  /*4fc10*/  VIADD R5, R5, UR4 ;  /* 0x0000000405057c36 */ /* 0x001fe20008000000 */
[----:B------:R-:W-:Y:S01]  /*4fc20*/  ULDC UR4, c[0x0][0x248] ;  /* 0x0000920000047ab9 */ /* 0x000fe20000000800 */
[----:B--2---:R-:W-:-:S02]  /*4fc30*/  LOP3.LUT R8, R37, 0xffff, RZ, 0xc0, !PT ;  /* 0x0000ffff25087812 */ /* 0x004fc400078ec0ff */
[----:B------:R-:W-:Y:S02]  /*4fc40*/  LOP3.LUT R11, R35, 0xffff, RZ, 0xc0, !PT ;  /* 0x0000ffff230b7812 */ /* 0x000fe400078ec0ff */
[----:B------:R-:W-:Y:S02]  /*4fc50*/  SHF.R.U32.HI R10, RZ, 0x8, R8 ;  /* 0x00000008ff0a7819 */ /* 0x000fe40000011608 */
[----:B------:R-:W-:Y:S02]  /*4fc60*/  PRMT R13, R8, 0x3340, R9 ;  /* 0x00003340080d7816 */ /* 0x000fe40000000009 */
[----:B------:R-:W-:Y:S02]  /*4fc70*/  SHF.R.U32.HI R8, RZ, 0x8, R11 ;  /* 0x00000008ff087819 */ /* 0x000fe4000001160b */
[----:B------:R-:W-:-:S04]  /*4fc80*/  LOP3.LUT R12, R31, 0xffff, RZ, 0xc0, !PT ;  /* 0x0000ffff1f0c7812 */ /* 0x000fc800078ec0ff */
[----:B------:R-:W-:Y:S01]  /*4fc90*/  PRMT R11, R11, 0x3340, R12 ;  /* 0x000033400b0b7816 */ /* 0x000fe2000000000c */
[----:B------:R-:W-:Y:S04]  /*4fca0*/  STL [R1+0x7e4], R13 ;  /* 0x0007e40d01007387 */ /* 0x000fe80000100800 */
[----:B------:R-:W-:Y:S04]  /*4fcb0*/  STL [R1+0x7dc], R11 ;  /* 0x0007dc0b01007387 */ /* 0x000fe80000100800 */
[----:B------:R-:W2:Y:S04]  /*4fcc0*/  LDL.LU R39, [R1+0xe98] ;  /* 0x000e980001277983 */ /* 0x000ea80000300800 */
[----:B------:R-:W2:Y:S04]  /*4fcd0*/  LDL.LU R37, [R1+0x8cc] ;  /* 0x0008cc0001257983 */ /* 0x000ea80000300800 */
[----:B------:R-:W2:Y:S04]  /*4fce0*/  LDL.LU R35, [R1+0xe94] ;  /* 0x000e940001237983 */ /* 0x000ea80000300800 */
[----:B------:R0:W-:Y:S04]  /*4fcf0*/  STL [R1+0x4d0], R5 ;  /* 0x0004d00501007387 */ /* 0x0001e80000100800 */
[----:B------:R-:W2:Y:S01]  /*4fd00*/  LDL.LU R31, [R1+0x8c8] ;  /* 0x0008c800011f7983 */ /* 0x000ea20000300800 */
[----:B------:R-:W-:-:S02]  /*4fd10*/  SHF.R.U32.HI R9, RZ, 0x8, R9 ;  /* 0x00000008ff097819 */ /* 0x000fc40000011609 */
[----:B------:R-:W-:Y:S02]  /*4fd20*/  SHF.R.U32.HI R12, RZ, 0x8, R12 ;  /* 0x00000008ff0c7819 */ /* 0x000fe4000001160c */
[----:B------:R-:W-:Y:S02]  /*4fd30*/  LOP3.LUT R10, R10, 0xffff, RZ, 0xc0, !PT ;  /* 0x0000ffff0a0a7812 */ /* 0x000fe400078ec0ff */
[----:B------:R-:W-:Y:S02]  /*4fd40*/  LOP3.LUT R9, R9, 0xffff, RZ, 0xc0, !PT ;  /* 0x0000ffff09097812 */ /* 0x000fe400078ec0ff */
[----:B------:R-:W-:Y:S02]  /*4fd50*/  LOP3.LUT R8, R8, 0xffff, RZ, 0xc0, !PT ;  /* 0x0000ffff08087812 */ /* 0x000fe400078ec0ff */
[----:B------:R-:W-:Y:S02]  /*4fd60*/  LOP3.LUT R12, R12, 0xffff, RZ, 0xc0, !PT ;  /* 0x0000ffff0c0c7812 */ /* 0x000fe400078ec0ff */
[----:B------:R-:W-:-:S02]  /*4fd70*/  PRMT R28, R10, 0x3340, R9 ;  /* 0x000033400a1c7816 */ /* 0x000fc40000000009 */
[----:B------:R-:W-:Y:S01]  /*4fd80*/  PRMT R27, R8, 0x3340, R12 ;  /* 0x00003340081b7816 */ /* 0x000fe2000000000c */
[----:B0-----:R-:W-:Y:S01]  /*4fd90*/  VIADD R5, R5, UR4 ;  /* 0x0000000405057c36 */ /* 0x001fe20008000000 */
[----:B------:R-:W-:Y:S01]  /*4fda0*/  LOP3.LUT R12, R4, 0xffff, RZ, 0xc0, !PT ;  /* 0x0000ffff040c7812 */ /* 0x000fe200078ec0ff */
[----:B------:R-:W-:-:S03]  /*4fdb0*/  ULDC UR4, c[0x0][0x248] ;  /* 0x0000920000047ab9 */ /* 0x000fc60000000800 */
[----:B------:R0:W-:Y:S04]  /*4fdc0*/  STL [R1+0x4d4], R5 ;  /* 0x0004d40501007387 */ /* 0x0001e80000100800 */
[----:B------:R-:W2:Y:S01]  /*4fdd0*/  LDL.LU R4, [R1+0x1b5c] ;  /* 0x001b5c0001047983 */ /* 0x000ea20000300800 */
[----:B---3--:R-:W-:Y:S02]  /*4fde0*/  LOP3.LUT R8, R41, 0xffff, RZ, 0xc0, !PT ;  /* 0x0000ffff29087812 */ /* 0x008fe400078ec0ff */
[----:B----4-:R-:W-:Y:S02]  /*4fdf0*/  LOP3.LUT R9, R33, 0xffff, RZ, 0xc0, !PT ;  /* 0x0000ffff21097812 */ /* 0x010fe400078ec0ff */
[----:B------:R-:W-:Y:S02]  /*4fe00*/  SHF.R.U32.HI R10, RZ, 0x8, R8 ;  /* 0x00000008ff0a7819 */ /* 0x000fe40000011608 */
[----:B------:R-:W-:-:S02]  /*4fe10*/  PRMT R13, R8, 0x3340, R9 ;  /* 0x00003340080d7816 */ /* 0x000fc40000000009 */
        /* <DEDUP_REMOVED lines=14> */
[----:B------:R-:W-:Y:S01]  /*4ff00*/  PRMT R26, R10, 0x3340, R9 ;  /* 0x000033400a1a7816 */ /* 0x000fe20000000009 */
[----:B------:R-:W-:Y:S01]  /*4ff10*/  ULDC UR4, c[0x0][0x248] ;  /* 0x0000920000047ab9 */ /* 0x000fe20000000800 */
[----:B------:R-:W-:-:S02]  /*4ff20*/  PRMT R25, R8, 0x3340, R12 ;  /* 0x0000334008197816 */ /* 0x000fc4000000000c */
[----:B------:R0:W-:Y:S02]  /*4ff30*/  STL [R1+0x4c0], R5 ;  /* 0x0004c00501007387 */ /* 0x0001e40000100800 */
[----:B0-----:R-:W-:Y:S01]  /*4ff40*/  VIADD R5, R5, UR4 ;  /* 0x0000000405057c36 */ /* 0x001fe20008000000 */
[----:B------:R-:W-:-:S04]  /*4ff50*/  ULDC UR4, c[0x0][0x248] ;  /* 0x0000920000047ab9 */ /* 0x000fc80000000800 */
[----:B------:R0:W-:Y:S02]  /*4ff60*/  STL [R1+0x4c8], R5 ;  /* 0x0004c80501007387 */ /* 0x0001e40000100800 */
[----:B0-----:R-:W-:Y:S01]  /*4ff70*/  VIADD R5, R5, UR4 ;  /* 0x0000000405057c36 */ /* 0x001fe20008000000 */
[----:B------:R-:W-:Y:S01]  /*4ff80*/  ULDC UR4, c[0x0][0x248] ;  /* 0x0000920000047ab9 */ /* 0x000fe20000000800 */
[----:B--2---:R-:W-:Y:S02]  /*4ff90*/  LOP3.LUT R8, R39, 0xffff, RZ, 0xc0, !PT ;  /* 0x0000ffff27087812 */ /* 0x004fe400078ec0ff */
[----:B------:R-:W-:Y:S02]  /*4ffa0*/  LOP3.LUT R9, R37, 0xffff, RZ, 0xc0, !PT ;  /* 0x0000ffff25097812 */ /* 0x000fe400078ec0ff */
[----:B------:R-:W-:Y:S02]  /*4ffb0*/  LOP3.LUT R11, R35, 0xffff, RZ, 0xc0, !PT ;  /* 0x0000ffff230b7812 */ /* 0x000fe400078ec0ff */
[----:B------:R-:W-:-:S02]  /*4ffc0*/  SHF.R.U32.HI R10, RZ, 0x8, R8 ;  /* 0x00000008ff0a7819 */ /* 0x000fc40000011608 */
[----:B------:R-:W-:Y:S02]  /*4ffd0*/  PRMT R13, R8, 0x3340, R9 ;  /* 0x00003340080d7816 */ /* 0x000fe40000000009 */
[----:B------:R-:W-:Y:S02]  /*4ffe0*/  LOP3.LUT R12, R31, 0xffff, RZ, 0xc0, !PT ;  /* 0x0000ffff1f0c7812 */ /* 0x000fe400078ec0ff */
[----:B------:R-:W-:Y:S02]  /*4fff0*/  SHF.R.U32.HI R8, RZ, 0x8, R11 ;  /* 0x00000008ff087819 */ /* 0x000fe4000001160b */
[----:B------:R-:W-:Y:S01]  /*50000*/  PRMT R11, R11, 0x3340, R12 ;  /* 0x000033400b0b7816 */ /* 0x000fe2000000000c */
[----:B------:R-:W-:Y:S04]  /*50010*/  STL [R1+0x7a4], R13 ;  /* 0x0007a40d01007387 */ /* 0x000fe80000100800 */
[----:B------:R-:W-:Y:S04]  /*50020*/  STL [R1+0x6b4], R11 ;  /* 0x0006b40b01007387 */ /* 0x000fe80000100800 */
[----:B------:R-:W2:Y:S04]  /*50030*/  LDL.LU R41, [R1+0xea0] ;  /* 0x000ea00001297983 */ /* 0x000ea80000300800 */
[----:B------:R-:W2:Y:S04]  /*50040*/  LDL.LU R39, [R1+0x8d4] ;  /* 0x0008d40001277983 */ /* 0x000ea80000300800 */
[----:B------:R-:W2:Y:S01]  /*50050*/  LDL.LU R35, [R1+0xe9c] ;  /* 0x000e9c0001237983 */ /* 0x000ea20000300800 */
[----:B------:R-:W-:-:S03]  /*50060*/  SHF.R.U32.HI R9, RZ, 0x8, R9 ;  /* 0x00000008ff097819 */ /* 0x000fc60000011609 */
[----:B------:R0:W-:Y:S01]  /*50070*/  STL [R1+0x4b8], R5 ;  /* 0x0004b80501007387 */ /* 0x0001e20000100800 */
[----:B------:R-:W-:-:S03]  /*50080*/  SHF.R.U32.HI R12, RZ, 0x8, R12 ;  /* 0x00000008ff0c7819 */ /* 0x000fc6000001160c */
[----:B------:R-:W2:Y:S01]  /*50090*/  LDL.LU R31, [R1+0x8d0] ;  /* 0x0008d000011f7983 */ /* 0x000ea20000300800 */
[----:B------:R-:W-:Y:S02]  /*500a0*/  LOP3.LUT R10, R10, 0xffff, RZ, 0xc0, !PT ;  /* 0x0000ffff0a0a7812 */ /* 0x000fe400078ec0ff */
[----:B------:R-:W-:Y:S02]  /*500b0*/  LOP3.LUT R9, R9, 0xffff, RZ, 0xc0, !PT ;  /* 0x0000ffff09097812 */ /* 0x000fe400078ec0ff */
[----:B------:R-:W-:Y:S02]  /*500c0*/  LOP3.LUT R8, R8, 0xffff, RZ, 0xc0, !PT ;  /* 0x0000ffff08087812 */ /* 0x000fe400078ec0ff */
[----:B------:R-:W-:Y:S02]  /*500d0*/  LOP3.LUT R12, R12, 0xffff, RZ, 0xc0, !PT ;  /* 0x0000ffff0c0c7812 */ /* 0x000fe400078ec0ff */
[----:B------:R-:W-:Y:S02]  /*500e0*/  PRMT R23, R10, 0x3340, R9 ;  /* 0x000033400a177816 */ /* 0x000fe40000000009 */
[----:B------:R-:W-:-:S02]  /*500f0*/  PRMT R22, R8, 0x3340, R12 ;  /* 0x0000334008167816 */ /* 0x000fc4000000000c */
[----:B------:R-:W-:Y:S01]  /*50100*/  LOP3.LUT R9, R4, 0xffff, RZ, 0xc0, !PT ;  /* 0x0000ffff04097812 */ /* 0x000fe200078ec0ff */
[----:B0-----:R-:W-:Y:S01]  /*50110*/  VIADD R5, R5, UR4 ;  /* 0x0000000405057c36 */ /* 0x001fe20008000000 */
[----:B------:R-:W-:Y:S01]  /*50120*/  LOP3.LUT R12, R7, 0xffff, RZ, 0xc0, !PT ;  /* 0x0000ffff070c7812 */ /* 0x000fe200078ec0ff */
[----:B------:R-:W2:Y:S01]  /*50130*/  LDL.LU R4, [R1+0x1b58] ;  /* 0x001b580001047983 */ /* 0x000ea20000300800 */
[----:B------:R-:W-:-:S03]  /*50140*/  ULDC UR4, c[0x0][0x248] ;  /* 0x0000920000047ab9 */ /* 0x000fc60000000800 */
[----:B------:R0:W-:Y:S04]  /*50150*/  STL [R1+0x4bc], R5 ;  /* 0x0004bc0501007387 */ /* 0x0001e80000100800 */
[----:B------:R-:W2:Y:S01]  /*50160*/  LDL.LU R7, [R1+0x1b54] ;  /* 0x001b540001077983 */ /* 0x000ea20000300800 */
[----:B---3--:R-:W-:Y:S02]  /*50170*/  LOP3.LUT R8, R33, 0xffff, RZ, 0xc0, !PT ;  /* 0x0000ffff21087812 */ /* 0x008fe400078ec0ff */
[----:B----4-:R-:W-:Y:S02]  /*50180*/  LOP3.LUT R11, R30, 0xffff, RZ, 0xc0, !PT ;  /* 0x0000ffff1e0b7812 */ /* 0x010fe400078ec0ff */
[----:B------:R-:W-:Y:S02]  /*50190*/  SHF.R.U32.HI R10, RZ, 0x8, R8 ;  /* 0x00000008ff0a7819 */ /* 0x000fe40000011608 */
[----:B------:R-:W-:-:S02]  /*501a0*/  PRMT R13, R8, 0x3340, R9 ;  /* 0x00003340080d7816 */ /* 0x000fc40000000009 */
[----:B------:R-:W-:Y:S02]  /*501b0*/  SHF.R.U32.HI R8, RZ, 0x8, R11 ;  /* 0x00000008ff087819 */ /* 0x000fe4000001160b */
[----:B------:R-:W-:Y:S01]  /*501c0*/  PRMT R11, R11, 0x3340, R12 ;  /* 0x000033400b0b7816 */ /* 0x000fe2000000000c */
[----:B------:R-:W-:Y:S04]  /*501d0*/  STL [R1+0x6a8], R13 ;  /* 0x0006a80d01007387 */ /* 0x000fe80000100800 */
[----:B------:R-:W-:Y:S04]  /*501e0*/  STL [R1+0x6ac], R11 ;  /* 0x0006ac0b01007387 */ /* 0x000fe80000100800 */
[----:B------:R-:W3:Y:S04]  /*501f0*/  LDL.LU R37, [R1+0xb90] ;  /* 0x000b900001257983 */ /* 0x000ee80000300800 */
[----:B------:R-:W4:Y:S04]  /*50200*/  LDL.LU R33, [R1+0xea4] ;  /* 0x000ea40001217983 */ /* 0x000f280000300800 */
        /* <DEDUP_REMOVED lines=27> */
[----:B------:R-:W2:Y:S01]  /*503c0*/  LDL.LU R41, [R1+0xea8] ;  /* 0x000ea80001297983 */ /* 0x000ea20000300800 */
[----:B------:R-:W-:-:S03]  /*503d0*/  SHF.R.U32.HI R9, RZ, 0x8, R9 ;  /* 0x00000008ff097819 */ /* 0x000fc60000011609 */
[----:B------:R-:W2:Y:S01]  /*503e0*/  LDL.LU R39, [R1+0x8dc] ;  /* 0x0008dc0001277983 */ /* 0x000ea20000300800 */
[----:B------:R-:W-:-:S03]  /*503f0*/  SHF.R.U32.HI R12, RZ, 0x8, R12 ;  /* 0x00000008ff0c7819 */ /* 0x000fc6000001160c */
[----:B------:R-:W2:Y:S04]  /*50400*/  LDL.LU R35, [R1+0xba4] ;  /* 0x000ba40001237983 */ /* 0x000ea80000300800 */
[----:B------:R0:W-:Y:S04]  /*50410*/  STL [R1+0x4a0], R5 ;  /* 0x0004a00501007387 */ /* 0x0001e80000100800 */
[----:B------:R-:W2:Y:S01]  /*50420*/  LDL.LU R31, [R1+0x304] ;  /* 0x00030400011f7983 */ /* 0x000ea20000300800 */
[----:B------:R-:W-:Y:S02]  /*50430*/  LOP3.LUT R10, R10, 0xffff, RZ, 0xc0, !PT ;  /* 0x0000ffff0a0a7812 */ /* 0x000fe400078ec0ff */
[----:B------:R-:W-:-:S02]  /*50440*/  LOP3.LUT R9, R9, 0xffff, RZ, 0xc0, !PT ;  /* 0x0000ffff09097812 */ /* 0x000fc400078ec0ff */
[----:B------:R-:W-:Y:S02]  /*50450*/  LOP3.LUT R8, R8, 0xffff, RZ, 0xc0, !PT ;  /* 0x0000ffff08087812 */ /* 0x000fe400078ec0ff */
[----:B------:R-:W-:Y:S02]  /*50460*/  LOP3.LUT R12, R12, 0xffff, RZ, 0xc0, !PT ;  /* 0x0000ffff0c0c7812 */ /* 0x000fe400078ec0ff */
[----:B------:R-:W-:Y:S02]  /*50470*/  PRMT R19, R10, 0x3340, R9 ;  /* 0x000033400a137816 */ /* 0x000fe40000000009 */
[----:B------:R-:W-:Y:S02]  /*50480*/  PRMT R18, R8, 0x3340, R12 ;  /* 0x0000334008127816 */ /* 0x000fe4000000000c */
[----:B------:R-:W-:Y:S01]  /*50490*/  LOP3.LUT R9, R7, 0xffff, RZ, 0xc0, !PT ;  /* 0x0000ffff07097812 */ /* 0x000fe200078ec0ff */
[----:B0-----:R-:W-:Y:S01]  /*504a0*/  VIADD R5, R5, UR4 ;  /* 0x0000000405057c36 */ /* 0x001fe20008000000 */
[----:B------:R-:W2:Y:S01]  /*504b0*/  LDL.LU R7, [R1+0x1b50] ;  /* 0x001b500001077983 */ /* 0x000ea20000300800 */
[----:B------:R-:W-:Y:S01]  /*504c0*/  ULDC UR4, c[0x0][0x248] ;  /* 0x0000920000047ab9 */ /* 0x000fe20000000800 */
[----:B---3--:R-:W-:-:S02]  /*504d0*/  LOP3.LUT R8, R37, 0xffff, RZ, 0xc0, !PT ;  /* 0x0000ffff25087812 */ /* 0x008fc400078ec0ff */
[----:B----4-:R-:W-:Y:S02]  /*504e0*/  LOP3.LUT R11, R33, 0xffff, RZ, 0xc0, !PT ;  /* 0x0000ffff210b7812 */ /* 0x010fe400078ec0ff */
[----:B------:R-:W-:Y:S02]  /*504f0*/  SHF.R.U32.HI R10, RZ, 0x8, R8 ;  /* 0x00000008ff0a7819 */ /* 0x000fe40000011608 */
[----:B------:R-:W-:Y:S02]  /*50500*/  LOP3.LUT R12, R30, 0xffff, RZ, 0xc0, !PT ;  /* 0x0000ffff1e0c7812 */ /* 0x000fe400078ec0ff */
[----:B------:R-:W-:Y:S02]  /*50510*/  PRMT R13, R8, 0x3340, R9 ;  /* 0x00003340080d7816 */ /* 0x000fe40000000009 */
[----:B------:R-:W-:Y:S02]  /*50520*/  SHF.R.U32.HI R8, RZ, 0x8, R11 ;  /* 0x00000008ff087819 */ /* 0x000fe4000001160b */
[----:B------:R-:W-:Y:S01]  /*50530*/  PRMT R11, R11, 0x3340, R12 ;  /* 0x000033400b0b7816 */ /* 0x000fe2000000000c */
[----:B------:R0:W-:Y:S04]  /*50540*/  STL [R1+0x4a8], R5 ;  /* 0x0004a80501007387 */ /* 0x0001e80000100800 */
        /* <DEDUP_REMOVED lines=29> */
[----:B------:R-:W-:Y:S01]  /*50720*/  STL [R1+0x36c], R14 ;  /* 0x00036c0e01007387 */ /* 0x000fe20000100800 */
[----:B------:R-:W-:-:S03]  /*50730*/  SHF.R.U32.HI R10, RZ, 0x8, R10 ;  /* 0x00000008ff0a7819 */ /* 0x000fc6000001160a */
[----:B------:R0:W-:Y:S01]  /*50740*/  STL [R1+0x35c], R12 ;  /* 0x00035c0c01007387 */ /* 0x0001e20000100800 */
[----:B------:R-:W-:-:S03]  /*50750*/  SHF.R.U32.HI R13, RZ, 0x8, R13 ;  /* 0x00000008ff0d7819 */ /* 0x000fc6000001160d */
[----:B------:R-:W2:Y:S04]  /*50760*/  LDL.LU R41, [R1+0xeb0] ;  /* 0x000eb00001297983 */ /* 0x000ea80000300800 */
[----:B------:R-:W2:Y:S01]  /*50770*/  LDL.LU R39, [R1+0x8e4] ;  /* 0x0008e40001277983 */ /* 0x000ea20000300800 */
[----:B------:R-:W-:-:S03]  /*50780*/  LOP3.LUT R11, R11, 0xffff, RZ, 0xc0, !PT ;  /* 0x0000ffff0b0b7812 */ /* 0x000fc600078ec0ff */
[----:B------:R-:W2:Y:S01]  /*50790*/  LDL.LU R35, [R1+0xbc8] ;  /* 0x000bc80001237983 */ /* 0x000ea20000300800 */
[----:B------:R-:W-:-:S03]  /*507a0*/  LOP3.LUT R10, R10, 0xffff, RZ, 0xc0, !PT ;  /* 0x0000ffff0a0a7812 */ /* 0x000fc600078ec0ff */
[----:B------:R1:W-:Y:S01]  /*507b0*/  STL [R1+0x48c], R5 ;  /* 0x00048c0501007387 */ /* 0x0003e20000100800 */
[----:B0-----:R-:W-:-:S03]  /*507c0*/  LOP3.LUT R12, R9, 0xffff, RZ, 0xc0, !PT ;  /* 0x0000ffff090c7812 */ /* 0x001fc600078ec0ff */
[----:B------:R-:W2:Y:S01]  /*507d0*/  LDL.LU R31, [R1+0x30c] ;  /* 0x00030c00011f7983 */ /* 0x000ea20000300800 */
[----:B------:R-:W-:Y:S02]  /*507e0*/  LOP3.LUT R13, R13, 0xffff, RZ, 0xc0, !PT ;  /* 0x0000ffff0d0d7812 */ /* 0x000fe400078ec0ff */
[----:B------:R-:W-:Y:S02]  /*507f0*/  PRMT R9, R11, 0x3340, R10 ;  /* 0x000033400b097816 */ /* 0x000fe4000000000a */
[----:B------:R-:W-:Y:S02]  /*50800*/  PRMT R10, R12, 0x3340, R13 ;  /* 0x000033400c0a7816 */ /* 0x000fe4000000000d */
[----:B------:R-:W-:Y:S01]  /*50810*/  LOP3.LUT R12, R7, 0xffff, RZ, 0xc0, !PT ;  /* 0x0000ffff070c7812 */ /* 0x000fe200078ec0ff */
[----:B-1----:R-:W-:Y:S01]  /*50820*/  VIADD R5, R5, UR4 ;  /* 0x0000000405057c36 */ /* 0x002fe20008000000 */
[----:B------:R-:W2:Y:S01]  /*50830*/  LDL.LU R7, [R1+0x1b4c] ;  /* 0x001b4c0001077983 */ /* 0x000ea20000300800 */
[----:B------:R-:W-:-:S03]  /*50840*/  ULDC UR4, c[0x0][0x248] ;  /* 0x0000920000047ab9 */ /* 0x000fc60000000800 */
[----:B------:R-:W-:Y:S01]  /*50850*/  STL [R1+0x490], R5 ;  /* 0x0004900501007387 */ /* 0x000fe20000100800 */
[----:B---3--:R-:W-:Y:S02]  /*50860*/  LOP3.LUT R11, R37, 0xffff, RZ, 0xc0, !PT ;  /* 0x0000ffff250b7812 */ /* 0x008fe400078ec0ff */
[----:B----4-:R-:W-:Y:S02]  /*50870*/  LOP3.LUT R14, R33, 0xffff, RZ, 0xc0, !PT ;  /* 0x0000ffff210e7812 */ /* 0x010fe400078ec0ff */
[----:B------:R-:W-:Y:S02]  /*50880*/  SHF.R.U32.HI R13, RZ, 0x8, R11 ;  /* 0x00000008ff0d7819 */ /* 0x000fe4000001160b */
[----:B------:R-:W-:Y:S02]  /*50890*/  LOP3.LUT R15, R30, 0xffff, RZ, 0xc0, !PT ;  /* 0x0000ffff1e0f7812 */ /* 0x000fe400078ec0ff */
[----:B------:R-:W-:Y:S02]  /*508a0*/  PRMT R16, R11, 0x3340, R12 ;  /* 0x000033400b107816 */ /* 0x000fe4000000000c */
[----:B------:R-:W-:-:S02]  /*508b0*/  SHF.R.U32.HI R11, RZ, 0x8, R14 ;  /* 0x00000008ff0b7819 */ /* 0x000fc4000001160e */
[----:B------:R-:W-:Y:S01]  /*508c0*/  PRMT R14, R14, 0x3340, R15 ;  /* 0x000033400e0e7816 */ /* 0x000fe2000000000f */
[----:B------:R-:W-:Y:S04]  /*508d0*/  STL [R1+0x340], R16 ;  /* 0x0003401001007387 */ /* 0x000fe80000100800 */
[----:B------:R0:W-:Y:S04]  /*508e0*/  STL [R1+0x31c], R14 ;  /* 0x00031c0e01007387 */ /* 0x0001e80000100800 */
[----:B------:R-:W3:Y:S04]  /*508f0*/  LDL.LU R37, [R1+0xbd0] ;  /* 0x000bd00001257983 */ /* 0x000ee80000300800 */
[----:B------:R-:W4:Y:S04]  /*50900*/  LDL.LU R30, [R1+0xeb4] ;  /* 0x000eb400011e7983 */ /* 0x000f280000300800 */
[----:B------:R-:W4:Y:S01]  /*50910*/  LDL.LU R33, [R1+0x8e8] ;  /* 0x0008e80001217983 */ /* 0x000f220000300800 */
[----:B------:R-:W-:-:S02]  /*50920*/  SHF.R.U32.HI R12, RZ, 0x8, R12 ;  /* 0x00000008ff0c7819 */ /* 0x000fc4000001160c */
[----:B------:R-:W-:Y:S02]  /*50930*/  SHF.R.U32.HI R15, RZ, 0x8, R15 ;  /* 0x00000008ff0f7819 */ /* 0x000fe4000001160f */
[----:B------:R-:W-:Y:S02]  /*50940*/  LOP3.LUT R13, R13, 0xffff, RZ, 0xc0, !PT ;  /* 0x0000ffff0d0d7812 */ /* 0x000fe400078ec0ff */
[----:B------:R-:W-:Y:S02]  /*50950*/  LOP3.LUT R12, R12, 0xffff, RZ, 0xc0, !PT ;  /* 0x0000ffff0c0c7812 */ /* 0x000fe400078ec0ff */
[----:B0-----:R-:W-:Y:S02]  /*50960*/  LOP3.LUT R14, R11, 0xffff, RZ, 0xc0, !PT ;  /* 0x0000ffff0b0e7812 */ /* 0x001fe400078ec0ff */
[----:B------:R-:W-:Y:S01]  /*50970*/  LOP3.LUT R15, R15, 0xffff, RZ, 0xc0, !PT ;  /* 0x0000ffff0f0f7812 */ /* 0x000fe200078ec0ff */
[----:B------:R-:W-:Y:S01]  /*50980*/  VIADD R5, R5, UR4 ;  /* 0x0000000405057c36 */ /* 0x000fe20008000000 */
        /* <DEDUP_REMOVED lines=18> */
[----:B------:R-:W-:Y:S02]  /*50ab0*/  SHF.R.U32.HI R14, RZ, 0x8, R14 ;  /* 0x00000008ff0e7819 */ /* 0x000fe4000001160e */
[----:B------:R-:W-:Y:S01]  /*50ac0*/  SHF.R.U32.HI R24, RZ, 0x8, R24 ;  /* 0x00000008ff187819 */ /* 0x000fe20000011618 */
[----:B------:R0:W-:Y:S01]  /*50ad0*/  STL [R1+0x2e8], R16 ;  /* 0x0002e81001007387 */ /* 0x0001e20000100800 */
[----:B------:R-:W-:-:S03]  /*50ae0*/  LOP3.LUT R15, R15, 0xffff, RZ, 0xc0, !PT ;  /* 0x0000ffff0f0f7812 */ /* 0x000fc600078ec0ff */
[----:B------:R-:W2:Y:S01]  /*50af0*/  LDL.LU R31, [R1+0xeb8] ;  /* 0x000eb800011f7983 */ /* 0x000ea20000300800 */
[----:B------:R-:W-:-:S03]  /*50b00*/  LOP3.LUT R14, R14, 0xffff, RZ, 0xc0, !PT ;  /* 0x0000ffff0e0e7812 */ /* 0x000fc600078ec0ff */
[----:B------:R-:W2:Y:S01]  /*50b10*/  LDL.LU R41, [R1+0x8ec] ;  /* 0x0008ec0001297983 */ /* 0x000ea20000300800 */
[----:B------:R-:W-:-:S03]  /*50b20*/  LOP3.LUT R24, R24, 0xffff, RZ, 0xc0, !PT ;  /* 0x0000ffff18187812 */ /* 0x000fc600078ec0ff */
[----:B------:R-:W2:Y:S01]  /*50b30*/  LDL.LU R39, [R1+0xbdc] ;  /* 0x000bdc0001277983 */ /* 0x000ea20000300800 */
[----:B0-----:R-:W-:-:S03]  /*50b40*/  LOP3.LUT R16, R13, 0xffff, RZ, 0xc0, !PT ;  /* 0x0000ffff0d107812 */ /* 0x001fc600078ec0ff */
[----:B------:R0:W-:Y:S01]  /*50b50*/  STL [R1+0x3f4], R5 ;  /* 0x0003f40501007387 */ /* 0x0001e20000100800 */
[----:B------:R-:W-:-:S03]  /*50b60*/  PRMT R13, R15, 0x3340, R14 ;  /* 0x000033400f0d7816 */ /* 0x000fc6000000000e */
[----:B------:R-:W2:Y:S01]  /*50b70*/  LDL.LU R35, [R1+0x314] ;  /* 0x0003140001237983 */ /* 0x000ea20000300800 */
[----:B------:R-:W-:Y:S02]  /*50b80*/  PRMT R14, R16, 0x3340, R24 ;  /* 0x00003340100e7816 */ /* 0x000fe40000000018 */
[----:B------:R-:W-:Y:S02]  /*50b90*/  LOP3.LUT R29, R7, 0xffff, RZ, 0xc0, !PT ;  /* 0x0000ffff071d7812 */ /* 0x000fe400078ec0ff */
[----:B------:R-:W2:Y:S01]  /*50ba0*/  LDL.LU R7, [R1+0x1b48] ;  /* 0x001b480001077983 */ /* 0x000ea20000300800 */
[----:B0-----:R-:W-:Y:S01]  /*50bb0*/  VIADD R5, R5, UR4 ;  /* 0x0000000405057c36 */ /* 0x001fe20008000000 */
[----:B------:R-:W-:Y:S01]  /*50bc0*/  ULDC UR4, c[0x0][0x248] ;  /* 0x0000920000047ab9 */ /* 0x000fe20000000800 */
[----:B---3--:R-:W-:-:S04]  /*50bd0*/  LOP3.LUT R24, R37, 0xffff, RZ, 0xc0, !PT ;  /* 0x0000ffff25187812 */ /* 0x008fc800078ec0ff */
[--C-:B------:R-:W-:Y:S02]  /*50be0*/  PRMT R32, R24, 0x3340, R29.reuse ;  /* 0x0000334018207816 */ /* 0x100fe4000000001d */
[----:B----4-:R-:W-:Y:S01]  /*50bf0*/  LOP3.LUT R30, R30, 0xffff, RZ, 0xc0, !PT ;  /* 0x0000ffff1e1e7812 */ /* 0x010fe200078ec0ff */
[----:B------:R0:W-:Y:S01]  /*50c00*/  STL [R1+0x3f8], R5 ;  /* 0x0003f80501007387 */ /* 0x0001e20000100800 */
[----:B------:R-:W-:Y:S02]  /*50c10*/  LOP3.LUT R16, R33, 0xffff, RZ, 0xc0, !PT ;  /* 0x0000ffff21107812 */ /* 0x000fe400078ec0ff */
[----:B------:R-:W-:Y:S01]  /*50c20*/  SHF.R.U32.HI R15, RZ, 0x8, R24 ;  /* 0x00000008ff0f7819 */ /* 0x000fe20000011618 */
[----:B------:R-:W-:Y:S01]  /*50c30*/  STL [R1+0x88], R32 ;  /* 0x0000882001007387 */ /* 0x000fe20000100800 */
[----:B------:R-:W-:Y:S02]  /*50c40*/  SHF.R.U32.HI R24, RZ, 0x8, R29 ;  /* 0x00000008ff187819 */ /* 0x000fe4000001161d */
[----:B------:R-:W-:Y:S01]  /*50c50*/  SHF.R.U32.HI R29, RZ, 0x8, R30 ;  /* 0x00000008ff1d7819 */ /* 0x000fe2000001161e */
[----:B------:R-:W3:Y:S01]  /*50c60*/  LDL.LU R33, [R1+0xbf8] ;  /* 0x000bf80001217983 */ /* 0x000ee20000300800 */
[----:B------:R-:W-:-:S05]  /*50c70*/  PRMT R30, R30, 0x3340, R16 ;  /* 0x000033401e1e7816 */ /* 0x000fca0000000010 */
[----:B------:R-:W-:Y:S04]  /*50c80*/  STL [R1+0x3c], R30 ;  /* 0x00003c1e01007387 */ /* 0x000fe80000100800 */
[----:B------:R-:W4:Y:S01]  /*50c90*/  LDL.LU R37, [R1+0xbe0] ;  /* 0x000be00001257983 */ /* 0x000f220000300800 */
[----:B------:R-:W-:Y:S02]  /*50ca0*/  SHF.R.U32.HI R16, RZ, 0x8, R16 ;  /* 0x00000008ff107819 */ /* 0x000fe40000011610 */
[----:B------:R-:W-:Y:S02]  /*50cb0*/  LOP3.LUT R15, R15, 0xffff, RZ, 0xc0, !PT ;  /* 0x0000ffff0f0f7812 */ /* 0x000fe400078ec0ff */
[----:B------:R-:W-:Y:S01]  /*50cc0*/  LOP3.LUT R24, R24, 0xffff, RZ, 0xc0, !PT ;  /* 0x0000ffff18187812 */ /* 0x000fe200078ec0ff */
[----:B0-----:R-:W-:Y:S01]  /*50cd0*/  VIADD R5, R5, UR4 ;  /* 0x0000000405057c36 */ /* 0x001fe20008000000 */
[----:B------:R-:W-:Y:S01]  /*50ce0*/  LOP3.LUT R29, R29, 0xffff, RZ, 0xc0, !PT ;  /* 0x0000ffff1d1d7812 */ /* 0x000fe200078ec0ff */
[----:B------:R-:W-:Y:S01]  /*50cf0*/  ULDC UR4, c[0x0][0x248] ;  /* 0x0000920000047ab9 */ /* 0x000fe20000000800 */
[----:B------:R-:W-:-:S02]  /*50d00*/  LOP3.LUT R16, R16, 0xffff, RZ, 0xc0, !PT ;  /* 0x0000ffff10107812 */ /* 0x000fc400078ec0ff */
[----:B------:R-:W-:Y:S01]  /*50d10*/  PRMT R15, R15, 0x3340, R24 ;  /* 0x000033400f0f7816 */ /* 0x000fe20000000018 */
[----:B------:R0:W-:Y:S01]  /*50d20*/  STL [R1+0x3ec], R5 ;  /* 0x0003ec0501007387 */ /* 0x0001e20000100800 */
[----:B------:R-:W-:Y:S01]  /*50d30*/  PRMT R29, R29, 0x3340, R16 ;  /* 0x000033401d1d7816 */ /* 0x000fe20000000010 */
        /* <DEDUP_REMOVED lines=12> */
[--C-:B------:R-:W-:Y:S01]  /*50e00*/  PRMT R32, R32, 0x3340, R16.reuse ;  /* 0x0000334020207816 */ /* 0x100fe20000000010 */
[----:B------:R0:W-:Y:S01]  /*50e10*/  STL [R1+0x40], R34 ;  /* 0x0000402201007387 */ /* 0x0001e20000100800 */
[----:B------:R-:W-:-:S03]  /*50e20*/  SHF.R.U32.HI R16, RZ, 0x8, R16 ;  /* 0x00000008ff107819 */ /* 0x000fc60000011610 */
[----:B------:R-:W2:Y:S01]  /*50e30*/  LDL.LU R39, [R1+0xbf0] ;  /* 0x000bf00001277983 */ /* 0x000ea20000300800 */
[----:B------:R-:W-:Y:S02]  /*50e40*/  LOP3.LUT R31, R31, 0xffff, RZ, 0xc0, !PT ;  /* 0x0000ffff1f1f7812 */ /* 0x000fe400078ec0ff */
[----:B------:R-:W-:Y:S01]  /*50e50*/  LOP3.LUT R16, R16, 0xffff, RZ, 0xc0, !PT ;  /* 0x0000ffff10107812 */ /* 0x000fe200078ec0ff */
[----:B------:R-:W-:Y:S01]  /*50e60*/  STL [R1+0x44], R32 ;  /* 0x0000442001007387 */ /* 0x000fe20000100800 */
[----:B------:R-:W-:-:S03]  /*50e70*/  SHF.R.U32.HI R24, RZ, 0x8, R24 ;  /* 0x00000008ff187819 */ /* 0x000fc60000011618 */
[----:B------:R-:W2:Y:S01]  /*50e80*/  LDL.LU R35, [R1+0xbe4] ;  /* 0x000be40001237983 */ /* 0x000ea20000300800 */
[----:B------:R-:W-:Y:S02]  /*50e90*/  PRMT R31, R31, 0x3340, R16 ;  /* 0x000033401f1f7816 */ /* 0x000fe40000000010 */
[----:B------:R-:W-:Y:S01]  /*50ea0*/  LOP3.LUT R30, R30, 0xffff, RZ, 0xc0, !PT ;  /* 0x0000ffff1e1e7812 */ /* 0x000fe200078ec0ff */
[----:B------:R1:W-:Y:S01]  /*50eb0*/  STL [R1+0x3e4], R5 ;  /* 0x0003e40501007387 */ /* 0x0003e20000100800 */
[----:B------:R-:W-:Y:S02]  /*50ec0*/  LOP3.LUT R24, R24, 0xffff, RZ, 0xc0, !PT ;  /* 0x0000ffff18187812 */ /* 0x000fe400078ec0ff */
[----:B0-----:R-:W-:Y:S02]  /*50ed0*/  LOP3.LUT R34, R4, 0xffff, RZ, 0xc0, !PT ;  /* 0x0000ffff04227812 */ /* 0x001fe400078ec0ff */
[----:B------:R-:W-:Y:S02]  /*50ee0*/  PRMT R30, R30, 0x3340, R24 ;  /* 0x000033401e1e7816 */ /* 0x000fe40000000018 */
[----:B---3--:R-:W-:-:S02]  /*50ef0*/  LOP3.LUT R16, R33, 0xffff, RZ, 0xc0, !PT ;  /* 0x0000ffff21107812 */ /* 0x008fc400078ec0ff */
[----:B------:R-:W-:Y:S01]  /*50f00*/  LOP3.LUT R33, R7, 0xffff, RZ, 0xc0, !PT ;  /* 0x0000ffff07217812 */ /* 0x000fe200078ec0ff */
[----:B-1----:R-:W-:Y:S01]  /*50f10*/  VIADD R5, R5, UR4 ;  /* 0x0000000405057c36 */ /* 0x002fe20008000000 */
[----:B------:R-:W3:Y:S01]  /*50f20*/  LDL.LU R7, [R1+0x1b44] ;  /* 0x001b440001077983 */ /* 0x000ee20000300800 */
[----:B----4-:R-:W-:Y:S02]  /*50f30*/  LOP3.LUT R24, R37, 0xffff, RZ, 0xc0, !PT ;  /* 0x0000ffff25187812 */ /* 0x010fe400078ec0ff */
[----:B------:R-:W-:Y:S01]  /*50f40*/  PRMT R36, R16, 0x3340, R33 ;  /* 0x0000334010247816 */ /* 0x000fe20000000021 */
[----:B------:R-:W-:Y:S01]  /*50f50*/  STL [R1+0x3e8], R5 ;  /* 0x0003e80501007387 */ /* 0x000fe20000100800 */
[----:B------:R-:W-:Y:S01]  /*50f60*/  SHF.R.U32.HI R32, RZ, 0x8, R16 ;  /* 0x00000008ff207819 */ /* 0x000fe20000011610 */
[----:B------:R-:W-:Y:S02]  /*50f70*/  ULDC UR4, c[0x0][0x248] ;  /* 0x0000920000047ab9 */ /* 0x000fe40000000800 */
[----:B------:R-:W4:Y:S04]  /*50f80*/  LDL.LU R4, [R1+0x1b40] ;  /* 0x001b400001047983 */ /* 0x000f280000300800 */
[----:B------:R0:W-:Y:S04]  /*50f90*/  STL [R1+0x48], R36 ;  /* 0x0000482401007387 */ /* 0x0001e80000100800 */
[----:B------:R-:W3:Y:S01]  /*50fa0*/  LDL.LU R43, [R1+0xbf4] ;  /* 0x000bf400012b7983 */ /* 0x000ee20000300800 */
[----:B0-----:R-:W-:-:S05]  /*50fb0*/  PRMT R36, R24, 0x3340, R34 ;  /* 0x0000334018247816 */ /* 0x001fca0000000022 */
[----:B------:R0:W-:Y:S04]  /*50fc0*/  STL [R1+0x7c], R36 ;  /* 0x00007c2401007387 */ /* 0x0001e80000100800 */
[----:B------:R-:W4:Y:S01]  /*50fd0*/  LDL.LU R37, [R1+0xbec] ;  /* 0x000bec0001257983 */ /* 0x000f220000300800 */
[----:B------:R-:W-:Y:S02]  /*50fe0*/  SHF.R.U32.HI R16, RZ, 0x8, R24 ;  /* 0x00000008ff107819 */ /* 0x000fe40000011618 */
[----:B------:R-:W-:Y:S02]  /*50ff0*/  SHF.R.U32.HI R33, RZ, 0x8, R33 ;  /* 0x00000008ff217819 */ /* 0x000fe40000011621 */
[----:B------:R-:W-:Y:S01]  /*51000*/  SHF.R.U32.HI R24, RZ, 0x8, R34 ;  /* 0x00000008ff187819 */ /* 0x000fe20000011622 */
[----:B------:R-:W-:Y:S01]  /*51010*/  VIADD R5, R5, UR4 ;  /* 0x0000000405057c36 */ /* 0x000fe20008000000 */
[----:B------:R-:W-:Y:S01]  /*51020*/  LOP3.LUT R32, R32, 0xffff, RZ, 0xc0, !PT ;  /* 0x0000ffff20207812 */ /* 0x000fe200078ec0ff */
[----:B------:R-:W-:Y:S01]  /*51030*/  ULDC UR4, c[0x0][0x248] ;  /* 0x0000920000047ab9 */ /* 0x000fe20000000800 */
[----:B------:R-:W-:-:S02]  /*51040*/  LOP3.LUT R33, R33, 0xffff, RZ, 0xc0, !PT ;  /* 0x0000ffff21217812 */ /* 0x000fc400078ec0ff */
[----:B------:R-:W-:Y:S02]  /*51050*/  LOP3.LUT R16, R16, 0xffff, RZ, 0xc0, !PT ;  /* 0x0000ffff10107812 */ /* 0x000fe400078ec0ff */
[----:B------:R-:W-:Y:S02]  /*51060*/  LOP3.LUT R24, R24, 0xffff, RZ, 0xc0, !PT ;  /* 0x0000ffff18187812 */ /* 0x000fe400078ec0ff */
[----:B------:R-:W-:Y:S02]  /*51070*/  PRMT R32, R32, 0x3340, R33 ;  /* 0x0000334020207816 */ /* 0x000fe40000000021 */
[----:B------:R-:W-:Y:S01]  /*51080*/  PRMT R16, R16, 0x3340, R24 ;  /* 0x0000334010107816 */ /* 0x000fe20000000018 */
[----:B------:R1:W-:Y:S01]  /*51090*/  STL [R1+0x3d4], R5 ;  /* 0x0003d40501007387 */ /* 0x0003e20000100800 */
[----:B------:R-:W-:Y:S02]  /*510a0*/  LOP3.LUT R33, R6, 0xffff, RZ, 0xc0, !PT ;  /* 0x0000ffff06217812 */ /* 0x000fe400078ec0ff */
[----:B0-----:R-:W-:Y:S01]  /*510b0*/  LOP3.LUT R36, R188, 0xffff, RZ, 0xc0, !PT ;  /* 0x0000ffffbc247812 */ /* 0x001fe200078ec0ff */
[----:B------:R-:W4:Y:S01]  /*510c0*/  LDL.LU R6, [R1+0x1b3c] ;  /* 0x001b3c0001067983 */ /* 0x000f220000300800 */
[----:B-1----:R-:W-:Y:S01]  /*510d0*/  VIADD R5, R5, UR4 ;  /* 0x0000000405057c36 */ /* 0x002fe20008000000 */
[----:B------:R-:W-:-:S04]  /*510e0*/  ULDC UR4, c[0x0][0x248] ;  /* 0x0000920000047ab9 */ /* 0x000fc80000000800 */
[----:B------:R0:W-:Y:S04]  /*510f0*/  STL [R1+0x3dc], R5 ;  /* 0x0003dc0501007387 */ /* 0x0001e80000100800 */
[----:B------:R-:W4:Y:S01]  /*51100*/  LDL.LU R188, [R1+0x1b38] ;  /* 0x001b380001bc7983 */ /* 0x000f220000300800 */
[----:B0-----:R-:W-:Y:S01]  /*51110*/  VIADD R5, R5, UR4 ;  /* 0x0000000405057c36 */ /* 0x001fe20008000000 */
[----:B------:R-:W-:Y:S01]  /*51120*/  ULDC UR4, c[0x0][0x248] ;  /* 0x0000920000047ab9 */ /* 0x000fe20000000800 */
[----:B--2---:R-:W-:-:S04]  /*51130*/  LOP3.LUT R24, R39, 0xffff, RZ, 0xc0, !PT ;  /* 0x0000ffff27187812 */ /* 0x004fc800078ec0ff */
[----:B------:R-:W-:Y:S02]  /*51140*/  SHF.R.U32.HI R34, RZ, 0x8, R24 ;  /* 0x00000008ff227819 */ /* 0x000fe40000011618 */
[----:B------:R-:W-:Y:S02]  /*51150*/  LOP3.LUT R35, R35, 0xffff, RZ, 0xc0, !PT ;  /* 0x0000ffff23237812 */ /* 0x000fe400078ec0ff */
[----:B------:R-:W-:Y:S02]  /*51160*/  PRMT R39, R24, 0x3340, R33 ;  /* 0x0000334018277816 */ /* 0x000fe40000000021 */
[----:B------:R-:W-:Y:S02]  /*51170*/  SHF.R.U32.HI R24, RZ, 0x8, R35 ;  /* 0x00000008ff187819 */ /* 0x000fe40000011623 */
[--C-:B------:R-:W-:Y:S02]  /*51180*/  PRMT R35, R35, 0x3340, R36.reuse ;  /* 0x0000334023237816 */ /* 0x100fe40000000024 */
[----:B------:R-:W-:Y:S01]  /*51190*/  SHF.R.U32.HI R33, RZ, 0x8, R33 ;  /* 0x00000008ff217819 */ /* 0x000fe20000011621 */
[----:B------:R0:W-:Y:S01]  /*511a0*/  STL [R1+0x84], R39 ;  /* 0x0000842701007387 */ /* 0x0001e20000100800 */
[----:B------:R-:W-:-:S02]  /*511b0*/  SHF.R.U32.HI R36, RZ, 0x8, R36 ;  /* 0x00000008ff247819 */ /* 0x000fc40000011624 */
[----:B------:R-:W-:Y:S01]  /*511c0*/  LOP3.LUT R34, R34, 0xffff, RZ, 0xc0, !PT ;  /* 0x0000ffff22227812 */ /* 0x000fe200078ec0ff */
[----:B------:R-:W2:Y:S01]  /*511d0*/  LDL.LU R41, [R1+0xbfc] ;  /* 0x000bfc0001297983 */ /* 0x000ea20000300800 */
[----:B------:R-:W-:Y:S02]  /*511e0*/  LOP3.LUT R33, R33, 0xffff, RZ, 0xc0, !PT ;  /* 0x0000ffff21217812 */ /* 0x000fe400078ec0ff */
[----:B------:R-:W-:Y:S01]  /*511f0*/  LOP3.LUT R36, R36, 0xffff, RZ, 0xc0, !PT ;  /* 0x0000ffff24247812 */ /* 0x000fe200078ec0ff */
[----:B------:R1:W-:Y:S04]  /*51200*/  STL [R1+0x2f4], R35 ;  /* 0x0002f42301007387 */ /* 0x0003e80000100800 */
[----:B0-----:R-:W2:Y:S01]  /*51210*/  LDL.LU R39, [R1+0x8f0] ;  /* 0x0008f00001277983 */ /* 0x001ea20000300800 */
[----:B-1----:R-:W-:-:S02]  /*51220*/  LOP3.LUT R35, R24, 0xffff, RZ, 0xc0, !PT ;  /* 0x0000ffff18237812 */ /* 0x002fc400078ec0ff */
[----:B------:R-:W-:Y:S02]  /*51230*/  PRMT R24, R34, 0x3340, R33 ;  /* 0x0000334022187816 */ /* 0x000fe40000000021 */
[----:B------:R-:W-:Y:S01]  /*51240*/  PRMT R33, R35, 0x3340, R36 ;  /* 0x0000334023217816 */ /* 0x000fe20000000024 */
[----:B------:R0:W-:Y:S01]  /*51250*/  STL [R1+0x3c8], R5 ;  /* 0x0003c80501007387 */ /* 0x0001e20000100800 */
[----:B------:R-:W-:-:S03]  /*51260*/  LOP3.LUT R34, R232, 0xffff, RZ, 0xc0, !PT ;  /* 0x0000ffffe8227812 */ /* 0x000fc600078ec0ff */
[----:B------:R3:W-:Y:S04]  /*51270*/  STL [R1+0xc], R33 ;  /* 0x00000c2101007387 */ /* 0x0007e80000100800 */
[----:B------:R-:W2:Y:S01]  /*51280*/  LDL.LU R232, [R1+0x1b34] ;  /* 0x001b340001e87983 */ /* 0x000ea20000300800 */
[----:B0-----:R-:W-:Y:S01]  /*51290*/  VIADD R5, R5, UR4 ;  /* 0x0000000405057c36 */ /* 0x001fe20008000000 */
[----:B------:R-:W-:Y:S01]  /*512a0*/  ULDC UR4, c[0x0][0x248] ;  /* 0x0000920000047ab9 */ /* 0x000fe20000000800 */
[----:B---3--:R-:W-:-:S03]  /*512b0*/  LOP3.LUT R33, R43, 0xffff, RZ, 0xc0, !PT ;  /* 0x0000ffff2b217812 */ /* 0x008fc600078ec0ff */
[----:B------:R0:W-:Y:S01]  /*512c0*/  STL [R1+0x3d0], R5 ;  /* 0x0003d00501007387 */ /* 0x0001e20000100800 */
[----:B------:R-:W-:Y:S02]  /*512d0*/  SHF.R.U32.HI R35, RZ, 0x8, R33 ;  /* 0x00000008ff237819 */ /* 0x000fe40000011621 */
[----:B------:R-:W-:Y:S02]  /*512e0*/  PRMT R40, R33, 0x3340, R34 ;  /* 0x0000334021287816 */ /* 0x000fe40000000022 */
[----:B----4-:R-:W-:Y:S02]  /*512f0*/  LOP3.LUT R36, R37, 0xffff, RZ, 0xc0, !PT ;  /* 0x0000ffff25247812 */ /* 0x010fe400078ec0ff */
[----:B------:R-:W-:Y:S02]  /*51300*/  LOP3.LUT R37, R231, 0xffff, RZ, 0xc0, !PT ;  /* 0x0000ffffe7257812 */ /* 0x000fe400078ec0ff */
[----:B------:R-:W-:Y:S01]  /*51310*/  SHF.R.U32.HI R33, RZ, 0x8, R36 ;  /* 0x00000008ff217819 */ /* 0x000fe20000011624 */
[----:B------:R-:W3:Y:S01]  /*51320*/  LDL.LU R231, [R1+0x1b30] ;  /* 0x001b300001e77983 */ /* 0x000ee20000300800 */
[----:B------:R-:W-:-:S03]  /*51330*/  PRMT R36, R36, 0x3340, R37 ;  /* 0x0000334024247816 */ /* 0x000fc60000000025 */
[----:B------:R-:W-:Y:S04]  /*51340*/  STL [R1+0x30c], R40 ;  /* 0x00030c2801007387 */ /* 0x000fe80000100800 */
[----:B------:R-:W4:Y:S04]  /*51350*/  LDL.LU R45, [R1+0x904] ;  /* 0x00090400012d7983 */ /* 0x000f280000300800 */
[----:B------:R-:W-:Y:S04]  /*51360*/  STL [R1+0x364], R36 ;  /* 0x0003642401007387 */ /* 0x000fe80000100800 */
[----:B------:R-:W3:Y:S01]  /*51370*/  LDL.LU R43, [R1+0x8f4] ;  /* 0x0008f400012b7983 */ /* 0x000ee20000300800 */
        /* <DEDUP_REMOVED lines=10> */
[----:B------:R0:W-:Y:S04]  /*51420*/  STL [R1+0x3bc], R5 ;  /* 0x0003bc0501007387 */ /* 0x0001e80000100800 */
[----:B------:R1:W-:Y:S01]  /*51430*/  STL [R1+0x2c], R34 ;  /* 0x00002c2201007387 */ /* 0x0003e20000100800 */
[----:B------:R-:W-:-:S03]  /*51440*/  LOP3.LUT R37, R229, 0xffff, RZ, 0xc0, !PT ;  /* 0x0000ffffe5257812 */ /* 0x000fc600078ec0ff */
[----:B------:R-:W-:Y:S01]  /*51450*/  STL [R1+0x38], R33 ;  /* 0x0000382101007387 */ /* 0x000fe20000100800 */
[----:B0-----:R-:W-:Y:S01]  /*51460*/  VIADD R5, R5, UR4 ;  /* 0x0000000405057c36 */ /* 0x001fe20008000000 */
[----:B------:R-:W-:Y:S01]  /*51470*/  ULDC UR4, c[0x0][0x248] ;  /* 0x0000920000047ab9 */ /* 0x000fe20000000800 */
[----:B-1----:R-:W-:Y:S02]  /*51480*/  LOP3.LUT R34, R230, 0xffff, RZ, 0xc0, !PT ;  /* 0x0000ffffe6227812 */ /* 0x002fe400078ec0ff */
[----:B------:R-:W3:Y:S04]  /*51490*/  LDL.LU R230, [R1+0x1b2c] ;  /* 0x001b2c0001e67983 */ /* 0x000ee80000300800 */
[----:B------:R0:W-:Y:S04]  /*514a0*/  STL [R1+0x3c0], R5 ;  /* 0x0003c00501007387 */ /* 0x0001e80000100800 */
[----:B------:R-:W3:Y:S01]  /*514b0*/  LDL.LU R229, [R1+0x1b28] ;  /* 0x001b280001e57983 */ /* 0x000ee20000300800 */
[----:B0-----:R-:W-:Y:S01]  /*514c0*/  VIADD R5, R5, UR4 ;  /* 0x0000000405057c36 */ /* 0x001fe20008000000 */
[----:B------:R-:W-:Y:S01]  /*514d0*/  ULDC UR4, c[0x0][0x248] ;  /* 0x0000920000047ab9 */ /* 0x000fe20000000800 */
        /* <DEDUP_REMOVED lines=8> */
[----:B------:R0:W-:Y:S01]  /*51560*/  STL [R1+0x380], R39 ;  /* 0x0003802701007387 */ /* 0x0001e20000100800 */
[----:B------:R-:W-:Y:S02]  /*51570*/  LOP3.LUT R35, R35, 0xffff, RZ, 0xc0, !PT ;  /* 0x0000ffff23237812 */ /* 0x000fe400078ec0ff */
[----:B------:R-:W-:Y:S01]  /*51580*/  LOP3.LUT R34, R34, 0xffff, RZ, 0xc0, !PT ;  /* 0x0000ffff22227812 */ /* 0x000fe200078ec0ff */
[----:B------:R-:W2:Y:S01]  /*51590*/  LDL.LU R41, [R1+0x90c] ;  /* 0x00090c0001297983 */ /* 0x000ea20000300800 */
[----:B------:R-:W-:Y:S02]  /*515a0*/  LOP3.LUT R33, R33, 0xffff, RZ, 0xc0, !PT ;  /* 0x0000ffff21217812 */ /* 0x000fe400078ec0ff */
[----:B------:R-:W-:Y:S01]  /*515b0*/  LOP3.LUT R37, R37, 0xffff, RZ, 0xc0, !PT ;  /* 0x0000ffff25257812 */ /* 0x000fe200078ec0ff */
[----:B------:R-:W-:Y:S01]  /*515c0*/  STL [R1+0x3e0], R36 ;  /* 0x0003e02401007387 */ /* 0x000fe20000100800 */
[----:B------:R-:W-:-:S03]  /*515d0*/  PRMT R34, R35, 0x3340, R34 ;  /* 0x0000334023227816 */ /* 0x000fc60000000022 */
[----:B0-----:R-:W2:Y:S01]  /*515e0*/  LDL.LU R39, [R1+0x8f8] ;  /* 0x0008f80001277983 */ /* 0x001ea20000300800 */
[----:B------:R-:W-:-:S03]  /*515f0*/  PRMT R33, R33, 0x3340, R37 ;  /* 0x0000334021217816 */ /* 0x000fc60000000025 */
[----:B------:R0:W-:Y:S04]  /*51600*/  STL [R1+0x3b4], R5 ;  /* 0x0003b40501007387 */ /* 0x0001e80000100800 */
[----:B------:R1:W-:Y:S01]  /*51610*/  STL [R1+0x4c], R34 ;  /* 0x00004c2201007387 */ /* 0x0003e20000100800 */
[----:B------:R-:W-:-:S03]  /*51620*/  LOP3.LUT R37, R2, 0xffff, RZ, 0xc0, !PT ;  /* 0x0000ffff02257812 */ /* 0x000fc600078ec0ff */
[----:B------:R4:W-:Y:S01]  /*51630*/  STL [R1+0x50], R33 ;  /* 0x0000502101007387 */ /* 0x0009e20000100800 */
[----:B0-----:R-:W-:Y:S01]  /*51640*/  VIADD R5, R5, UR4 ;  /* 0x0000000405057c36 */ /* 0x001fe20008000000 */
[----:B------:R-:W-:Y:S01]  /*51650*/  ULDC UR4, c[0x0][0x248] ;  /* 0x0000920000047ab9 */ /* 0x000fe20000000800 */
[----:B-1----:R-:W-:Y:S02]  /*51660*/  LOP3.LUT R34, R233, 0xffff, RZ, 0xc0, !PT ;  /* 0x0000ffffe9227812 */ /* 0x002fe400078ec0ff */
[----:B------:R-:W2:Y:S01]  /*51670*/  LDL.LU R233, [R1+0x1b24] ;  /* 0x001b240001e97983 */ /* 0x000ea20000300800 */
[----:B----4-:R-:W-:-:S03]  /*51680*/  LOP3.LUT R33, R45, 0xffff, RZ, 0xc0, !PT ;  /* 0x0000ffff2d217812 */ /* 0x010fc600078ec0ff */
[----:B------:R0:W-:Y:S01]  /*51690*/  STL [R1+0x3b8], R5 ;  /* 0x0003b80501007387 */ /* 0x0001e20000100800 */
[----:B------:R-:W-:-:S03]  /*516a0*/  SHF.R.U32.HI R35, RZ, 0x8, R33 ;  /* 0x00000008ff237819 */ /* 0x000fc60000011621 */
[----:B------:R-:W4:Y:S01]  /*516b0*/  LDL.LU R2, [R1+0x1b20] ;  /* 0x001b200001027983 */ /* 0x000f220000300800 */
[----:B---3--:R-:W-:Y:S02]  /*516c0*/  LOP3.LUT R36, R43, 0xffff, RZ, 0xc0, !PT ;  /* 0x0000ffff2b247812 */ /* 0x008fe400078ec0ff */
[----:B------:R-:W-:Y:S02]  /*516d0*/  PRMT R40, R33, 0x3340, R34 ;  /* 0x0000334021287816 */ /* 0x000fe40000000022 */
[----:B------:R-:W-:Y:S02]  /*516e0*/  SHF.R.U32.HI R33, RZ, 0x8, R36 ;  /* 0x00000008ff217819 */ /* 0x000fe40000011624 */
[----:B------:R-:W-:Y:S01]  /*516f0*/  PRMT R36, R36, 0x3340, R37 ;  /* 0x0000334024247816 */ /* 0x000fe20000000025 */
[----:B------:R-:W-:Y:S04]  /*51700*/  STL [R1+0x488], R40 ;  /* 0x0004882801007387 */ /* 0x000fe80000100800 */
[----:B------:R-:W3:Y:S04]  /*51710*/  LDL.LU R45, [R1+0x914] ;  /* 0x00091400012d7983 */ /* 0x000ee80000300800 */
[----:B------:R-:W-:Y:S04]  /*51720*/  STL [R1+0x688], R36 ;  /* 0x0006882401007387 */ /* 0x000fe80000100800 */
        /* <DEDUP_REMOVED lines=11> */
[----:B------:R-:W-:Y:S04]  /*517e0*/  STL [R1+0x3a0], R5 ;  /* 0x0003a00501007387 */ /* 0x000fe80000100800 */
[----:B------:R0:W-:Y:S01]  /*517f0*/  STL [R1+0x54], R34 ;  /* 0x0000542201007387 */ /* 0x0001e20000100800 */
[----:B------:R-:W-:-:S03]  /*51800*/  LOP3.LUT R37, R0, 0xffff, RZ, 0xc0, !PT ;  /* 0x0000ffff00257812 */ /* 0x000fc600078ec0ff */
[----:B------:R-:W-:Y:S01]  /*51810*/  STL [R1+0x58], R33 ;  /* 0x0000582101007387 */ /* 0x000fe20000100800 */
[----:B0-----:R-:W-:Y:S01]  /*51820*/  LOP3.LUT R34, R3, 0xffff, RZ, 0xc0, !PT ;  /* 0x0000ffff03227812 */ /* 0x001fe200078ec0ff */
[----:B------:R-:W-:Y:S02]  /*51830*/  VIADD R5, R5, UR4 ;  /* 0x0000000405057c36 */ /* 0x000fe40008000000 */
[----:B------:R-:W3:Y:S01]  /*51840*/  LDL.LU R3, [R1+0x1b1c] ;  /* 0x001b1c0001037983 */ /* 0x000ee20000300800 */
[----:B------:R-:W-:-:S03]  /*51850*/  ULDC UR4, c[0x0][0x248] ;  /* 0x0000920000047ab9 */ /* 0x000fc60000000800 */
[----:B------:R0:W-:Y:S04]  /*51860*/  STL [R1+0x3a4], R5 ;  /* 0x0003a40501007387 */ /* 0x0001e80000100800 */
[----:B------:R-:W3:Y:S01]  /*51870*/  LDL.LU R0, [R1+0x1b18] ;  /* 0x001b180001007983 */ /* 0x000ee20000300800 */
[----:B0-----:R-:W-:Y:S01]  /*51880*/  VIADD R5, R5, UR4 ;  /* 0x0000000405057c36 */ /* 0x001fe20008000000 */
[----:B------:R-:W-:Y:S01]  /*51890*/  ULDC UR4, c[0x0][0x248] ;  /* 0x0000920000047ab9 */ /* 0x000fe20000000800 */
[----:B--2---:R-:W-:-:S04]  /*518a0*/  LOP3.LUT R33, R41, 0xffff, RZ, 0xc0, !PT ;  /* 0x0000ffff29217812 */ /* 0x004fc800078ec0ff */
[----:B------:R-:W-:Y:S02]  /*518b0*/  SHF.R.U32.HI R35, RZ, 0x8, R33 ;  /* 0x00000008ff237819 */ /* 0x000fe40000011621 */
[----:B------:R-:W-:Y:S02]  /*518c0*/  LOP3.LUT R36, R39, 0xffff, RZ, 0xc0, !PT ;  /* 0x0000ffff27247812 */ /* 0x000fe400078ec0ff */
[--C-:B------:R-:W-:Y:S02]  /*518d0*/  PRMT R39, R33, 0x3340, R34.reuse ;  /* 0x0000334021277816 */ /* 0x100fe40000000022 */
[----:B------:R-:W-:Y:S02]  /*518e0*/  SHF.R.U32.HI R34, RZ, 0x8, R34 ;  /* 0x00000008ff227819 */ /* 0x000fe40000011622 */
[----:B------:R-:W-:Y:S02]  /*518f0*/  SHF.R.U32.HI R33, RZ, 0x8, R36 ;  /* 0x00000008ff217819 */ /* 0x000fe40000011624 */
[----:B------:R-:W-:-:S02]  /*51900*/  PRMT R36, R36, 0x3340, R37 ;  /* 0x0000334024247816 */ /* 0x000fc40000000025 */
[----:B------:R-:W-:Y:S02]  /*51910*/  SHF.R.U32.HI R37, RZ, 0x8, R37 ;  /* 0x00000008ff257819 */ /* 0x000fe40000011625 */
[----:B------:R-:W-:Y:S02]  /*51920*/  LOP3.LUT R35, R35, 0xffff, RZ, 0xc0, !PT ;  /* 0x0000ffff23237812 */ /* 0x000fe400078ec0ff */
[----:B------:R-:W-:Y:S02]  /*51930*/  LOP3.LUT R34, R34, 0xffff, RZ, 0xc0, !PT ;  /* 0x0000ffff22227812 */ /* 0x000fe400078ec0ff */
[----:B------:R-:W-:Y:S02]  /*51940*/  LOP3.LUT R33, R33, 0xffff, RZ, 0xc0, !PT ;  /* 0x0000ffff21217812 */ /* 0x000fe400078ec0ff */
[----:B------:R-:W-:Y:S01]  /*51950*/  LOP3.LUT R37, R37, 0xffff, RZ, 0xc0, !PT ;  /* 0x0000ffff25257812 */ /* 0x000fe200078ec0ff */
[----:B------:R0:W-:Y:S01]  /*51960*/  STL [R1+0x698], R39 ;  /* 0x0006982701007387 */ /* 0x0001e20000100800 */
[----:B------:R-:W-:-:S02]  /*51970*/  PRMT R34, R35, 0x3340, R34 ;  /* 0x0000334023227816 */ /* 0x000fc40000000022 */
[----:B------:R-:W-:Y:S01]  /*51980*/  PRMT R33, R33, 0x3340, R37 ;  /* 0x0000334021217816 */ /* 0x000fe20000000025 */
[----:B------:R-:W2:Y:S04]  /*51990*/  LDL.LU R41, [R1+0x91c] ;  /* 0x00091c0001297983 */ /* 0x000ea80000300800 */
[----:B0-----:R-:W2:Y:S04]  /*519a0*/  LDL.LU R39, [R1+0x900] ;  /* 0x0009000001277983 */ /* 0x001ea80000300800 */
[----:B------:R-:W-:Y:S04]  /*519b0*/  STL [R1+0x6b0], R36 ;  /* 0x0006b02401007387 */ /* 0x000fe80000100800 */
[----:B------:R0:W-:Y:S04]  /*519c0*/  STL [R1+0x5c], R34 ;  /* 0x00005c2201007387 */ /* 0x0001e80000100800 */
[----:B------:R-:W-:Y:S01]  /*519d0*/  STL [R1+0x398], R5 ;  /* 0x0003980501007387 */ /* 0x000fe20000100800 */
[----:B------:R-:W-:-:S03]  /*519e0*/  LOP3.LUT R37, R250, 0xffff, RZ, 0xc0, !PT ;  /* 0x0000fffffa257812 */ /* 0x000fc600078ec0ff */
[----:B------:R3:W-:Y:S01]  /*519f0*/  STL [R1+0x60], R33 ;  /* 0x0000602101007387 */ /* 0x0007e20000100800 */
[----:B0-----:R-:W-:-:S03]  /*51a00*/  LOP3.LUT R34, R228, 0xffff, RZ, 0xc0, !PT ;  /* 0x0000ffffe4227812 */ /* 0x001fc600078ec0ff */
[----:B------:R-:W2:Y:S01]  /*51a10*/  LDL.LU R228, [R1+0x1b14] ;  /* 0x001b140001e47983 */ /* 0x000ea20000300800 */
[----:B----4-:R-:W-:Y:S02]  /*51a20*/  LOP3.LUT R36, R43, 0xffff, RZ, 0xc0, !PT ;  /* 0x0000ffff2b247812 */ /* 0x010fe400078ec0ff */
[----:B---3--:R-:W-:-:S04]  /*51a30*/  LOP3.LUT R33, R45, 0xffff, RZ, 0xc0, !PT ;  /* 0x0000ffff2d217812 */ /* 0x008fc800078ec0ff */
[----:B------:R-:W-:Y:S02]  /*51a40*/  SHF.R.U32.HI R35, RZ, 0x8, R33 ;  /* 0x00000008ff237819 */ /* 0x000fe40000011621 */
[--C-:B------:R-:W-:Y:S02]  /*51a50*/  PRMT R40, R33, 0x3340, R34.reuse ;  /* 0x0000334021287816 */ /* 0x100fe40000000022 */
[----:B------:R-:W-:Y:S02]  /*51a60*/  SHF.R.U32.HI R34, RZ, 0x8, R34 ;  /* 0x00000008ff227819 */ /* 0x000fe40000011622 */
[----:B------:R-:W-:Y:S02]  /*51a70*/  SHF.R.U32.HI R33, RZ, 0x8, R36 ;  /* 0x00000008ff217819 */ /* 0x000fe40000011624 */
[--C-:B------:R-:W-:Y:S01]  /*51a80*/  PRMT R36, R36, 0x3340, R37.reuse ;  /* 0x0000334024247816 */ /* 0x100fe20000000025 */
[----:B------:R-:W-:Y:S01]  /*51a90*/  VIADD R5, R5, UR4 ;  /* 0x0000000405057c36 */ /* 0x000fe20008000000 */
[----:B------:R-:W-:Y:S01]  /*51aa0*/  SHF.R.U32.HI R37, RZ, 0x8, R37 ;  /* 0x00000008ff257819 */ /* 0x000fe20000011625 */
[----:B------:R-:W-:Y:S01]  /*51ab0*/  ULDC UR4, c[0x0][0x248] ;  /* 0x0000920000047ab9 */ /* 0x000fe20000000800 */
[----:B------:R-:W-:-:S02]  /*51ac0*/  LOP3.LUT R35, R35, 0xffff, RZ, 0xc0, !PT ;  /* 0x0000ffff23237812 */ /* 0x000fc400078ec0ff */
[----:B------:R-:W-:Y:S02]  /*51ad0*/  LOP3.LUT R34, R34, 0xffff, RZ, 0xc0, !PT ;  /* 0x0000ffff22227812 */ /* 0x000fe400078ec0ff */
[----:B------:R-:W-:Y:S02]  /*51ae0*/  LOP3.LUT R33, R33, 0xffff, RZ, 0xc0, !PT ;  /* 0x0000ffff21217812 */ /* 0x000fe400078ec0ff */
[----:B------:R-:W-:Y:S01]  /*51af0*/  LOP3.LUT R37, R37, 0xffff, RZ, 0xc0, !PT ;  /* 0x0000ffff25257812 */ /* 0x000fe200078ec0ff */
[----:B------:R0:W-:Y:S01]  /*51b00*/  STL [R1+0x39c], R5 ;  /* 0x00039c0501007387 */ /* 0x0001e20000100800 */
[----:B------:R-:W-:Y:S02]  /*51b10*/  PRMT R34, R35, 0x3340, R34 ;  /* 0x0000334023227816 */ /* 0x000fe40000000022 */
[----:B------:R-:W-:Y:S01]  /*51b20*/  PRMT R33, R33, 0x3340, R37 ;  /* 0x0000334021217816 */ /* 0x000fe20000000025 */
[----:B------:R-:W3:Y:S04]  /*51b30*/  LDL.LU R250, [R1+0x1b10] ;  /* 0x001b100001fa7983 */ /* 0x000ee80000300800 */
[----:B------:R-:W-:Y:S01]  /*51b40*/  STL [R1+0x7a8], R40 ;  /* 0x0007a82801007387 */ /* 0x000fe20000100800 */
[----:B0-----:R-:W-:Y:S01]  /*51b50*/  VIADD R5, R5, UR4 ;  /* 0x0000000405057c36 */ /* 0x001fe20008000000 */
[----:B------:R-:W-:-:S02]  /*51b60*/  LOP3.LUT R37, R235, 0xffff, RZ, 0xc0, !PT ;  /* 0x0000ffffeb257812 */ /* 0x000fc400078ec0ff */
[----:B------:R-:W-:Y:S01]  /*51b70*/  STL [R1+0x7b8], R36 ;  /* 0x0007b82401007387 */ /* 0x000fe20000100800 */
[----:B------:R-:W-:-:S03]  /*51b80*/  ULDC UR4, c[0x0][0x248] ;  /* 0x0000920000047ab9 */ /* 0x000fc60000000800 */
[----:B------:R-:W-:Y:S04]  /*51b90*/  STL [R1+0x64], R34 ;  /* 0x0000642201007387 */ /* 0x000fe80000100800 */
[----:B------:R0:W-:Y:S04]  /*51ba0*/  STL [R1+0x384], R5 ;  /* 0x0003840501007387 */ /* 0x0001e80000100800 */
[----:B------:R1:W-:Y:S04]  /*51bb0*/  STL [R1+0x68], R33 ;  /* 0x0000682101007387 */ /* 0x0003e80000100800 */
[----:B------:R-:W4:Y:S01]  /*51bc0*/  LDL.LU R235, [R1+0x1b0c] ;  /* 0x001b0c0001eb7983 */ /* 0x000f220000300800 */
[----:B0-----:R-:W-:Y:S01]  /*51bd0*/  VIADD R5, R5, UR4 ;  /* 0x0000000405057c36 */ /* 0x001fe20008000000 */
[----:B------:R-:W-:Y:S01]  /*51be0*/  ULDC UR4, c[0x0][0x248] ;  /* 0x0000920000047ab9 */ /* 0x000fe20000000800 */
[----:B-1----:R-:W-:-:S03]  /*51bf0*/  LOP3.LUT R33, R234, 0xffff, RZ, 0xc0, !PT ;  /* 0x0000ffffea217812 */ /* 0x002fc600078ec0ff */
[----:B------:R0:W-:Y:S04]  /*51c00*/  STL [R1+0x388], R5 ;  /* 0x0003880501007387 */ /* 0x0001e80000100800 */
[----:B------:R-:W4:Y:S01]  /*51c10*/  LDL.LU R234, [R1+0x1b08] ;  /* 0x001b080001ea7983 */ /* 0x000f220000300800 */
[----:B0-----:R-:W-:Y:S01]  /*51c20*/  VIADD R5, R5, UR4 ;  /* 0x0000000405057c36 */ /* 0x001fe20008000000 */
[----:B------:R-:W-:Y:S01]  /*51c30*/  ULDC UR4, c[0x0][0x248] ;  /* 0x0000920000047ab9 */ /* 0x000fe20000000800 */
[----:B------:R-:W-:Y:S02]  /*51c40*/  F2FP.SATFINITE.E4M3.F32.PACK_AB_MERGE_C R46, R47, R46, RZ ;  /* 0x0000002e2f2e723e */ /* 0x000fe400048070ff */
[----:B------:R-:W-:Y:S02]  /*51c50*/  F2FP.SATFINITE.E4M3.F32.PACK_AB_MERGE_C R54, R55, R54, RZ ;  /* 0x000000363736723e */ /* 0x000fe400048070ff */
[----:B------:R-:W-:-:S02]  /*51c60*/  F2FP.SATFINITE.E4M3.F32.PACK_AB_MERGE_C R62, R63, R62, RZ ;  /* 0x0000003e3f3e723e */ /* 0x000fc400048070ff */
[----:B------:R-:W-:Y:S02]  /*51c70*/  F2FP.SATFINITE.E4M3.F32.PACK_AB_MERGE_C R70, R71, R70, RZ ;  /* 0x000000464746723e */ /* 0x000fe400048070ff */
[----:B--2---:R-:W-:Y:S02]  /*51c80*/  LOP3.LUT R36, R41, 0xffff, RZ, 0xc0, !PT ;  /* 0x0000ffff29247812 */ /* 0x004fe400078ec0ff */
[----:B------:R-:W-:Y:S02]  /*51c90*/  LOP3.LUT R34, R39, 0xffff, RZ, 0xc0, !PT ;  /* 0x0000ffff27227812 */ /* 0x000fe400078ec0ff */
[----:B------:R-:W-:Y:S02]  /*51ca0*/  SHF.R.U32.HI R35, RZ, 0x8, R36 ;  /* 0x00000008ff237819 */ /* 0x000fe40000011624 */
[--C-:B------:R-:W-:Y:S02]  /*51cb0*/  PRMT R39, R36, 0x3340, R37.reuse ;  /* 0x0000334024277816 */ /* 0x100fe40000000025 */
[----:B------:R-:W-:-:S02]  /*51cc0*/  SHF.R.U32.HI R37, RZ, 0x8, R37 ;  /* 0x00000008ff257819 */ /* 0x000fc40000011625 */
[----:B------:R-:W-:Y:S02]  /*51cd0*/  SHF.R.U32.HI R36, RZ, 0x8, R34 ;  /* 0x00000008ff247819 */ /* 0x000fe40000011622 */
[--C-:B------:R-:W-:Y:S02]  /*51ce0*/  PRMT R34, R34, 0x3340, R33.reuse ;  /* 0x0000334022227816 */ /* 0x100fe40000000021 */
[----:B------:R-:W-:Y:S02]  /*51cf0*/  SHF.R.U32.HI R33, RZ, 0x8, R33 ;  /* 0x00000008ff217819 */ /* 0x000fe40000011621 */
[----:B------:R-:W-:Y:S02]  /*51d00*/  LOP3.LUT R35, R35, 0xffff, RZ, 0xc0, !PT ;  /* 0x0000ffff23237812 */ /* 0x000fe400078ec0ff */
[----:B------:R-:W-:Y:S01]  /*51d10*/  LOP3.LUT R37, R37, 0xffff, RZ, 0xc0, !PT ;  /* 0x0000ffff25257812 */ /* 0x000fe200078ec0ff */
[----:B------:R-:W-:Y:S01]  /*51d20*/  STL [R1+0x7c0], R39 ;  /* 0x0007c02701007387 */ /* 0x000fe20000100800 */
[----:B------:R-:W-:-:S02]  /*51d30*/  LOP3.LUT R36, R36, 0xffff, RZ, 0xc0, !PT ;  /* 0x0000ffff24247812 */ /* 0x000fc400078ec0ff */
[----:B------:R-:W-:Y:S01]  /*51d40*/  LOP3.LUT R33, R33, 0xffff, RZ, 0xc0, !PT ;  /* 0x0000ffff21217812 */ /* 0x000fe200078ec0ff */
[----:B------:R0:W-:Y:S03]  /*51d50*/  STL [R1+0x7d8], R34 ;  /* 0x0007d82201007387 */ /* 0x0001e60000100800 */
[----:B------:R-:W-:Y:S02]  /*51d60*/  PRMT R33, R36, 0x3340, R33 ;  /* 0x0000334024217816 */ /* 0x000fe40000000021 */
[----:B0-----:R-:W-:Y:S02]  /*51d70*/  PRMT R34, R35, 0x3340, R37 ;  /* 0x0000334023227816 */ /* 0x001fe40000000025 */
[----:B------:R-:W-:-:S03]  /*51d80*/  LOP3.LUT R37, R236, 0xffff, RZ, 0xc0, !PT ;  /* 0x0000ffffec257812 */ /* 0x000fc600078ec0ff */
[----:B------:R-:W-:Y:S04]  /*51d90*/  STL [R1+0x6c], R34 ;  /* 0x00006c2201007387 */ /* 0x000fe80000100800 */
[----:B------:R0:W-:Y:S04]  /*51da0*/  STL [R1+0x378], R5 ;  /* 0x0003780501007387 */ /* 0x0001e80000100800 */
[----:B------:R1:W-:Y:S01]  /*51db0*/  STL [R1+0x70], R33 ;  /* 0x0000702101007387 */ /* 0x0003e20000100800 */
[----:B0-----:R-:W-:Y:S01]  /*51dc0*/  VIADD R5, R5, UR4 ;  /* 0x0000000405057c36 */ /* 0x001fe20008000000 */
[----:B------:R-:W-:Y:S01]  /*51dd0*/  ULDC UR4, c[0x0][0x248] ;  /* 0x0000920000047ab9 */ /* 0x000fe20000000800 */
[----:B---3--:R-:W-:-:S02]  /*51de0*/  LOP3.LUT R34, R250, 0xffff, RZ, 0xc0, !PT ;  /* 0x0000fffffa227812 */ /* 0x008fc400078ec0ff */
[----:B-1----:R-:W-:Y:S02]  /*51df0*/  LOP3.LUT R33, R38, 0xffff, RZ, 0xc0, !PT ;  /* 0x0000ffff26217812 */ /* 0x002fe400078ec0ff */
[----:B----4-:R-:W-:Y:S02]  /*51e00*/  LOP3.LUT R36, R235, 0xffff, RZ, 0xc0, !PT ;  /* 0x0000ffffeb247812 */ /* 0x010fe400078ec0ff */
[----:B------:R-:W2:Y:S02]  /*51e10*/  LDL.LU R235, [R1+0x1b04] ;  /* 0x001b040001eb7983 */ /* 0x000ea40000300800 */
[----:B------:R-:W-:Y:S02]  /*51e20*/  SHF.R.U32.HI R35, RZ, 0x8, R36 ;  /* 0x00000008ff237819 */ /* 0x000fe40000011624 */
[--C-:B------:R-:W-:Y:S01]  /*51e30*/  PRMT R38, R36, 0x3340, R37.reuse ;  /* 0x0000334024267816 */ /* 0x100fe20000000025 */
[----:B------:R-:W3:Y:S01]  /*51e40*/  LDL.LU R236, [R1+0x1b00] ;  /* 0x001b000001ec7983 */ /* 0x000ee20000300800 */
[----:B------:R-:W-:-:S02]  /*51e50*/  SHF.R.U32.HI R37, RZ, 0x8, R37 ;  /* 0x00000008ff257819 */ /* 0x000fc40000011625 */
[----:B------:R-:W-:Y:S02]  /*51e60*/  SHF.R.U32.HI R36, RZ, 0x8, R34 ;  /* 0x00000008ff247819 */ /* 0x000fe40000011622 */
[--C-:B------:R-:W-:Y:S02]  /*51e70*/  PRMT R34, R34, 0x3340, R33.reuse ;  /* 0x0000334022227816 */ /* 0x100fe40000000021 */
[----:B------:R-:W-:Y:S01]  /*51e80*/  SHF.R.U32.HI R33, RZ, 0x8, R33 ;  /* 0x00000008ff217819 */ /* 0x000fe20000011621 */
[----:B------:R0:W-:Y:S01]  /*51e90*/  STL [R1+0x37c], R5 ;  /* 0x00037c0501007387 */ /* 0x0001e20000100800 */
[----:B------:R-:W-:Y:S02]  /*51ea0*/  LOP3.LUT R35, R35, 0xffff, RZ, 0xc0, !PT ;  /* 0x0000ffff23237812 */ /* 0x000fe400078ec0ff */
[----:B------:R-:W-:Y:S01]  /*51eb0*/  LOP3.LUT R37, R37, 0xffff, RZ, 0xc0, !PT ;  /* 0x0000ffff25257812 */ /* 0x000fe200078ec0ff */
[----:B------:R-:W4:Y:S01]  /*51ec0*/  LDL.LU R250, [R1+0x1afc] ;  /* 0x001afc0001fa7983 */ /* 0x000f220000300800 */
[----:B------:R-:W-:-:S02]  /*51ed0*/  LOP3.LUT R36, R36, 0xffff, RZ, 0xc0, !PT ;  /* 0x0000ffff24247812 */ /* 0x000fc400078ec0ff */
[----:B------:R-:W-:Y:S01]  /*51ee0*/  LOP3.LUT R33, R33, 0xffff, RZ, 0xc0, !PT ;  /* 0x0000ffff21217812 */ /* 0x000fe200078ec0ff */
[----:B------:R-:W-:Y:S01]  /*51ef0*/  STL [R1+0x7e0], R38 ;  /* 0x0007e02601007387 */ /* 0x000fe20000100800 */
[----:B0-----:R-:W-:Y:S02]  /*51f00*/  VIADD R5, R5, UR4 ;  /* 0x0000000405057c36 */ /* 0x001fe40008000000 */
[----:B------:R-:W-:Y:S01]  /*51f10*/  PRMT R33, R36, 0x3340, R33 ;  /* 0x0000334024217816 */ /* 0x000fe20000000021 */
[----:B------:R0:W-:Y:S01]  /*51f20*/  STL [R1+0x7f4], R34 ;  /* 0x0007f42201007387 */ /* 0x0001e20000100800 */
[----:B------:R-:W-:Y:S01]  /*51f30*/  LOP3.LUT R36, R228, 0xffff, RZ, 0xc0, !PT ;  /* 0x0000ffffe4247812 */ /* 0x000fe200078ec0ff */
[----:B------:R-:W-:Y:S01]  /*51f40*/  ULDC UR4, c[0x0][0x248] ;  /* 0x0000920000047ab9 */ /* 0x000fe20000000800 */
[----:B0-----:R-:W-:Y:S02]  /*51f50*/  PRMT R34, R35, 0x3340, R37 ;  /* 0x0000334023227816 */ /* 0x001fe40000000025 */
[----:B------:R-:W-:-:S03]  /*51f60*/  LOP3.LUT R37, R46, 0xffff, RZ, 0xc0, !PT ;  /* 0x0000ffff2e257812 */ /* 0x000fc600078ec0ff */
[----:B------:R0:W-:Y:S04]  /*51f70*/  STL [R1+0x74], R34 ;  /* 0x0000742201007387 */ /* 0x0001e80000100800 */
[----:B------:R1:W-:Y:S01]  /*51f80*/  STL [R1+0x350], R5 ;  /* 0x0003500501007387 */ /* 0x0003e20000100800 */
[----:B------:R-:W-:-:S03]  /*51f90*/  SHF.R.U32.HI R35, RZ, 0x8, R36 ;  /* 0x00000008ff237819 */ /* 0x000fc60000011624 */
[----:B------:R1:W-:Y:S01]  /*51fa0*/  STL [R1+0x78], R33 ;  /* 0x0000782101007387 */ /* 0x0003e20000100800 */
[----:B0-----:R-:W-:Y:S02]  /*51fb0*/  LOP3.LUT R34, R229, 0xffff, RZ, 0xc0, !PT ;  /* 0x0000ffffe5227812 */ /* 0x001fe400078ec0ff */
[--C-:B------:R-:W-:Y:S01]  /*51fc0*/  PRMT R38, R36, 0x3340, R37.reuse ;  /* 0x0000334024267816 */ /* 0x100fe20000000025 */
[----:B------:R-:W2:Y:S01]  /*51fd0*/  LDL.LU R228, [R1+0x1af8] ;  /* 0x001af80001e47983 */ /* 0x000ea20000300800 */
[----:B-1----:R-:W-:Y:S01]  /*51fe0*/  VIADD R5, R5, UR4 ;  /* 0x0000000405057c36 */ /* 0x002fe20008000000 */
[----:B------:R-:W-:Y:S01]  /*51ff0*/  SHF.R.U32.HI R37, RZ, 0x8, R37 ;  /* 0x00000008ff257819 */ /* 0x000fe20000011625 */
[----:B------:R-:W-:Y:S01]  /*52000*/  ULDC UR4, c[0x0][0x248] ;  /* 0x0000920000047ab9 */ /* 0x000fe20000000800 */
[----:B------:R-:W-:Y:S02]  /*52010*/  LOP3.LUT R33, R54, 0xffff, RZ, 0xc0, !PT ;  /* 0x0000ffff36217812 */ /* 0x000fe400078ec0ff */
[----:B------:R-:W-:-:S02]  /*52020*/  SHF.R.U32.HI R36, RZ, 0x8, R34 ;  /* 0x00000008ff247819 */ /* 0x000fc40000011622 */
[--C-:B------:R-:W-:Y:S02]  /*52030*/  PRMT R34, R34, 0x3340, R33.reuse ;  /* 0x0000334022227816 */ /* 0x100fe40000000021 */
[----:B------:R-:W-:Y:S01]  /*52040*/  SHF.R.U32.HI R33, RZ, 0x8, R33 ;  /* 0x00000008ff217819 */ /* 0x000fe20000011621 */
[----:B------:R0:W-:Y:S01]  /*52050*/  STL [R1+0x370], R5 ;  /* 0x0003700501007387 */ /* 0x0001e20000100800 */
[----:B------:R-:W-:Y:S02]  /*52060*/  LOP3.LUT R35, R35, 0xffff, RZ, 0xc0, !PT ;  /* 0x0000ffff23237812 */ /* 0x000fe400078ec0ff */
[----:B------:R-:W-:Y:S01]  /*52070*/  LOP3.LUT R37, R37, 0xffff, RZ, 0xc0, !PT ;  /* 0x0000ffff25257812 */ /* 0x000fe200078ec0ff */
[----:B------:R-:W3:Y:S01]  /*52080*/  LDL.LU R229, [R1+0x1af4] ;  /* 0x001af40001e57983 */ /* 0x000ee20000300800 */
[----:B------:R-:W-:Y:S02]  /*52090*/  LOP3.LUT R36, R36, 0xffff, RZ, 0xc0, !PT ;  /* 0x0000ffff24247812 */ /* 0x000fe400078ec0ff */
[----:B------:R-:W-:Y:S01]  /*520a0*/  LOP3.LUT R33, R33, 0xffff, RZ, 0xc0, !PT ;  /* 0x0000ffff21217812 */ /* 0x000fe200078ec0ff */
[----:B------:R-:W-:Y:S01]  /*520b0*/  STL [R1+0x804], R38 ;  /* 0x0008042601007387 */ /* 0x000fe20000100800 */
[----:B0-----:R-:W-:-:S02]  /*520c0*/  VIADD R5, R5, UR4 ;  /* 0x0000000405057c36 */ /* 0x001fc40008000000 */
        /* <DEDUP_REMOVED lines=12> */
[----:B------:R-:W4:Y:S01]  /*52190*/  LDL.LU R230, [R1+0x1af0] ;  /* 0x001af00001e67983 */ /* 0x000f220000300800 */
        /* <DEDUP_REMOVED lines=19> */
[----:B0-----:R-:W-:-:S05]  /*522d0*/  PRMT R34, R35, 0x3340, R37 ;  /* 0x0000334023227816 */ /* 0x001fca0000000025 */
[----:B------:R0:W-:Y:S04]  /*522e0*/  STL [R1+0x94], R34 ;  /* 0x0000942201007387 */ /* 0x0001e80000100800 */
[----:B------:R-:W-:Y:S04]  /*522f0*/  STL [R1+0x320], R5 ;  /* 0x0003200501007387 */ /* 0x000fe80000100800 */
[----:B------:R1:W-:Y:S04]  /*52300*/  STL [R1+0x310], R33 ;  /* 0x0003102101007387 */ /* 0x0003e80000100800 */
[----:B------:R-:W3:Y:S01]  /*52310*/  LDL.LU R232, [R1+0x1ae8] ;  /* 0x001ae80001e87983 */ /* 0x000ee20000300800 */
[----:B------:R-:W-:-:S02]  /*52320*/  F2FP.SATFINITE.E4M3.F32.PACK_AB_MERGE_C R78, R79, R78, RZ ;  /* 0x0000004e4f4e723e */ /* 0x000fc400048070ff */
[----:B------:R-:W-:Y:S02]  /*52330*/  F2FP.SATFINITE.E4M3.F32.PACK_AB_MERGE_C R86, R87, R86, RZ ;  /* 0x000000565756723e */ /* 0x000fe400048070ff */
[----:B------:R-:W-:Y:S02]  /*52340*/  LOP3.LUT R37, R78, 0xffff, RZ, 0xc0, !PT ;  /* 0x0000ffff4e257812 */ /* 0x000fe400078ec0ff */
[----:B0-----:R-:W-:Y:S02]  /*52350*/  LOP3.LUT R34, R188, 0xffff, RZ, 0xc0, !PT ;  /* 0x0000ffffbc227812 */ /* 0x001fe400078ec0ff */
[----:B-1----:R-:W-:Y:S01]  /*52360*/  LOP3.LUT R33, R86, 0xffff, RZ, 0xc0, !PT ;  /* 0x0000ffff56217812 */ /* 0x002fe200078ec0ff */
[----:B------:R-:W-:Y:S01]  /*52370*/  VIADD R5, R5, UR4 ;  /* 0x0000000405057c36 */ /* 0x000fe20008000000 */
[----:B------:R-:W-:Y:S01]  /*52380*/  SHF.R.U32.HI R35, RZ, 0x8, R36 ;  /* 0x00000008ff237819 */ /* 0x000fe20000011624 */
[----:B------:R-:W-:Y:S01]  /*52390*/  ULDC UR4, c[0x0][0x248] ;  /* 0x0000920000047ab9 */ /* 0x000fe20000000800 */
[----:B------:R-:W-:-:S02]  /*523a0*/  PRMT R38, R36, 0x3340, R37 ;  /* 0x0000334024267816 */ /* 0x000fc40000000025 */
[----:B------:R-:W-:Y:S02]  /*523b0*/  SHF.R.U32.HI R37, RZ, 0x8, R37 ;  /* 0x00000008ff257819 */ /* 0x000fe40000011625 */
        /* <DEDUP_REMOVED lines=10> */
[----:B------:R-:W-:Y:S01]  /*52460*/  F2FP.SATFINITE.E4M3.F32.PACK_AB_MERGE_C R94, R95, R94, RZ ;  /* 0x0000005e5f5e723e */ /* 0x000fe200048070ff */
[----:B0-----:R-:W-:Y:S01]  /*52470*/  VIADD R5, R5, UR4 ;  /* 0x0000000405057c36 */ /* 0x001fe20008000000 */
[----:B------:R-:W-:Y:S01]  /*52480*/  PRMT R33, R36, 0x3340, R33 ;  /* 0x0000334024217816 */ /* 0x000fe20000000021 */
[----:B------:R0:W-:Y:S01]  /*52490*/  STL [R1+0x9b4], R34 ;  /* 0x0009b42201007387 */ /* 0x0001e20000100800 */
[----:B------:R-:W-:Y:S01]  /*524a0*/  F2FP.SATFINITE.E4M3.F32.PACK_AB_MERGE_C R102, R103, R102, RZ ;  /* 0x000000666766723e */ /* 0x000fe200048070ff */
[----:B------:R-:W-:Y:S01]  /*524b0*/  ULDC UR4, c[0x0][0x248] ;  /* 0x0000920000047ab9 */ /* 0x000fe20000000800 */
[----:B------:R-:W-:Y:S02]  /*524c0*/  LOP3.LUT R36, R6, 0xffff, RZ, 0xc0, !PT ;  /* 0x0000ffff06247812 */ /* 0x000fe400078ec0ff */
[----:B0-----:R-:W-:-:S02]  /*524d0*/  PRMT R34, R35, 0x3340, R37 ;  /* 0x0000334023227816 */ /* 0x001fc40000000025 */
[----:B------:R-:W-:-:S03]  /*524e0*/  LOP3.LUT R37, R94, 0xffff, RZ, 0xc0, !PT ;  /* 0x0000ffff5e257812 */ /* 0x000fc600078ec0ff */
[----:B------:R0:W-:Y:S01]  /*524f0*/  STL [R1+0x328], R34 ;  /* 0x0003282201007387 */ /* 0x0001e20000100800 */
[----:B------:R-:W-:-:S03]  /*52500*/  PRMT R38, R36, 0x3340, R37 ;  /* 0x0000334024267816 */ /* 0x000fc60000000025 */
[----:B------:R1:W-:Y:S01]  /*52510*/  STL [R1+0x314], R5 ;  /* 0x0003140501007387 */ /* 0x0003e20000100800 */
[----:B------:R-:W-:-:S03]  /*52520*/  SHF.R.U32.HI R35, RZ, 0x8, R36 ;  /* 0x00000008ff237819 */ /* 0x000fc60000011624 */
[----:B------:R1:W-:Y:S01]  /*52530*/  STL [R1+0x358], R33 ;  /* 0x0003582101007387 */ /* 0x0003e20000100800 */
[----:B0-----:R-:W-:Y:S02]  /*52540*/  LOP3.LUT R34, R4, 0xffff, RZ, 0xc0, !PT ;  /* 0x0000ffff04227812 */ /* 0x001fe400078ec0ff */
[----:B------:R-:W-:Y:S01]  /*52550*/  SHF.R.U32.HI R37, RZ, 0x8, R37 ;  /* 0x00000008ff257819 */ /* 0x000fe20000011625 */
[----:B------:R-:W4:Y:S01]  /*52560*/  LDL.LU R6, [R1+0x1ae0] ;  /* 0x001ae00001067983 */ /* 0x000f220000300800 */
[----:B-1----:R-:W-:Y:S01]  /*52570*/  VIADD R5, R5, UR4 ;  /* 0x0000000405057c36 */ /* 0x002fe20008000000 */
[----:B------:R-:W-:Y:S01]  /*52580*/  SHF.R.U32.HI R36, RZ, 0x8, R34 ;  /* 0x00000008ff247819 */ /* 0x000fe20000011622 */
[----:B------:R-:W-:Y:S01]  /*52590*/  ULDC UR4, c[0x0][0x248] ;  /* 0x0000920000047ab9 */ /* 0x000fe20000000800 */
[----:B------:R-:W-:Y:S02]  /*525a0*/  LOP3.LUT R33, R102, 0xffff, RZ, 0xc0, !PT ;  /* 0x0000ffff66217812 */ /* 0x000fe400078ec0ff */
[----:B------:R0:W-:Y:S01]  /*525b0*/  STL [R1+0x318], R5 ;  /* 0x0003180501007387 */ /* 0x0001e20000100800 */
[----:B------:R-:W-:-:S02]  /*525c0*/  LOP3.LUT R35, R35, 0xffff, RZ, 0xc0, !PT ;  /* 0x0000ffff23237812 */ /* 0x000fc400078ec0ff */
[--C-:B------:R-:W-:Y:S01]  /*525d0*/  PRMT R34, R34, 0x3340, R33.reuse ;  /* 0x0000334022227816 */ /* 0x100fe20000000021 */
[----:B------:R-:W4:Y:S01]  /*525e0*/  LDL.LU R4, [R1+0x1adc] ;  /* 0x001adc0001047983 */ /* 0x000f220000300800 */
[----:B------:R-:W-:Y:S02]  /*525f0*/  SHF.R.U32.HI R33, RZ, 0x8, R33 ;  /* 0x00000008ff217819 */ /* 0x000fe40000011621 */
[----:B------:R-:W-:Y:S01]  /*52600*/  LOP3.LUT R37, R37, 0xffff, RZ, 0xc0, !PT ;  /* 0x0000ffff25257812 */ /* 0x000fe200078ec0ff */
[----:B------:R-:W-:Y:S01]  /*52610*/  STL [R1+0x9c0], R38 ;  /* 0x0009c02601007387 */ /* 0x000fe20000100800 */
[----:B------:R-:W-:Y:S02]  /*52620*/  LOP3.LUT R36, R36, 0xffff, RZ, 0xc0, !PT ;  /* 0x0000ffff24247812 */ /* 0x000fe400078ec0ff */
[----:B------:R-:W-:Y:S01]  /*52630*/  LOP3.LUT R33, R33, 0xffff, RZ, 0xc0, !PT ;  /* 0x0000ffff21217812 */ /* 0x000fe200078ec0ff */
[----:B------:R1:W-:Y:S01]  /*52640*/  STL [R1+0x9cc], R34 ;  /* 0x0009cc2201007387 */ /* 0x0003e20000100800 */
[----:B0-----:R-:W-:Y:S01]  /*52650*/  VIADD R5, R5, UR4 ;  /* 0x0000000405057c36 */ /* 0x001fe20008000000 */
[----:B------:R-:W-:Y:S01]  /*52660*/  ULDC UR4, c[0x0][0x248] ;  /* 0x0000920000047ab9 */ /* 0x000fe20000000800 */
[----:B------:R-:W-:-:S02]  /*52670*/  PRMT R33, R36, 0x3340, R33 ;  /* 0x0000334024217816 */ /* 0x000fc40000000021 */
[----:B-1----:R-:W-:Y:S02]  /*52680*/  PRMT R34, R35, 0x3340, R37 ;  /* 0x0000334023227816 */ /* 0x002fe40000000025 */
[----:B------:R-:W-:-:S03]  /*52690*/  F2FP.SATFINITE.E4M3.F32.PACK_AB_MERGE_C R110, R111, R110, RZ ;  /* 0x0000006e6f6e723e */ /* 0x000fc600048070ff */
[----:B------:R0:W-:Y:S04]  /*526a0*/  STL [R1+0x374], R34 ;  /* 0x0003742201007387 */ /* 0x0001e80000100800 */
[----:B------:R1:W-:Y:S04]  /*526b0*/  STL [R1+0x304], R5 ;  /* 0x0003040501007387 */ /* 0x0003e80000100800 */
[----:B------:R1:W-:Y:S01]  /*526c0*/  STL [R1+0x3a8], R33 ;  /* 0x0003a82101007387 */ /* 0x0003e20000100800 */
[----:B0-----:R-:W-:Y:S01]  /*526d0*/  LOP3.LUT R34, R110, 0xffff, RZ, 0xc0, !PT ;  /* 0x0000ffff6e227812 */ /* 0x001fe200078ec0ff */
[----:B-1----:R-:W-:Y:S01]  /*526e0*/  VIADD R5, R5, UR4 ;  /* 0x0000000405057c36 */ /* 0x002fe20008000000 */
[----:B------:R-:W-:Y:S01]  /*526f0*/  ULDC UR4, c[0x0][0x248] ;  /* 0x0000920000047ab9 */ /* 0x000fe20000000800 */
[----:B------:R-:W-:-:S02]  /*52700*/  LOP3.LUT R33, R7, 0xffff, RZ, 0xc0, !PT ;  /* 0x0000ffff07217812 */ /* 0x000fc400078ec0ff */
[----:B------:R-:W4:Y:S02]  /*52710*/  LDL.LU R7, [R1+0x1ad8] ;  /* 0x001ad80001077983 */ /* 0x000f240000300800 */
[----:B------:R-:W-:Y:S02]  /*52720*/  SHF.R.U32.HI R35, RZ, 0x8, R33 ;  /* 0x00000008ff237819 */ /* 0x000fe40000011621 */
[----:B------:R0:W-:Y:S01]  /*52730*/  STL [R1+0x308], R5 ;  /* 0x0003080501007387 */ /* 0x0001e20000100800 */
[----:B------:R-:W-:Y:S01]  /*52740*/  PRMT R33, R33, 0x3340, R34 ;  /* 0x0000334021217816 */ /* 0x000fe20000000022 */
[----:B0-----:R-:W-:Y:S01]  /*52750*/  VIADD R5, R5, UR4 ;  /* 0x0000000405057c36 */ /* 0x001fe20008000000 */
[----:B------:R-:W-:-:S04]  /*52760*/  ULDC UR4, c[0x0][0x248] ;  /* 0x0000920000047ab9 */ /* 0x000fc80000000800 */
[----:B------:R-:W-:Y:S04]  /*52770*/  STL [R1+0x33c], R5 ;  /* 0x00033c0501007387 */ /* 0x000fe80000100800 */
[----:B------:R0:W-:Y:S01]  /*52780*/  STL [R1+0x9d0], R33 ;  /* 0x0009d02101007387 */ /* 0x0001e20000100800 */
[----:B------:R-:W-:Y:S01]  /*52790*/  SHF.R.U32.HI R34, RZ, 0x8, R34 ;  /* 0x00000008ff227819 */ /* 0x000fe20000011622 */
[----:B0-----:R-:W-:Y:S02]  /*527a0*/  VIADD R33, R0, 0x125 ;  /* 0x0000012500217836 */ /* 0x001fe40000000000 */
[----:B------:R-:W-:Y:S01]  /*527b0*/  VIADD R5, R5, UR4 ;  /* 0x0000000405057c36 */ /* 0x000fe20008000000 */
[----:B------:R-:W-:Y:S02]  /*527c0*/  ULDC UR4, c[0x0][0x228] ;  /* 0x00008a0000047ab9 */ /* 0x000fe40000000800 */
[----:B------:R-:W-:-:S02]  /*527d0*/  ISETP.GE.AND P0, PT, R33, UR10, PT ;  /* 0x0000000a21007c0c */ /* 0x000fc4000bf06270 */
[----:B------:R-:W-:Y:S02]  /*527e0*/  LOP3.LUT R35, R35, 0xffff, RZ, 0xc0, !PT ;  /* 0x0000ffff23237812 */ /* 0x000fe400078ec0ff */
[----:B------:R-:W-:Y:S02]  /*527f0*/  LOP3.LUT R34, R34, 0xffff, RZ, 0xc0, !PT ;  /* 0x0000ffff22227812 */ /* 0x000fe400078ec0ff */
[----:B------:R-:W-:Y:S01]  /*52800*/  ISETP.LT.AND P1, PT, R3, UR6, !P0 ;  /* 0x0000000603007c0c */ /* 0x000fe2000c721270 */
[----:B------:R0:W-:Y:S01]  /*52810*/  STL [R1+0x824], R5 ;  /* 0x0008240501007387 */ /* 0x0001e20000100800 */
[----:B------:R-:W-:Y:S01]  /*52820*/  ISETP.LT.AND P0, PT, R2, UR4, !P0 ;  /* 0x0000000402007c0c */ /* 0x000fe2000c701270 */
[----:B------:R-:W-:Y:S01]  /*52830*/  ULDC UR4, c[0x0][0x248] ;  /* 0x0000920000047ab9 */ /* 0x000fe20000000800 */
[----:B------:R-:W-:Y:S01]  /*52840*/  PRMT R33, R35, 0x3340, R34 ;  /* 0x0000334023217816 */ /* 0x000fe20000000022 */
[----:B------:R-:W-:-:S04]  /*52850*/  ULDC UR6, c[0x0][0x228] ;  /* 0x00008a0000067ab9 */ /* 0x000fc80000000800 */
[----:B------:R1:W-:Y:S01]  /*52860*/  STL [R1+0x3c4], R33 ;  /* 0x0003c42101007387 */ /* 0x0003e20000100800 */
[----:B------:R-:W-:Y:S01]  /*52870*/  LOP3.LUT R233, R233, 0xfffffffe, RZ, 0xc0, !PT ;  /* 0xfffffffee9e97812 */ /* 0x000fe200078ec0ff */
[----:B0-----:R-:W-:Y:S01]  /*52880*/  VIADD R5, R5, UR4 ;  /* 0x0000000405057c36 */ /* 0x001fe20008000000 */
[----:B------:R-:W-:Y:S01]  /*52890*/  ULDC UR4, c[0x0][0x248] ;  /* 0x0000920000047ab9 */ /* 0x000fe20000000800 */
[----:B-1----:R-:W-:Y:S01]  /*528a0*/  VIADD R33, R0, 0x123 ;  /* 0x0000012300217836 */ /* 0x002fe20000000000 */
[----:B------:R-:W-:Y:S02]  /*528b0*/  @P1 LOP3.LUT R233, R233, 0x1, RZ, 0xfc, !PT ;  /* 0x00000001e9e91812 */ /* 0x000fe400078efcff */
[----:B------:R0:W-:Y:S02]  /*528c0*/  STL [R1+0x820], R5 ;  /* 0x0008200501007387 */ /* 0x0001e40000100800 */
[----:B0-----:R-:W-:Y:S01]  /*528d0*/  VIADD R5, R5, UR4 ;  /* 0x0000000405057c36 */ /* 0x001fe20008000000 */
[----:B------:R-:W-:Y:S01]  /*528e0*/  ULDC UR4, c[0x0][0x228] ;  /* 0x00008a0000047ab9 */ /* 0x000fe20000000800 */
[----:B------:R-:W-:Y:S01]  /*528f0*/  UMOV UR10, UR40 ;  /* 0x00000028000a7c82 */ /* 0x000fe20008000000 */
[----:B------:R-:W-:Y:S01]  /*52900*/  UMOV UR40, UR8 ;  /* 0x0000000800287c82 */ /* 0x000fe20008000000 */
[----:B------:R-:W-:Y:S01]  /*52910*/  ULDC UR8, c[0x0][0x248] ;  /* 0x0000920000087ab9 */ /* 0x000fe20000000800 */
[----:B------:R0:W-:Y:S02]  /*52920*/  STL [R1+0x828], R5 ;  /* 0x0008280501007387 */ /* 0x0001e40000100800 */
[----:B0-----:R-:W-:Y:S01]  /*52930*/  VIADD R5, R5, UR8 ;  /* 0x0000000805057c36 */ /* 0x001fe20008000000 */
[----:B------:R-:W-:-:S04]  /*52940*/  ULDC UR8, c[0x0][0x228] ;  /* 0x00008a0000087ab9 */ /* 0x000fc80000000800 */
[----:B------:R0:W-:Y:S01]  /*52950*/  STL [R1+0x82c], R5 ;  /* 0x00082c0501007387 */ /* 0x0001e20000100800 */
[----:B---3--:R-:W-:-:S04]  /*52960*/  LOP3.LUT R232, R232, 0x7fffffff, RZ, 0xc0, !PT ;  /* 0x7fffffffe8e87812 */ /* 0x008fc800078ec0ff */
[----:B------:R-:W-:Y:S02]  /*52970*/  @P0 LOP3.LUT R232, R232, 0x80000000, RZ, 0xfc, !PT ;  /* 0x80000000e8e80812 */ /* 0x000fe400078efcff */
[----:B------:R-:W-:-:S04]  /*52980*/  ISETP.GE.AND P0, PT, R33, UR54, PT ;  /* 0x0000003621007c0c */ /* 0x000fc8000bf06270 */
[----:B------:R-:W-:Y:S02]  /*52990*/  ISETP.LT.AND P1, PT, R3, UR6, !P0 ;  /* 0x0000000603007c0c */ /* 0x000fe4000c721270 */
[----:B------:R-:W-:Y:S01]  /*529a0*/  LOP3.LUT R232, R232, 0xefffffff, RZ, 0xc0, !PT ;  /* 0xefffffffe8e87812 */ /* 0x000fe200078ec0ff */
[----:B------:R-:W-:Y:S01]  /*529b0*/  VIADD R33, R0, 0x121 ;  /* 0x0000012100217836 */ /* 0x000fe20000000000 */
[----:B------:R-:W-:Y:S01]  /*529c0*/  ISETP.LT.AND P0, PT, R2, UR4, !P0 ;  /* 0x0000000402007c0c */ /* 0x000fe2000c701270 */
[----:B------:R-:W-:Y:S01]  /*529d0*/  ULDC UR4, c[0x0][0x228] ;  /* 0x00008a0000047ab9 */ /* 0x000fe20000000800 */
[----:B------:R-:W-:-:S07]  /*529e0*/  ULDC UR6, c[0x0][0x248] ;  /* 0x0000920000067ab9 */ /* 0x000fce0000000800 */
[----:B------:R-:W-:-:S04]  /*529f0*/  @P1 LOP3.LUT R232, R232, 0x10000000, RZ, 0xfc, !PT ;  /* 0x10000000e8e81812 */ /* 0x000fc800078efcff */
[----:B------:R-:W-:-:S04]  /*52a00*/  LOP3.LUT R232, R232, 0xf7ffffff, RZ, 0xc0, !PT ;  /* 0xf7ffffffe8e87812 */ /* 0x000fc800078ec0ff */
[----:B------:R-:W-:Y:S02]  /*52a10*/  @P0 LOP3.LUT R232, R232, 0x8000000, RZ, 0xfc, !PT ;  /* 0x08000000e8e80812 */ /* 0x000fe400078efcff */
[----:B------:R-:W-:Y:S02]  /*52a20*/  ISETP.GE.AND P0, PT, R33, UR10, PT ;  /* 0x0000000a21007c0c */ /* 0x000fe4000bf06270 */
[----:B------:R-:W-:Y:S01]  /*52a30*/  LOP3.LUT R232, R232, 0xfeffffff, RZ, 0xc0, !PT ;  /* 0xfeffffffe8e87812 */ /* 0x000fe200078ec0ff */
[----:B------:R-:W-:Y:S01]  /*52a40*/  VIADD R33, R0, 0x11f ;  /* 0x0000011f00217836 */ /* 0x000fe20000000000 */
[----:B------:R-:W-:Y:S01]  /*52a50*/  ISETP.LT.AND P1, PT, R3, UR4, !P0 ;  /* 0x0000000403007c0c */ /* 0x000fe2000c721270 */
[----:B------:R-:W-:Y:S01]  /*52a60*/  ULDC UR4, c[0x0][0x228] ;  /* 0x00008a0000047ab9 */ /* 0x000fe20000000800 */
[----:B------:R-:W-:Y:S01]  /*52a70*/  ISETP.LT.AND P0, PT, R2, UR8, !P0 ;  /* 0x0000000802007c0c */ /* 0x000fe2000c701270 */
[----:B0-----:R-:W-:Y:S01]  /*52a80*/  VIADD R5, R5, UR6 ;  /* 0x0000000605057c36 */ /* 0x001fe20008000000 */
[----:B------:R-:W-:Y:S01]  /*52a90*/  ULDC UR6, c[0x0][0x248] ;  /* 0x0000920000067ab9 */ /* 0x000fe20000000800 */
[----:B------:R-:W-:Y:S01]  /*52aa0*/  ULDC UR8, c[0x0][0x248] ;  /* 0x0000920000087ab9 */ /* 0x000fe20000000800 */
[----:B------:R-:W-:-:S07]  /*52ab0*/  ULDC UR10, c[0x0][0x248] ;  /* 0x00009200000a7ab9 */ /* 0x000fce0000000800 */
[----:B------:R-:W-:-:S04]  /*52ac0*/  @P1 LOP3.LUT R232, R232, 0x1000000, RZ, 0xfc, !PT ;  /* 0x01000000e8e81812 */ /* 0x000fc800078efcff */
[----:B------:R-:W-:-:S04]  /*52ad0*/  LOP3.LUT R232, R232, 0xff7fffff, RZ, 0xc0, !PT ;  /* 0xff7fffffe8e87812 */ /* 0x000fc800078ec0ff */
[----:B------:R-:W-:Y:S02]  /*52ae0*/  @P0 LOP3.LUT R232, R232, 0x800000, RZ, 0xfc, !PT ;  /* 0x00800000e8e80812 */ /* 0x000fe400078efcff */
[----:B------:R-:W-:Y:S02]  /*52af0*/  ISETP.GE.AND P0, PT, R33, UR20, PT ;  /* 0x0000001421007c0c */ /* 0x000fe4000bf06270 */
[----:B------:R-:W-:Y:S01]  /*52b00*/  LOP3.LUT R232, R232, 0xffefffff, RZ, 0xc0, !PT ;  /* 0xffefffffe8e87812 */ /* 0x000fe200078ec0ff */
[----:B------:R0:W-:Y:S01]  /*52b10*/  STL [R1+0x830], R5 ;  /* 0x0008300501007387 */ /* 0x0001e20000100800 */
[----:B------:R-:W-:Y:S01]  /*52b20*/  ISETP.LT.AND P1, PT, R3, UR12, !P0 ;  /* 0x0000000c03007c0c */ /* 0x000fe2000c721270 */
[----:B------:R-:W-:Y:S01]  /*52b30*/  VIADD R33, R0, 0x11d ;  /* 0x0000011d00217836 */ /* 0x000fe20000000000 */
[----:B------:R-:W-:Y:S01]  /*52b40*/  ISETP.LT.AND P0, PT, R2, UR4, !P0 ;  /* 0x0000000402007c0c */ /* 0x000fe2000c701270 */
[----:B------:R-:W-:Y:S01]  /*52b50*/  ULDC UR12, c[0x0][0x248] ;  /* 0x00009200000c7ab9 */ /* 0x000fe20000000800 */
[----:B------:R-:W-:Y:S01]  /*52b60*/  ULDC UR4, c[0x0][0x228] ;  /* 0x00008a0000047ab9 */ /* 0x000fe20000000800 */
[----:B--2---:R-:W-:Y:S01]  /*52b70*/  LOP3.LUT R231, R231, 0x7fffffff, RZ, 0xc0, !PT ;  /* 0x7fffffffe7e77812 */ /* 0x004fe200078ec0ff */
[----:B------:R-:W-:Y:S01]  /*52b80*/  ULDC UR20, c[0x0][0x228] ;  /* 0x00008a0000147ab9 */ /* 0x000fe20000000800 */
[----:B0-----:R-:W-:Y:S01]  /*52b90*/  VIADD R5, R5, UR6 ;  /* 0x0000000605057c36 */ /* 0x001fe20008000000 */
[----:B------:R-:W-:-:S05]  /*52ba0*/  ULDC UR6, c[0x0][0x228] ;  /* 0x00008a0000067ab9 */ /* 0x000fca0000000800 */
[----:B------:R-:W-:-:S04]  /*52bb0*/  @P1 LOP3.LUT R232, R232, 0x100000, RZ, 0xfc, !PT ;  /* 0x00100000e8e81812 */ /* 0x000fc800078efcff */
[----:B------:R-:W-:Y:S01]  /*52bc0*/  LOP3.LUT R232, R232, 0xfff7ffff, RZ, 0xc0, !PT ;  /* 0xfff7ffffe8e87812 */ /* 0x000fe200078ec0ff */
[----:B------:R0:W-:Y:S03]  /*52bd0*/  STL [R1+0x834], R5 ;  /* 0x0008340501007387 */ /* 0x0001e60000100800 */
[----:B------:R-:W-:Y:S02]  /*52be0*/  @P0 LOP3.LUT R232, R232, 0x80000, RZ, 0xfc, !PT ;  /* 0x00080000e8e80812 */ /* 0x000fe400078efcff */
[----:B------:R-:W-:Y:S01]  /*52bf0*/  ISETP.GE.AND P0, PT, R33, UR40, PT ;  /* 0x0000002821007c0c */ /* 0x000fe2000bf06270 */
[----:B0-----:R-:W-:-:S03]  /*52c00*/  VIADD R5, R5, UR8 ;  /* 0x0000000805057c36 */ /* 0x001fc60008000000 */
[----:B------:R-:W-:Y:S01]  /*52c10*/  ISETP.LT.AND P1, PT, R3, UR6, !P0 ;  /* 0x0000000603007c0c */ /* 0x000fe2000c721270 */
[----:B------:R-:W-:Y:S01]  /*52c20*/  ULDC UR8, c[0x0][0x228] ;  /* 0x00008a0000087ab9 */ /* 0x000fe20000000800 */
[----:B------:R-:W-:Y:S01]  /*52c30*/  LOP3.LUT R232, R232, 0xfffeffff, RZ, 0xc0, !PT ;  /* 0xfffeffffe8e87812 */ /* 0x000fe200078ec0ff */
[----:B------:R-:W-:Y:S01]  /*52c40*/  VIADD R33, R0, 0x11b ;  /* 0x0000011b00217836 */ /* 0x000fe20000000000 */
[----:B------:R0:W-:Y:S01]  /*52c50*/  STL [R1+0x838], R5 ;  /* 0x0008380501007387 */ /* 0x0001e20000100800 */
[----:B------:R-:W-:Y:S01]  /*52c60*/  ISETP.LT.AND P0, PT, R2, UR8, !P0 ;  /* 0x0000000802007c0c */ /* 0x000fe2000c701270 */
[----:B------:R-:W-:Y:S01]  /*52c70*/  UMOV UR40, UR14 ;  /* 0x0000000e00287c82 */ /* 0x000fe20008000000 */
[----:B------:R-:W-:Y:S01]  /*52c80*/  ULDC UR14, c[0x0][0x248] ;  /* 0x00009200000e7ab9 */ /* 0x000fe20000000800 */
[----:B------:R-:W-:Y:S01]  /*52c90*/  ULDC UR6, c[0x0][0x228] ;  /* 0x00008a0000067ab9 */ /* 0x000fe20000000800 */
[----:B------:R-:W-:Y:S01]  /*52ca0*/  ULDC UR8, c[0x0][0x228] ;  /* 0x00008a0000087ab9 */ /* 0x000fe20000000800 */
[----:B0-----:R-:W-:Y:S01]  /*52cb0*/  VIADD R5, R5, UR10 ;  /* 0x0000000a05057c36 */ /* 0x001fe20008000000 */
[----:B------:R-:W-:-:S04]  /*52cc0*/  ULDC UR10, c[0x0][0x248] ;  /* 0x00009200000a7ab9 */ /* 0x000fc80000000800 */
[----:B------:R0:W-:Y:S01]  /*52cd0*/  STL [R1+0x83c], R5 ;  /* 0x00083c0501007387 */ /* 0x0001e20000100800 */
[----:B------:R-:W-:Y:S01]  /*52ce0*/  @P1 LOP3.LUT R232, R232, 0x10000, RZ, 0xfc, !PT ;  /* 0x00010000e8e81812 */ /* 0x000fe200078efcff */
[----:B0-----:R-:W-:-:S03]  /*52cf0*/  VIADD R5, R5, UR10 ;  /* 0x0000000a05057c36 */ /* 0x001fc60008000000 */
[----:B------:R-:W-:Y:S01]  /*52d00*/  LOP3.LUT R232, R232, 0xffff7fff, RZ, 0xc0, !PT ;  /* 0xffff7fffe8e87812 */ /* 0x000fe200078ec0ff */
[----:B------:R-:W-:Y:S01]  /*52d10*/  ULDC UR10, c[0x0][0x228] ;  /* 0x00008a00000a7ab9 */ /* 0x000fe20000000800 */
[----:B------:R0:W-:Y:S02]  /*52d20*/  STL [R1+0x840], R5 ;  /* 0x0008400501007387 */ /* 0x0001e40000100800 */
[----:B------:R-:W-:Y:S02]  /*52d30*/  @P0 LOP3.LUT R232, R232, 0x8000, RZ, 0xfc, !PT ;  /* 0x00008000e8e80812 */ /* 0x000fe400078efcff */
[----:B------:R-:W-:Y:S01]  /*52d40*/  ISETP.GE.AND P0, PT, R33, UR30, PT ;  /* 0x0000001e21007c0c */ /* 0x000fe2000bf06270 */
[----:B0-----:R-:W-:Y:S01]  /*52d50*/  VIADD R5, R5, UR12 ;  /* 0x0000000c05057c36 */ /* 0x001fe20008000000 */
[----:B------:R-:W-:Y:S01]  /*52d60*/  ULDC UR12, c[0x0][0x248] ;  /* 0x00009200000c7ab9 */ /* 0x000fe20000000800 */
[----:B------:R-:W-:Y:S01]  /*52d70*/  LOP3.LUT R232, R232, 0xffffefff, RZ, 0xc0, !PT ;  /* 0xffffefffe8e87812 */ /* 0x000fe200078ec0ff */
[----:B------:R-:W-:Y:S01]  /*52d80*/  VIADD R33, R0, 0x119 ;  /* 0x0000011900217836 */ /* 0x000fe20000000000 */
[----:B------:R-:W-:Y:S01]  /*52d90*/  ULDC UR30, c[0x0][0x228] ;  /* 0x00008a00001e7ab9 */ /* 0x000fe20000000800 */
[----:B------:R0:W-:Y:S01]  /*52da0*/  STL [R1+0x844], R5 ;  /* 0x0008440501007387 */ /* 0x0001e20000100800 */
[----:B------:R-:W-:Y:S01]  /*52db0*/  ISETP.LT.AND P1, PT, R3, UR16, !P0 ;  /* 0x0000001003007c0c */ /* 0x000fe2000c721270 */
[----:B------:R-:W-:Y:S01]  /*52dc0*/  ULDC UR16, c[0x0][0x248] ;  /* 0x0000920000107ab9 */ /* 0x000fe20000000800 */
[----:B0-----:R-:W-:Y:S01]  /*52dd0*/  VIADD R5, R5, UR12 ;  /* 0x0000000c05057c36 */ /* 0x001fe20008000000 */
[----:B------:R-:W-:Y:S01]  /*52de0*/  ISETP.LT.AND P0, PT, R2, UR4, !P0 ;  /* 0x0000000402007c0c */ /* 0x000fe2000c701270 */
[----:B------:R-:W-:Y:S01]  /*52df0*/  ULDC UR12, c[0x0][0x228] ;  /* 0x00008a00000c7ab9 */ /* 0x000fe20000000800 */
[----:B------:R-:W-:-:S02]  /*52e00*/  ULDC UR4, c[0x0][0x228] ;  /* 0x00008a0000047ab9 */ /* 0x000fc40000000800 */
[----:B------:R0:W-:Y:S02]  /*52e10*/  STL [R1+0x848], R5 ;  /* 0x0008480501007387 */ /* 0x0001e40000100800 */
[----:B0-----:R-:W-:-:S04]  /*52e20*/  VIADD R5, R5, UR14 ;  /* 0x0000000e05057c36 */ /* 0x001fc80008000000 */
[----:B------:R-:W-:Y:S01]  /*52e30*/  @P1 LOP3.LUT R232, R232, 0x1000, RZ, 0xfc, !PT ;  /* 0x00001000e8e81812 */ /* 0x000fe200078efcff */
[----:B------:R-:W-:Y:S01]  /*52e40*/  ULDC UR14, c[0x0][0x228] ;  /* 0x00008a00000e7ab9 */ /* 0x000fe20000000800 */
[----:B------:R0:W-:Y:S02]  /*52e50*/  STL [R1+0x84c], R5 ;  /* 0x00084c0501007387 */ /* 0x0001e40000100800 */
[----:B0-----:R-:W-:Y:S01]  /*52e60*/  VIADD R5, R5, UR16 ;  /* 0x0000001005057c36 */ /* 0x001fe20008000000 */
[----:B------:R-:W-:-:S04]  /*52e70*/  ULDC UR16, c[0x0][0x248] ;  /* 0x0000920000107ab9 */ /* 0x000fc80000000800 */
[----:B------:R0:W-:Y:S01]  /*52e80*/  STL [R1+0x850], R5 ;  /* 0x0008500501007387 */ /* 0x0001e20000100800 */
[----:B------:R-:W-:Y:S01]  /*52e90*/  LOP3.LUT R232, R232, 0xfffff7ff, RZ, 0xc0, !PT ;  /* 0xfffff7ffe8e87812 */ /* 0x000fe200078ec0ff */
[----:B0-----:R-:W-:Y:S01]  /*52ea0*/  VIADD R5, R5, UR16 ;  /* 0x0000001005057c36 */ /* 0x001fe20008000000 */
[----:B------:R-:W-:Y:S02]  /*52eb0*/  ULDC UR16, c[0x0][0x248] ;  /* 0x0000920000107ab9 */ /* 0x000fe40000000800 */
[----:B------:R-:W-:Y:S02]  /*52ec0*/  @P0 LOP3.LUT R232, R232, 0x800, RZ, 0xfc, !PT ;  /* 0x00000800e8e80812 */ /* 0x000fe400078efcff */
[----:B------:R0:W-:Y:S01]  /*52ed0*/  STL [R1+0x854], R5 ;  /* 0x0008540501007387 */ /* 0x0001e20000100800 */
[----:B------:R-:W-:Y:S01]  /*52ee0*/  ISETP.GE.AND P0, PT, R33, UR18, PT ;  /* 0x0000001221007c0c */ /* 0x000fe2000bf06270 */
[----:B------:R-:W-:Y:S01]  /*52ef0*/  ULDC UR18, c[0x0][0x248] ;  /* 0x0000920000127ab9 */ /* 0x000fe20000000800 */
[----:B0-----:R-:W-:-:S02]  /*52f00*/  VIADD R5, R5, UR16 ;  /* 0x0000001005057c36 */ /* 0x001fc40008000000 */
[----:B------:R-:W-:Y:S02]  /*52f10*/  ISETP.LT.AND P1, PT, R3, UR10, !P0 ;  /* 0x0000000a03007c0c */ /* 0x000fe4000c721270 */
[----:B------:R-:W-:Y:S01]  /*52f20*/  LOP3.LUT R232, R232, 0xfffffeff, RZ, 0xc0, !PT ;  /* 0xfffffeffe8e87812 */ /* 0x000fe200078ec0ff */
[----:B------:R-:W-:Y:S01]  /*52f30*/  VIADD R33, R0, 0x117 ;  /* 0x0000011700217836 */ /* 0x000fe20000000000 */
[----:B------:R0:W-:Y:S01]  /*52f40*/  STL [R1+0x858], R5 ;  /* 0x0008580501007387 */ /* 0x0001e20000100800 */
[----:B------:R-:W-:Y:S01]  /*52f50*/  ULDC UR10, c[0x0][0x228] ;  /* 0x00008a00000a7ab9 */ /* 0x000fe20000000800 */
[----:B------:R-:W-:Y:S01]  /*52f60*/  ULDC UR16, c[0x0][0x228] ;  /* 0x00008a0000107ab9 */ /* 0x000fe20000000800 */
[----:B0-----:R-:W-:Y:S01]  /*52f70*/  VIADD R5, R5, UR18 ;  /* 0x0000001205057c36 */ /* 0x001fe20008000000 */
[----:B------:R-:W-:-:S04]  /*52f80*/  ULDC UR18, c[0x0][0x248] ;  /* 0x0000920000127ab9 */ /* 0x000fc80000000800 */
[----:B------:R0:W-:Y:S02]  /*52f90*/  STL [R1+0x85c], R5 ;  /* 0x00085c0501007387 */ /* 0x0001e40000100800 */
[----:B0-----:R-:W-:Y:S01]  /*52fa0*/  VIADD R5, R5, UR18 ;  /* 0x0000001205057c36 */ /* 0x001fe20008000000 */
[----:B------:R-:W-:-:S04]  /*52fb0*/  ULDC UR18, c[0x0][0x248] ;  /* 0x0000920000127ab9 */ /* 0x000fc80000000800 */
[----:B------:R0:W-:Y:S02]  /*52fc0*/  STL [R1+0x860], R5 ;  /* 0x0008600501007387 */ /* 0x0001e40000100800 */
[----:B0-----:R-:W-:Y:S01]  /*52fd0*/  VIADD R5, R5, UR18 ;  /* 0x0000001205057c36 */ /* 0x001fe20008000000 */
[----:B------:R-:W-:Y:S01]  /*52fe0*/  ISETP.LT.AND P0, PT, R2, UR6, !P0 ;  /* 0x0000000602007c0c */ /* 0x000fe2000c701270 */
[----:B------:R-:W-:Y:S01]  /*52ff0*/  ULDC UR6, c[0x0][0x228] ;  /* 0x00008a0000067ab9 */ /* 0x000fe20000000800 */
[----:B------:R-:W-:Y:S01]  /*53000*/  @P1 LOP3.LUT R232, R232, 0x100, RZ, 0xfc, !PT ;  /* 0x00000100e8e81812 */ /* 0x000fe200078efcff */
[----:B------:R-:W-:Y:S01]  /*53010*/  ULDC UR18, c[0x0][0x248] ;  /* 0x0000920000127ab9 */ /* 0x000fe20000000800 */
[----:B------:R0:W-:Y:S04]  /*53020*/  STL [R1+0x864], R5 ;  /* 0x0008640501007387 */ /* 0x0001e80000100800 */
[----:B------:R-:W2:Y:S01]  /*53030*/  LDL.LU R39, [R1+0xec0] ;  /* 0x000ec00001277983 */ /* 0x000ea20000300800 */
[----:B------:R-:W-:-:S04]  /*53040*/  LOP3.LUT R232, R232, 0xffffff7f, RZ, 0xc0, !PT ;  /* 0xffffff7fe8e87812 */ /* 0x000fc800078ec0ff */
        /* <DEDUP_REMOVED lines=11> */
[----:B------:R-:W-:-:S04]  /*53100*/  ISETP.GE.AND P0, PT, R33, UR56, PT ;  /* 0x0000003821007c0c */ /* 0x000fc8000bf06270 */
[----:B------:R-:W-:Y:S01]  /*53110*/  ISETP.LT.AND P1, PT, R3, UR4, !P0 ;  /* 0x0000000403007c0c */ /* 0x000fe2000c721270 */
[----:B------:R-:W-:Y:S01]  /*53120*/  VIADD R33, R0, 0x113 ;  /* 0x0000011300217836 */ /* 0x000fe20000000000 */
[----:B------:R-:W-:Y:S01]  /*53130*/  ISETP.LT.AND P0, PT, R2, UR14, !P0 ;  /* 0x0000000e02007c0c */ /* 0x000fe2000c701270 */
[----:B------:R-:W-:Y:S01]  /*53140*/  ULDC UR14, c[0x0][0x248] ;  /* 0x00009200000e7ab9 */ /* 0x000fe20000000800 */
[----:B------:R-:W-:Y:S01]  /*53150*/  LOP3.LUT R232, R232, 0xfffffffe, RZ, 0xc0, !PT ;  /* 0xfffffffee8e87812 */ /* 0x000fe200078ec0ff */
[----:B------:R-:W-:-:S10]  /*53160*/  ULDC UR4, c[0x0][0x228] ;  /* 0x00008a0000047ab9 */ /* 0x000fd40000000800 */
[----:B------:R-:W-:Y:S02]  /*53170*/  @P0 LOP3.LUT R231, R231, 0x80000000, RZ, 0xfc, !PT ;  /* 0x80000000e7e70812 */ /* 0x000fe400078efcff */
[----:B------:R-:W-:Y:S02]  /*53180*/  ISETP.GE.AND P0, PT, R33, UR28, PT ;  /* 0x0000001c21007c0c */ /* 0x000fe4000bf06270 */
[----:B------:R-:W-:Y:S02]  /*53190*/  @P1 LOP3.LUT R232, R232, 0x1, RZ, 0xfc, !PT ;  /* 0x00000001e8e81812 */ /* 0x000fe400078efcff */
[----:B------:R-:W-:Y:S01]  /*531a0*/  LOP3.LUT R231, R231, 0xefffffff, RZ, 0xc0, !PT ;  /* 0xefffffffe7e77812 */ /* 0x000fe200078ec0ff */
[----:B0-----:R-:W-:Y:S01]  /*531b0*/  VIADD R5, R5, UR14 ;  /* 0x0000000e05057c36 */ /* 0x001fe20008000000 */
[----:B------:R-:W-:Y:S01]  /*531c0*/  ISETP.LT.AND P1, PT, R3, UR20, !P0 ;  /* 0x0000001403007c0c */ /* 0x000fe2000c721270 */
[----:B------:R-:W-:Y:S01]  /*531d0*/  VIADD R33, R0, 0x111 ;  /* 0x0000011100217836 */ /* 0x000fe20000000000 */
[----:B------:R-:W-:Y:S01]  /*531e0*/  ISETP.LT.AND P0, PT, R2, UR6, !P0 ;  /* 0x0000000602007c0c */ /* 0x000fe2000c701270 */
[----:B------:R-:W-:Y:S01]  /*531f0*/  ULDC UR20, c[0x0][0x248] ;  /* 0x0000920000147ab9 */ /* 0x000fe20000000800 */
[----:B------:R0:W-:Y:S01]  /*53200*/  STL [R1+0x868], R5 ;  /* 0x0008680501007387 */ /* 0x0001e20000100800 */
[----:B------:R-:W-:Y:S01]  /*53210*/  ULDC UR14, c[0x0][0x228] ;  /* 0x00008a00000e7ab9 */ /* 0x000fe20000000800 */
[----:B------:R-:W-:Y:S01]  /*53220*/  ULDC UR28, c[0x0][0x248] ;  /* 0x00009200001c7ab9 */ /* 0x000fe20000000800 */
[----:B------:R-:W-:-:S06]  /*53230*/  ULDC UR6, c[0x0][0x228] ;  /* 0x00008a0000067ab9 */ /* 0x000fcc0000000800 */
[----:B------:R-:W-:Y:S01]  /*53240*/  @P1 LOP3.LUT R231, R231, 0x10000000, RZ, 0xfc, !PT ;  /* 0x10000000e7e71812 */ /* 0x000fe200078efcff */
[----:B0-----:R-:W-:Y:S01]  /*53250*/  VIADD R5, R5, UR18 ;  /* 0x0000001205057c36 */ /* 0x001fe20008000000 */
[----:B------:R-:W-:Y:S02]  /*53260*/  ULDC UR18, c[0x0][0x228] ;  /* 0x00008a0000127ab9 */ /* 0x000fe40000000800 */
[----:B------:R-:W-:Y:S02]  /*53270*/  LOP3.LUT R231, R231, 0xf7ffffff, RZ, 0xc0, !PT ;  /* 0xf7ffffffe7e77812 */ /* 0x000fe400078ec0ff */
[----:B------:R0:W-:Y:S02]  /*53280*/  STL [R1+0x86c], R5 ;  /* 0x00086c0501007387 */ /* 0x0001e40000100800 */
[----:B------:R-:W-:Y:S02]  /*53290*/  @P0 LOP3.LUT R231, R231, 0x8000000, RZ, 0xfc, !PT ;  /* 0x08000000e7e70812 */ /* 0x000fe400078efcff */
[----:B------:R-:W-:Y:S01]  /*532a0*/  ISETP.GE.AND P0, PT, R33, UR24, PT ;  /* 0x0000001821007c0c */ /* 0x000fe2000bf06270 */
[----:B------:R-:W3:Y:S01]  /*532b0*/  LDL.LU R41, [R1+0xec8] ;  /* 0x000ec80001297983 */ /* 0x000ee20000300800 */
[----:B------:R-:W-:Y:S01]  /*532c0*/  LOP3.LUT R231, R231, 0xfeffffff, RZ, 0xc0, !PT ;  /* 0xfeffffffe7e77812 */ /* 0x000fe200078ec0ff */
[----:B0-----:R-:W-:Y:S01]  /*532d0*/  VIADD R5, R5, UR20 ;  /* 0x0000001405057c36 */ /* 0x001fe20008000000 */
[----:B------:R-:W-:Y:S01]  /*532e0*/  ISETP.LT.AND P1, PT, R3, UR10, !P0 ;  /* 0x0000000a03007c0c */ /* 0x000fe2000c721270 */
[----:B------:R-:W-:Y:S01]  /*532f0*/  ULDC UR10, c[0x0][0x248] ;  /* 0x00009200000a7ab9 */ /* 0x000fe20000000800 */
[----:B------:R-:W-:Y:S01]  /*53300*/  ISETP.LT.AND P0, PT, R2, UR16, !P0 ;  /* 0x0000001002007c0c */ /* 0x000fe2000c701270 */
[----:B------:R-:W-:Y:S01]  /*53310*/  VIADD R33, R0, 0x10f ;  /* 0x0000010f00217836 */ /* 0x000fe20000000000 */
        /* <DEDUP_REMOVED lines=11> */
[----:B0-----:R-:W-:Y:S01]  /*533d0*/  VIADD R5, R5, UR10 ;  /* 0x0000000a05057c36 */ /* 0x001fe20008000000 */
[----:B--2---:R-:W-:-:S04]  /*533e0*/  R2UR UR52, R39 ;  /* 0x00000000273472ca */ /* 0x004fc800000e0000 */
[----:B------:R0:W-:Y:S01]  /*533f0*/  STL [R1+0x878], R5 ;  /* 0x0008780501007387 */ /* 0x0001e20000100800 */
[----:B------:R-:W-:Y:S01]  /*53400*/  ISETP.LT.AND P1, PT, R3, UR8, !P0 ;  /* 0x0000000803007c0c */ /* 0x000fe2000c721270 */
[----:B------:R-:W-:Y:S01]  /*53410*/  ULDC UR8, c[0x0][0x248] ;  /* 0x0000920000087ab9 */ /* 0x000fe20000000800 */
[----:B------:R-:W-:Y:S01]  /*53420*/  LOP3.LUT R231, R231, 0xffefffff, RZ, 0xc0, !PT ;  /* 0xffefffffe7e77812 */ /* 0x000fe200078ec0ff */
[----:B------:R-:W2:Y:S01]  /*53430*/  LDL.LU R39, [R1+0xec4] ;  /* 0x000ec40001277983 */ /* 0x000ea20000300800 */
[----:B------:R-:W-:Y:S01]  /*53440*/  ISETP.LT.AND P0, PT, R2, UR12, !P0 ;  /* 0x0000000c02007c0c */ /* 0x000fe2000c701270 */
[----:B------:R-:W-:Y:S01]  /*53450*/  VIADD R33, R0, 0x10d ;  /* 0x0000010d00217836 */ /* 0x000fe20000000000 */
[----:B------:R-:W-:Y:S01]  /*53460*/  ULDC UR10, c[0x0][0x228] ;  /* 0x00008a00000a7ab9 */ /* 0x000fe20000000800 */
[----:B----4-:R-:W-:Y:S01]  /*53470*/  LOP3.LUT R230, R230, 0x7fffffff, RZ, 0xc0, !PT ;  /* 0x7fffffffe6e67812 */ /* 0x010fe200078ec0ff */
[----:B------:R-:W-:Y:S01]  /*53480*/  ULDC UR12, c[0x0][0x228] ;  /* 0x00008a00000c7ab9 */ /* 0x000fe20000000800 */
[----:B0-----:R-:W-:Y:S01]  /*53490*/  VIADD R5, R5, UR22 ;  /* 0x0000001605057c36 */ /* 0x001fe20008000000 */
[----:B------:R-:W-:-:S03]  /*534a0*/  ULDC UR22, c[0x0][0x228] ;  /* 0x00008a0000167ab9 */ /* 0x000fc60000000800 */
[----:B------:R-:W-:Y:S01]  /*534b0*/  @P1 LOP3.LUT R231, R231, 0x100000, RZ, 0xfc, !PT ;  /* 0x00100000e7e71812 */ /* 0x000fe200078efcff */
[----:B------:R0:W-:Y:S03]  /*534c0*/  STL [R1+0x87c], R5 ;  /* 0x00087c0501007387 */ /* 0x0001e60000100800 */
[----:B------:R-:W-:-:S04]  /*534d0*/  LOP3.LUT R231, R231, 0xfff7ffff, RZ, 0xc0, !PT ;  /* 0xfff7ffffe7e77812 */ /* 0x000fc800078ec0ff */
[----:B------:R-:W-:Y:S01]  /*534e0*/  @P0 LOP3.LUT R231, R231, 0x80000, RZ, 0xfc, !PT ;  /* 0x00080000e7e70812 */ /* 0x000fe200078efcff */
[----:B0-----:R-:W-:Y:S01]  /*534f0*/  VIADD R5, R5, UR8 ;  /* 0x0000000805057c36 */ /* 0x001fe20008000000 */
[----:B------:R-:W-:Y:S01]  /*53500*/  ISETP.GE.AND P0, PT, R33, UR42, PT ;  /* 0x0000002a21007c0c */ /* 0x000fe2000bf06270 */
[----:B------:R-:W-:-:S03]  /*53510*/  ULDC UR8, c[0x0][0x228] ;  /* 0x00008a0000087ab9 */ /* 0x000fc60000000800 */
[----:B------:R0:W-:Y:S02]  /*53520*/  STL [R1+0x880], R5 ;  /* 0x0008800501007387 */ /* 0x0001e40000100800 */
[----:B0-----:R-:W-:Y:S01]  /*53530*/  VIADD R5, R5, UR24 ;  /* 0x0000001805057c36 */ /* 0x001fe20008000000 */
[----:B------:R-:W-:Y:S01]  /*53540*/  ULDC UR24, c[0x0][0x248] ;  /* 0x0000920000187ab9 */ /* 0x000fe20000000800 */
[----:B---3--:R-:W-:Y:S02]  /*53550*/  R2UR UR42, R41 ;  /* 0x00000000292a72ca */ /* 0x008fe400000e0000 */
[----:B------:R-:W3:Y:S04]  /*53560*/  LDL.LU R41, [R1+0xecc] ;  /* 0x000ecc0001297983 */ /* 0x000ee80000300800 */
[----:B------:R0:W-:Y:S02]  /*53570*/  STL [R1+0x884], R5 ;  /* 0x0008840501007387 */ /* 0x0001e40000100800 */
[----:B0-----:R-:W-:Y:S01]  /*53580*/  VIADD R5, R5, UR24 ;  /* 0x0000001805057c36 */ /* 0x001fe20008000000 */
[----:B--2---:R-:W-:-:S04]  /*53590*/  R2UR UR40, R39 ;  /* 0x00000000272872ca */ /* 0x004fc800000e0000 */
[----:B------:R0:W-:Y:S01]  /*535a0*/  STL [R1+0x888], R5 ;  /* 0x0008880501007387 */ /* 0x0001e20000100800 */
[----:B------:R-:W-:Y:S02]  /*535b0*/  ISETP.LT.AND P1, PT, R3, UR26, !P0 ;  /* 0x0000001a03007c0c */ /* 0x000fe4000c721270 */
[----:B------:R-:W-:Y:S01]  /*535c0*/  LOP3.LUT R231, R231, 0xfffeffff, RZ, 0xc0, !PT ;  /* 0xfffeffffe7e77812 */ /* 0x000fe200078ec0ff */
[----:B------:R-:W2:Y:S01]  /*535d0*/  LDL.LU R39, [R1+0xed0] ;  /* 0x000ed00001277983 */ /* 0x000ea20000300800 */
[----:B------:R-:W-:Y:S01]  /*535e0*/  ISETP.LT.AND P0, PT, R2, UR4, !P0 ;  /* 0x0000000402007c0c */ /* 0x000fe2000c701270 */
[----:B------:R-:W-:Y:S01]  /*535f0*/  VIADD R33, R0, 0x10b ;  /* 0x0000010b00217836 */ /* 0x000fe20000000000 */
[----:B------:R-:W-:Y:S01]  /*53600*/  ULDC UR4, c[0x0][0x228] ;  /* 0x00008a0000047ab9 */ /* 0x000fe20000000800 */
[----:B------:R-:W-:Y:S01]  /*53610*/  ULDC UR26, c[0x0][0x228] ;  /* 0x00008a00001a7ab9 */ /* 0x000fe20000000800 */
[----:B------:R-:W-:-:S05]  /*53620*/  ULDC UR24, c[0x0][0x228] ;  /* 0x00008a0000187ab9 */ /* 0x000fca0000000800 */
[----:B------:R-:W-:-:S04]  /*53630*/  @P1 LOP3.LUT R231, R231, 0x10000, RZ, 0xfc, !PT ;  /* 0x00010000e7e71812 */ /* 0x000fc800078efcff */
[----:B------:R-:W-:-:S04]  /*53640*/  LOP3.LUT R231, R231, 0xffff7fff, RZ, 0xc0, !PT ;  /* 0xffff7fffe7e77812 */ /* 0x000fc800078ec0ff */
[----:B------:R-:W-:Y:S02]  /*53650*/  @P0 LOP3.LUT R231, R231, 0x8000, RZ, 0xfc, !PT ;  /* 0x00008000e7e70812 */ /* 0x000fe400078efcff */
[----:B------:R-:W-:Y:S02]  /*53660*/  ISETP.GE.AND P0, PT, R33, UR36, PT ;  /* 0x0000002421007c0c */ /* 0x000fe4000bf06270 */
        /* <DEDUP_REMOVED lines=9> */
[----:B------:R-:W-:Y:S01]  /*53700*/  R2UR UR48, R4 ;  /* 0x00000000043072ca */ /* 0x000fe200000e0000 */
[----:B------:R-:W-:-:S05]  /*53710*/  ULDC UR36, c[0x0][0x228] ;  /* 0x00008a0000247ab9 */ /* 0x000fca0000000800 */
[----:B------:R-:W-:Y:S01]  /*53720*/  @P1 LOP3.LUT R231, R231, 0x1000, RZ, 0xfc, !PT ;  /* 0x00001000e7e71812 */ /* 0x000fe200078efcff */
[----:B0-----:R-:W-:Y:S01]  /*53730*/  VIADD R5, R5, UR30 ;  /* 0x0000001e05057c36 */ /* 0x001fe20008000000 */
[----:B------:R-:W-:Y:S02]  /*53740*/  ULDC UR30, c[0x0][0x248] ;  /* 0x00009200001e7ab9 */ /* 0x000fe40000000800 */
[----:B------:R-:W-:Y:S02]  /*53750*/  LOP3.LUT R231, R231, 0xfffff7ff, RZ, 0xc0, !PT ;  /* 0xfffff7ffe7e77812 */ /* 0x000fe400078ec0ff */
[----:B------:R0:W-:Y:S02]  /*53760*/  STL [R1+0x890], R5 ;  /* 0x0008900501007387 */ /* 0x0001e40000100800 */
[----:B------:R-:W-:Y:S02]  /*53770*/  @P0 LOP3.LUT R231, R231, 0x800, RZ, 0xfc, !PT ;  /* 0x00000800e7e70812 */ /* 0x000fe400078efcff */
[----:B------:R-:W-:Y:S01]  /*53780*/  ISETP.GE.AND P0, PT, R33, UR52, PT ;  /* 0x0000003421007c0c */ /* 0x000fe2000bf06270 */
[----:B0-----:R-:W-:-:S03]  /*53790*/  VIADD R5, R5, UR30 ;  /* 0x0000001e05057c36 */ /* 0x001fc60008000000 */
[----:B------:R-:W-:Y:S01]  /*537a0*/  ISETP.LT.AND P1, PT, R3, UR6, !P0 ;  /* 0x0000000603007c0c */ /* 0x000fe2000c721270 */
[----:B------:R-:W-:Y:S01]  /*537b0*/  ULDC UR6, c[0x0][0x248] ;  /* 0x0000920000067ab9 */ /* 0x000fe20000000800 */
[----:B---3--:R-:W-:Y:S02]  /*537c0*/  R2UR UR52, R41 ;  /* 0x00000000293472ca */ /* 0x008fe400000e0000 */
[----:B------:R-:W-:Y:S01]  /*537d0*/  LOP3.LUT R231, R231, 0xfffffeff, RZ, 0xc0, !PT ;  /* 0xfffffeffe7e77812 */ /* 0x000fe200078ec0ff */
[----:B------:R-:W3:Y:S01]  /*537e0*/  LDL.LU R41, [R1+0xed4] ;  /* 0x000ed40001297983 */ /* 0x000ee20000300800 */
[----:B------:R-:W-:Y:S01]  /*537f0*/  VIADD R33, R0, 0x107 ;  /* 0x0000010700217836 */ /* 0x000fe20000000000 */
[----:B------:R-:W-:Y:S02]  /*53800*/  ULDC UR30, c[0x0][0x228] ;  /* 0x00008a00001e7ab9 */ /* 0x000fe40000000800 */
[----:B------:R0:W-:Y:S02]  /*53810*/  STL [R1+0x894], R5 ;  /* 0x0008940501007387 */ /* 0x0001e40000100800 */
[----:B0-----:R-:W-:Y:S01]  /*53820*/  VIADD R5, R5, UR6 ;  /* 0x0000000605057c36 */ /* 0x001fe20008000000 */
[----:B------:R-:W-:Y:S01]  /*53830*/  ISETP.LT.AND P0, PT, R2, UR18, !P0 ;  /* 0x0000001202007c0c */ /* 0x000fe2000c701270 */
[----:B------:R-:W-:Y:S01]  /*53840*/  ULDC UR18, c[0x0][0x228] ;  /* 0x00008a0000127ab9 */ /* 0x000fe20000000800 */
[----:B------:R-:W-:Y:S01]  /*53850*/  @P1 LOP3.LUT R231, R231, 0x100, RZ, 0xfc, !PT ;  /* 0x00000100e7e71812 */ /* 0x000fe200078efcff */
[----:B------:R-:W-:Y:S01]  /*53860*/  ULDC UR6, c[0x0][0x228] ;  /* 0x00008a0000067ab9 */ /* 0x000fe20000000800 */
[----:B------:R0:W-:Y:S02]  /*53870*/  STL [R1+0x898], R5 ;  /* 0x0008980501007387 */ /* 0x0001e40000100800 */
[----:B------:R-:W-:-:S07]  /*53880*/  LOP3.LUT R231, R231, 0xffffff7f, RZ, 0xc0, !PT ;  /* 0xffffff7fe7e77812 */ /* 0x000fce00078ec0ff */
[----:B------:R-:W-:Y:S02]  /*53890*/  @P0 LOP3.LUT R231, R231, 0x80, RZ, 0xfc, !PT ;  /* 0x00000080e7e70812 */ /* 0x000fe400078efcff */
[----:B--2---:R-:W-:Y:S02]  /*538a0*/  R2UR UR56, R39 ;  /* 0x00000000273872ca */ /* 0x004fe400000e0000 */
[----:B------:R-:W2:Y:S01]  /*538b0*/  LDL.LU R39, [R1+0xed8] ;  /* 0x000ed80001277983 */ /* 0x000ea20000300800 */
[----:B------:R-:W-:Y:S02]  /*538c0*/  ISETP.GE.AND P0, PT, R33, UR42, PT ;  /* 0x0000002a21007c0c */ /* 0x000fe4000bf06270 */
[----:B------:R-:W-:Y:S01]  /*538d0*/  LOP3.LUT R231, R231, 0xffffffef, RZ, 0xc0, !PT ;  /* 0xffffffefe7e77812 */ /* 0x000fe200078ec0ff */
[----:B------:R-:W-:Y:S01]  /*538e0*/  VIADD R33, R0, 0x105 ;  /* 0x0000010500217836 */ /* 0x000fe20000000000 */
[----:B------:R-:W-:Y:S01]  /*538f0*/  ISETP.LT.AND P1, PT, R3, UR34, !P0 ;  /* 0x0000002203007c0c */ /* 0x000fe2000c721270 */
[----:B------:R-:W-:Y:S01]  /*53900*/  ULDC UR34, c[0x0][0x228] ;  /* 0x00008a0000227ab9 */ /* 0x000fe20000000800 */
[----:B------:R-:W-:-:S02]  /*53910*/  ISETP.LT.AND P0, PT, R2, UR20, !P0 ;  /* 0x0000001402007c0c */ /* 0x000fc4000c701270 */
[----:B---3--:R-:W-:Y:S01]  /*53920*/  R2UR UR54, R41 ;  /* 0x00000000293672ca */ /* 0x008fe200000e0000 */
[----:B0-----:R-:W-:-:S08]  /*53930*/  VIADD R5, R5, UR32 ;  /* 0x0000002005057c36 */ /* 0x001fd00008000000 */
[----:B------:R-:W-:Y:S01]  /*53940*/  @P1 LOP3.LUT R231, R231, 0x10, RZ, 0xfc, !PT ;  /* 0x00000010e7e71812 */ /* 0x000fe200078efcff */
[----:B------:R-:W-:Y:S01]  /*53950*/  ULDC UR42, c[0x0][0x228] ;  /* 0x00008a00002a7ab9 */ /* 0x000fe20000000800 */
[----:B------:R-:W-:Y:S01]  /*53960*/  ULDC UR32, c[0x0][0x228] ;  /* 0x00008a0000207ab9 */ /* 0x000fe20000000800 */
[----:B------:R-:W-:Y:S01]  /*53970*/  R2UR UR61, R188 ;  /* 0x00000000bc3d72ca */ /* 0x000fe200000e0000 */
[----:B------:R-:W-:Y:S01]  /*53980*/  ULDC UR20, c[0x0][0x248] ;  /* 0x0000920000147ab9 */ /* 0x000fe20000000800 */
[----:B------:R-:W-:-:S04]  /*53990*/  LOP3.LUT R231, R231, 0xfffffff7, RZ, 0xc0, !PT ;  /* 0xfffffff7e7e77812 */ /* 0x000fc800078ec0ff */
[----:B------:R-:W-:Y:S02]  /*539a0*/  @P0 LOP3.LUT R231, R231, 0x8, RZ, 0xfc, !PT ;  /* 0x00000008e7e70812 */ /* 0x000fe400078efcff */
[----:B------:R-:W-:-:S04]  /*539b0*/  ISETP.GE.AND P0, PT, R33, UR40, PT ;  /* 0x0000002821007c0c */ /* 0x000fc8000bf06270 */
[----:B------:R-:W-:Y:S01]  /*539c0*/  ISETP.LT.AND P1, PT, R3, UR16, !P0 ;  /* 0x0000001003007c0c */ /* 0x000fe2000c721270 */
[----:B------:R-:W-:Y:S01]  /*539d0*/  VIADD R33, R0, 0x103 ;  /* 0x0000010300217836 */ /* 0x000fe20000000000 */
[----:B------:R-:W-:Y:S02]  /*539e0*/  ISETP.LT.AND P0, PT, R2, UR10, !P0 ;  /* 0x0000000a02007c0c */ /* 0x000fe4000c701270 */
[----:B------:R-:W-:Y:S01]  /*539f0*/  LOP3.LUT R229, R229, 0x7fffffff, RZ, 0xc0, !PT ;  /* 0x7fffffffe5e57812 */ /* 0x000fe200078ec0ff */
[----:B------:R0:W-:Y:S01]  /*53a00*/  STL [R1+0x89c], R5 ;  /* 0x00089c0501007387 */ /* 0x0001e20000100800 */
[----:B------:R-:W-:Y:S01]  /*53a10*/  LOP3.LUT R231, R231, 0xfffffffe, RZ, 0xc0, !PT ;  /* 0xfffffffee7e77812 */ /* 0x000fe200078ec0ff */
[----:B------:R-:W-:Y:S01]  /*53a20*/  ULDC UR10, c[0x0][0x248] ;  /* 0x00009200000a7ab9 */ /* 0x000fe20000000800 */
[----:B------:R-:W-:-:S07]  /*53a30*/  ULDC UR16, c[0x0][0x228] ;  /* 0x00008a0000107ab9 */ /* 0x000fce0000000800 */
[----:B------:R-:W-:Y:S02]  /*53a40*/  @P0 LOP3.LUT R230, R230, 0x80000000, RZ, 0xfc, !PT ;  /* 0x80000000e6e60812 */ /* 0x000fe400078efcff */
[----:B------:R-:W-:Y:S02]  /*53a50*/  ISETP.GE.AND P0, PT, R33, UR52, PT ;  /* 0x0000003421007c0c */ /* 0x000fe4000bf06270 */
[----:B------:R-:W-:Y:S02]  /*53a60*/  @P1 LOP3.LUT R231, R231, 0x1, RZ, 0xfc, !PT ;  /* 0x00000001e7e71812 */ /* 0x000fe400078efcff */
[----:B------:R-:W-:Y:S01]  /*53a70*/  LOP3.LUT R230, R230, 0xefffffff, RZ, 0xc0, !PT ;  /* 0xefffffffe6e67812 */ /* 0x000fe200078ec0ff */
[----:B------:R-:W-:Y:S01]  /*53a80*/  VIADD R33, R0, 0x101 ;  /* 0x0000010100217836 */ /* 0x000fe20000000000 */
[----:B------:R-:W-:Y:S01]  /*53a90*/  ISETP.LT.AND P1, PT, R3, UR12, !P0 ;  /* 0x0000000c03007c0c */ /* 0x000fe2000c721270 */
[----:B------:R-:W-:Y:S01]  /*53aa0*/  ULDC UR52, c[0x0][0x228] ;  /* 0x00008a0000347ab9 */ /* 0x000fe20000000800 */
[----:B------:R-:W-:-:S02]  /*53ab0*/  ISETP.LT.AND P0, PT, R2, UR22, !P0 ;  /* 0x0000001602007c0c */ /* 0x000fc4000c701270 */
[----:B--2---:R-:W-:Y:S01]  /*53ac0*/  R2UR UR40, R39 ;  /* 0x00000000272872ca */ /* 0x004fe200000e0000 */
[----:B0-----:R-:W-:-:S08]  /*53ad0*/  VIADD R5, R5, UR20 ;  /* 0x0000001405057c36 */ /* 0x001fd00008000000 */
[----:B------:R-:W-:Y:S01]  /*53ae0*/  @P1 LOP3.LUT R230, R230, 0x10000000, RZ, 0xfc, !PT ;  /* 0x10000000e6e61812 */ /* 0x000fe200078efcff */
[----:B------:R-:W-:Y:S01]  /*53af0*/  ULDC UR20, c[0x0][0x248] ;  /* 0x0000920000147ab9 */ /* 0x000fe20000000800 */
[----:B------:R-:W-:Y:S01]  /*53b00*/  ULDC UR12, c[0x0][0x248] ;  /* 0x00009200000c7ab9 */ /* 0x000fe20000000800 */
[----:B------:R-:W-:Y:S01]  /*53b10*/  ULDC UR22, c[0x0][0x248] ;  /* 0x0000920000167ab9 */ /* 0x000fe20000000800 */
[----:B------:R-:W-:-:S04]  /*53b20*/  LOP3.LUT R230, R230, 0xf7ffffff, RZ, 0xc0, !PT ;  /* 0xf7ffffffe6e67812 */ /* 0x000fc800078ec0ff */
[----:B------:R-:W-:Y:S02]  /*53b30*/  @P0 LOP3.LUT R230, R230, 0x8000000, RZ, 0xfc, !PT ;  /* 0x08000000e6e60812 */ /* 0x000fe400078efcff */
[----:B------:R-:W-:-:S04]  /*53b40*/  ISETP.GE.AND P0, PT, R33, UR56, PT ;  /* 0x0000003821007c0c */ /* 0x000fc8000bf06270 */
[----:B------:R-:W-:Y:S02]  /*53b50*/  ISETP.LT.AND P1, PT, R3, UR8, !P0 ;  /* 0x0000000803007c0c */ /* 0x000fe4000c721270 */
[----:B------:R-:W-:Y:S01]  /*53b60*/  LOP3.LUT R230, R230, 0xfeffffff, RZ, 0xc0, !PT ;  /* 0xfeffffffe6e67812 */ /* 0x000fe200078ec0ff */
[----:B------:R-:W-:Y:S01]  /*53b70*/  VIADD R33, R0, 0xff ;  /* 0x000000ff00217836 */ /* 0x000fe20000000000 */
[----:B------:R-:W-:Y:S01]  /*53b80*/  ISETP.LT.AND P0, PT, R2, UR4, !P0 ;  /* 0x0000000402007c0c */ /* 0x000fe2000c701270 */
[----:B------:R0:W-:Y:S01]  /*53b90*/  STL [R1+0x8a0], R5 ;  /* 0x0008a00501007387 */ /* 0x0001e20000100800 */
[----:B------:R-:W-:Y:S01]  /*53ba0*/  R2UR UR56, R7 ;  /* 0x00000000073872ca */ /* 0x000fe200000e0000 */
[----:B------:R-:W-:Y:S01]  /*53bb0*/  ULDC UR4, c[0x0][0x228] ;  /* 0x00008a0000047ab9 */ /* 0x000fe20000000800 */
[----:B------:R-:W-:-:S05]  /*53bc0*/  ULDC UR8, c[0x0][0x228] ;  /* 0x00008a0000087ab9 */ /* 0x000fca0000000800 */
[----:B------:R-:W-:-:S04]  /*53bd0*/  @P1 LOP3.LUT R230, R230, 0x1000000, RZ, 0xfc, !PT ;  /* 0x01000000e6e61812 */ /* 0x000fc800078efcff */
[----:B------:R-:W-:-:S04]  /*53be0*/  LOP3.LUT R230, R230, 0xff7fffff, RZ, 0xc0, !PT ;  /* 0xff7fffffe6e67812 */ /* 0x000fc800078ec0ff */
[----:B------:R-:W-:Y:S02]  /*53bf0*/  @P0 LOP3.LUT R230, R230, 0x800000, RZ, 0xfc, !PT ;  /* 0x00800000e6e60812 */ /* 0x000fe400078efcff */
[----:B------:R-:W-:Y:S02]  /*53c00*/  ISETP.GE.AND P0, PT, R33, UR54, PT ;  /* 0x0000003621007c0c */ /* 0x000fe4000bf06270 */
[----:B------:R-:W-:Y:S01]  /*53c10*/  LOP3.LUT R230, R230, 0xffefffff, RZ, 0xc0, !PT ;  /* 0xffefffffe6e67812 */ /* 0x000fe200078ec0ff */
[----:B------:R-:W-:Y:S01]  /*53c20*/  VIADD R33, R0, 0xfd ;  /* 0x000000fd00217836 */ /* 0x000fe20000000000 */
[----:B------:R-:W-:Y:S01]  /*53c30*/  ISETP.LT.AND P1, PT, R3, UR26, !P0 ;  /* 0x0000001a03007c0c */ /* 0x000fe2000c721270 */
[----:B0-----:R-:W-:Y:S01]  /*53c40*/  VIADD R5, R5, UR20 ;  /* 0x0000001405057c36 */ /* 0x001fe20008000000 */
[----:B------:R-:W-:Y:S01]  /*53c50*/  ISETP.LT.AND P0, PT, R2, UR24, !P0 ;  /* 0x0000001802007c0c */ /* 0x000fe2000c701270 */
[----:B------:R-:W-:Y:S01]  /*53c60*/  ULDC UR20, c[0x0][0x228] ;  /* 0x00008a0000147ab9 */ /* 0x000fe20000000800 */
[----:B------:R-:W-:Y:S01]  /*53c70*/  ULDC UR24, c[0x0][0x228] ;  /* 0x00008a0000187ab9 */ /* 0x000fe20000000800 */
[----:B------:R-:W-:Y:S01]  /*53c80*/  ULDC UR54, c[0x0][0x228] ;  /* 0x00008a0000367ab9 */ /* 0x000fe20000000800 */
[----:B------:R-:W-:-:S07]  /*53c90*/  ULDC UR26, c[0x0][0x248] ;  /* 0x00009200001a7ab9 */ /* 0x000fce0000000800 */
[----:B------:R-:W-:-:S04]  /*53ca0*/  @P1 LOP3.LUT R230, R230, 0x100000, RZ, 0xfc, !PT ;  /* 0x00100000e6e61812 */ /* 0x000fc800078efcff */
        /* <DEDUP_REMOVED lines=31> */
[----:B------:R0:W-:Y:S01]  /*53ea0*/  STL [R1+0x8a8], R5 ;  /* 0x0008a80501007387 */ /* 0x0001e20000100800 */
[----:B------:R-:W-:Y:S01]  /*53eb0*/  ISETP.LT.AND P0, PT, R2, UR6, !P0 ;  /* 0x0000000602007c0c */ /* 0x000fe2000c701270 */
[----:B------:R-:W-:Y:S01]  /*53ec0*/  ULDC UR6, c[0x0][0x248] ;  /* 0x0000920000067ab9 */ /* 0x000fe20000000800 */
[----:B------:R-:W-:Y:S01]  /*53ed0*/  ULDC UR30, c[0x0][0x248] ;  /* 0x00009200001e7ab9 */ /* 0x000fe20000000800 */
[----:B------:R-:W-:-:S08]  /*53ee0*/  ULDC UR48, c[0x0][0x228] ;  /* 0x00008a0000307ab9 */ /* 0x000fd00000000800 */
        /* <DEDUP_REMOVED lines=12> */
[----:B------:R-:W-:Y:S01]  /*53fb0*/  VIADD R237, R0, 0xd9 ;  /* 0x000000d900ed7836 */ /* 0x000fe20000000000 */
[----:B------:R-:W-:-:S06]  /*53fc0*/  ULDC UR36, c[0x0][0x228] ;  /* 0x00008a0000247ab9 */ /* 0x000fcc0000000800 */
[----:B------:R-:W-:-:S04]  /*53fd0*/  @P1 LOP3.LUT R230, R230, 0x10, RZ, 0xfc, !PT ;  /* 0x00000010e6e61812 */ /* 0x000fc800078efcff */
[----:B------:R-:W-:-:S04]  /*53fe0*/  LOP3.LUT R230, R230, 0xfffffff7, RZ, 0xc0, !PT ;  /* 0xfffffff7e6e67812 */ /* 0x000fc800078ec0ff */
[----:B------:R-:W-:Y:S02]  /*53ff0*/  @P0 LOP3.LUT R230, R230, 0x8, RZ, 0xfc, !PT ;  /* 0x00000008e6e60812 */ /* 0x000fe400078efcff */
[----:B------:R-:W-:Y:S01]  /*54000*/  ISETP.GE.AND P0, PT, R33, UR47, PT ;  /* 0x0000002f21007c0c */ /* 0x000fe2000bf06270 */
[----:B------:R-:W-:Y:S01]  /*54010*/  VIADD R33, R0, 0xf3 ;  /* 0x000000f300217836 */ /* 0x000fe20000000000 */
[----:B------:R-:W-:Y:S01]  /*54020*/  LOP3.LUT R230, R230, 0xfffffffe, RZ, 0xc0, !PT ;  /* 0xfffffffee6e67812 */ /* 0x000fe200078ec0ff */
[----:B------:R0:W-:Y:S01]  /*54030*/  STL [R1+0x8ac], R5 ;  /* 0x0008ac0501007387 */ /* 0x0001e20000100800 */
[----:B------:R-:W-:Y:S01]  /*54040*/  ISETP.LT.AND P1, PT, R3, UR42, !P0 ;  /* 0x0000002a03007c0c */ /* 0x000fe2000c721270 */
[----:B------:R-:W-:Y:S01]  /*54050*/  ULDC UR42, c[0x0][0x228] ;  /* 0x00008a00002a7ab9 */ /* 0x000fe20000000800 */
[----:B------:R-:W-:Y:S01]  /*54060*/  ISETP.LT.AND P0, PT, R2, UR32, !P0 ;  /* 0x0000002002007c0c */ /* 0x000fe2000c701270 */
[----:B------:R-:W-:Y:S01]  /*54070*/  ULDC UR47, c[0x0][0x228] ;  /* 0x00008a00002f7ab9 */ /* 0x000fe20000000800 */
[----:B------:R-:W-:Y:S01]  /*54080*/  VIADD R238, R0, 0xd7 ;  /* 0x000000d700ee7836 */ /* 0x000fe20000000000 */
[----:B------:R-:W-:Y:S01]  /*54090*/  LOP3.LUT R228, R228, 0x7fffffff, RZ, 0xc0, !PT ;  /* 0x7fffffffe4e47812 */ /* 0x000fe200078ec0ff */
[----:B------:R-:W-:Y:S01]  /*540a0*/  VIADD R239, R0, 0xd5 ;  /* 0x000000d500ef7836 */ /* 0x000fe20000000000 */
[----:B------:R-:W-:-:S08]  /*540b0*/  ULDC UR32, c[0x0][0x228] ;  /* 0x00008a0000207ab9 */ /* 0x000fd00000000800 */
[----:B------:R-:W-:Y:S02]  /*540c0*/  @P0 LOP3.LUT R229, R229, 0x80000000, RZ, 0xfc, !PT ;  /* 0x80000000e5e50812 */ /* 0x000fe400078efcff */
[----:B------:R-:W-:Y:S02]  /*540d0*/  ISETP.GE.AND P0, PT, R33, UR61, PT ;  /* 0x0000003d21007c0c */ /* 0x000fe4000bf06270 */
[----:B------:R-:W-:Y:S02]  /*540e0*/  @P1 LOP3.LUT R230, R230, 0x1, RZ, 0xfc, !PT ;  /* 0x00000001e6e61812 */ /* 0x000fe400078efcff */
[----:B------:R-:W-:Y:S01]  /*540f0*/  LOP3.LUT R229, R229, 0xefffffff, RZ, 0xc0, !PT ;  /* 0xefffffffe5e57812 */ /* 0x000fe200078ec0ff */
[----:B------:R-:W-:Y:S01]  /*54100*/  VIADD R33, R0, 0xf1 ;  /* 0x000000f100217836 */ /* 0x000fe20000000000 */
[----:B------:R-:W-:Y:S01]  /*54110*/  ISETP.LT.AND P1, PT, R3, UR60, !P0 ;  /* 0x0000003c03007c0c */ /* 0x000fe2000c721270 */
[----:B0-----:R-:W-:Y:S01]  /*54120*/  VIADD R5, R5, UR10 ;  /* 0x0000000a05057c36 */ /* 0x001fe20008000000 */
[----:B------:R-:W-:Y:S01]  /*54130*/  ISETP.LT.AND P0, PT, R2, UR59, !P0 ;  /* 0x0000003b02007c0c */ /* 0x000fe2000c701270 */
[----:B------:R-:W-:Y:S01]  /*54140*/  ULDC UR10, c[0x0][0x248] ;  /* 0x00009200000a7ab9 */ /* 0x000fe20000000800 */
[----:B------:R-:W-:Y:S01]  /*54150*/  ULDC UR61, c[0x0][0x228] ;  /* 0x00008a00003d7ab9 */ /* 0x000fe20000000800 */
[----:B------:R-:W-:-:S08]  /*54160*/  ULDC UR60, c[0x0][0x228] ;  /* 0x00008a00003c7ab9 */ /* 0x000fd00000000800 */
[----:B------:R-:W-:Y:S01]  /*54170*/  @P1 LOP3.LUT R229, R229, 0x10000000, RZ, 0xfc, !PT ;  /* 0x10000000e5e51812 */ /* 0x000fe200078efcff */
[----:B------:R0:W-:Y:S01]  /*54180*/  STL [R1+0x8b0], R5 ;  /* 0x0008b00501007387 */ /* 0x0001e20000100800 */
[----:B------:R-:W-:Y:S01]  /*54190*/  VIADD R240, R0, 0xd3 ;  /* 0x000000d300f07836 */ /* 0x000fe20000000000 */
[----:B------:R-:W-:Y:S01]  /*541a0*/  ULDC UR59, c[0x0][0x228] ;  /* 0x00008a00003b7ab9 */ /* 0x000fe20000000800 */
[----:B------:R-:W-:Y:S01]  /*541b0*/  LOP3.LUT R229, R229, 0xf7ffffff, RZ, 0xc0, !PT ;  /* 0xf7ffffffe5e57812 */ /* 0x000fe200078ec0ff */
[----:B------:R-:W2:Y:S03]  /*541c0*/  LDL.LU R7, [R1+0x1ad4] ;  /* 0x001ad40001077983 */ /* 0x000ea60000300800 */
[----:B------:R-:W-:Y:S02]  /*541d0*/  @P0 LOP3.LUT R229, R229, 0x8000000, RZ, 0xfc, !PT ;  /* 0x08000000e5e50812 */ /* 0x000fe400078efcff */
[----:B------:R-:W-:-:S04]  /*541e0*/  ISETP.GE.AND P0, PT, R33, UR46, PT ;  /* 0x0000002e21007c0c */ /* 0x000fc8000bf06270 */
[----:B------:R-:W-:Y:S02]  /*541f0*/  ISETP.LT.AND P1, PT, R3, UR58, !P0 ;  /* 0x0000003a03007c0c */ /* 0x000fe4000c721270 */
[----:B------:R-:W-:Y:S01]  /*54200*/  LOP3.LUT R229, R229, 0xfbffffff, RZ, 0xc0, !PT ;  /* 0xfbffffffe5e57812 */ /* 0x000fe200078ec0ff */
[----:B------:R-:W-:Y:S01]  /*54210*/  VIADD R33, R0, 0xef ;  /* 0x000000ef00217836 */ /* 0x000fe20000000000 */
[----:B------:R-:W-:Y:S01]  /*54220*/  ISETP.LT.AND P0, PT, R2, UR52, !P0 ;  /* 0x0000003402007c0c */ /* 0x000fe2000c701270 */
[----:B0-----:R-:W-:Y:S01]  /*54230*/  VIADD R5, R5, UR10 ;  /* 0x0000000a05057c36 */ /* 0x001fe20008000000 */
[----:B------:R-:W-:Y:S01]  /*54240*/  ULDC UR10, c[0x0][0x248] ;  /* 0x00009200000a7ab9 */ /* 0x000fe20000000800 */
[C---:B------:R-:W-:Y:S01]  /*54250*/  VIADD R241, R0.reuse, 0xd1 ;  /* 0x000000d100f17836 */ /* 0x040fe20000000000 */
[----:B------:R-:W-:Y:S01]  /*54260*/  ULDC UR58, c[0x0][0x228] ;  /* 0x00008a00003a7ab9 */ /* 0x000fe20000000800 */
[----:B------:R-:W-:-:S04]  /*54270*/  VIADD R242, R0, 0xcf ;  /* 0x000000cf00f27836 */ /* 0x000fc80000000000 */
[----:B------:R-:W-:Y:S01]  /*54280*/  @P1 LOP3.LUT R229, R229, 0x4000000, RZ, 0xfc, !PT ;  /* 0x04000000e5e51812 */ /* 0x000fe200078efcff */
[----:B------:R-:W-:Y:S01]  /*54290*/  VIADD R243, R0, 0xcd ;  /* 0x000000cd00f37836 */ /* 0x000fe20000000000 */
[----:B------:R-:W-:Y:S02]  /*542a0*/  ULDC UR52, c[0x0][0x228] ;  /* 0x00008a0000347ab9 */ /* 0x000fe40000000800 */
        /* <DEDUP_REMOVED lines=8> */
[----:B------:R-:W-:Y:S01]  /*54330*/  ULDC UR4, c[0x0][0x248] ;  /* 0x0000920000047ab9 */ /* 0x000fe20000000800 */
[----:B------:R-:W-:Y:S01]  /*54340*/  VIADD R244, R0, 0xcb ;  /* 0x000000cb00f47836 */ /* 0x000fe20000000000 */
[----:B------:R-:W-:-:S05]  /*54350*/  ULDC UR50, c[0x0][0x228] ;  /* 0x00008a0000327ab9 */ /* 0x000fca0000000800 */
[----:B------:R-:W-:-:S04]  /*54360*/  @P1 LOP3.LUT R229, R229, 0x1000000, RZ, 0xfc, !PT ;  /* 0x01000000e5e51812 */ /* 0x000fc800078efcff */
[----:B------:R-:W-:-:S04]  /*54370*/  LOP3.LUT R229, R229, 0xff7fffff, RZ, 0xc0, !PT ;  /* 0xff7fffffe5e57812 */ /* 0x000fc800078ec0ff */
[----:B------:R-:W-:Y:S02]  /*54380*/  @P0 LOP3.LUT R229, R229, 0x800000, RZ, 0xfc, !PT ;  /* 0x00800000e5e50812 */ /* 0x000fe400078efcff */
[----:B------:R-:W-:Y:S01]  /*54390*/  ISETP.GE.AND P0, PT, R33, UR53, PT ;  /* 0x0000003521007c0c */ /* 0x000fe2000bf06270 */
[----:B0-----:R-:W-:Y:S01]  /*543a0*/  VIADD R5, R5, UR10 ;  /* 0x0000000a05057c36 */ /* 0x001fe20008000000 */
[----:B------:R-:W-:Y:S01]  /*543b0*/  ULDC UR10, c[0x0][0x228] ;  /* 0x00008a00000a7ab9 */ /* 0x000fe20000000800 */
[----:B------:R-:W-:Y:S01]  /*543c0*/  LOP3.LUT R229, R229, 0xffbfffff, RZ, 0xc0, !PT ;  /* 0xffbfffffe5e57812 */ /* 0x000fe200078ec0ff */
[----:B------:R-:W-:Y:S01]  /*543d0*/  VIADD R33, R0, 0xeb ;  /* 0x000000eb00217836 */ /* 0x000fe20000000000 */
[----:B------:R-:W-:Y:S01]  /*543e0*/  ISETP.LT.AND P1, PT, R3, UR8, !P0 ;  /* 0x0000000803007c0c */ /* 0x000fe2000c721270 */
[----:B------:R0:W-:Y:S01]  /*543f0*/  STL [R1+0x8b8], R5 ;  /* 0x0008b80501007387 */ /* 0x0001e20000100800 */
[----:B------:R-:W-:Y:S01]  /*54400*/  ISETP.LT.AND P0, PT, R2, UR10, !P0 ;  /* 0x0000000a02007c0c */ /* 0x000fe2000c701270 */
[----:B------:R-:W-:Y:S01]  /*54410*/  ULDC UR8, c[0x0][0x248] ;  /* 0x0000920000087ab9 */ /* 0x000fe20000000800 */
[----:B------:R-:W-:Y:S01]  /*54420*/  ULDC UR10, c[0x0][0x248] ;  /* 0x00009200000a7ab9 */ /* 0x000fe20000000800 */
[----:B------:R-:W3:Y:S01]  /*54430*/  LDL.LU R4, [R1+0x1ad0] ;  /* 0x001ad00001047983 */ /* 0x000ee20000300800 */
[----:B------:R-:W-:Y:S01]  /*54440*/  VIADD R245, R0, 0xc9 ;  /* 0x000000c900f57836 */ /* 0x000fe20000000000 */
[----:B------:R-:W-:-:S06]  /*54450*/  ULDC UR53, c[0x0][0x228] ;  /* 0x00008a0000357ab9 */ /* 0x000fcc0000000800 */
[----:B------:R-:W-:-:S04]  /*54460*/  @P1 LOP3.LUT R229, R229, 0x400000, RZ, 0xfc, !PT ;  /* 0x00400000e5e51812 */ /* 0x000fc800078efcff */
[----:B------:R-:W-:-:S04]  /*54470*/  LOP3.LUT R229, R229, 0xffdfffff, RZ, 0xc0, !PT ;  /* 0xffdfffffe5e57812 */ /* 0x000fc800078ec0ff */
[----:B------:R-:W-:Y:S02]  /*54480*/  @P0 LOP3.LUT R229, R229, 0x200000, RZ, 0xfc, !PT ;  /* 0x00200000e5e50812 */ /* 0x000fe400078efcff */
[----:B------:R-:W-:Y:S02]  /*54490*/  ISETP.GE.AND P0, PT, R33, UR43, PT ;  /* 0x0000002b21007c0c */ /* 0x000fe4000bf06270 */
        /* <DEDUP_REMOVED lines=10> */
[----:B------:R-:W-:-:S04]  /*54540*/  @P1 LOP3.LUT R229, R229, 0x100000, RZ, 0xfc, !PT ;  /* 0x00100000e5e51812 */ /* 0x000fc800078efcff */
[----:B------:R-:W-:Y:S01]  /*54550*/  LOP3.LUT R229, R229, 0xfff7ffff, RZ, 0xc0, !PT ;  /* 0xfff7ffffe5e57812 */ /* 0x000fe200078ec0ff */
[----:B0-----:R-:W-:Y:S01]  /*54560*/  VIADD R5, R5, UR12 ;  /* 0x0000000c05057c36 */ /* 0x001fe20008000000 */
[----:B------:R-:W-:Y:S02]  /*54570*/  ULDC UR12, c[0x0][0x228] ;  /* 0x00008a00000c7ab9 */ /* 0x000fe40000000800 */
        /* <DEDUP_REMOVED lines=9> */
[----:B------:R-:W4:Y:S01]  /*54610*/  LDL.LU R6, [R1+0x1acc] ;  /* 0x001acc0001067983 */ /* 0x000f220000300800 */
[----:B------:R-:W-:-:S07]  /*54620*/  ULDC UR12, c[0x0][0x228] ;  /* 0x00008a00000c7ab9 */ /* 0x000fce0000000800 */
        /* <DEDUP_REMOVED lines=10> */
[----:B------:R-:W-:Y:S01]  /*546d0*/  ULDC UR14, c[0x0][0x248] ;  /* 0x00009200000e7ab9 */ /* 0x000fe20000000800 */
[----:B------:R-:W-:Y:S01]  /*546e0*/  ULDC UR25, c[0x0][0x248] ;  /* 0x0000920000197ab9 */ /* 0x000fe20000000800 */
[----:B0-----:R-:W-:Y:S01]  /*546f0*/  VIADD R5, R5, UR22 ;  /* 0x0000001605057c36 */ /* 0x001fe20008000000 */
[----:B------:R-:W-:-:S02]  /*54700*/  ULDC UR22, c[0x0][0x228] ;  /* 0x00008a0000167ab9 */ /* 0x000fc40000000800 */
[----:B------:R-:W-:Y:S01]  /*54710*/  ISETP.LT.AND P0, PT, R2, UR22, !P0 ;  /* 0x0000001602007c0c */ /* 0x000fe2000c701270 */
[----:B------:R-:W-:-:S05]  /*54720*/  VIADD R246, R0, 0xc8 ;  /* 0x000000c800f67836 */ /* 0x000fca0000000000 */
[----:B------:R-:W-:Y:S01]  /*54730*/  @P1 LOP3.LUT R229, R229, 0x10000, RZ, 0xfc, !PT ;  /* 0x00010000e5e51812 */ /* 0x000fe200078efcff */
[----:B------:R0:W-:Y:S01]  /*54740*/  STL [R1+0x8c8], R5 ;  /* 0x0008c80501007387 */ /* 0x0001e20000100800 */
[----:B------:R-:W-:Y:S01]  /*54750*/  VIADD R247, R0, 0xc7 ;  /* 0x000000c700f77836 */ /* 0x000fe20000000000 */
[----:B------:R-:W-:Y:S01]  /*54760*/  ULDC UR22, c[0x0][0x228] ;  /* 0x00008a0000167ab9 */ /* 0x000fe20000000800 */
        /* <DEDUP_REMOVED lines=11> */
[C---:B------:R-:W-:Y:S01]  /*54820*/  VIADD R248, R0.reuse, 0xc6 ;  /* 0x000000c600f87836 */ /* 0x040fe20000000000 */
[----:B------:R-:W-:Y:S01]  /*54830*/  ULDC UR54, c[0x0][0x248] ;  /* 0x0000920000367ab9 */ /* 0x000fe20000000800 */
[----:B------:R-:W-:Y:S01]  /*54840*/  VIADD R249, R0, 0xc5 ;  /* 0x000000c500f97836 */ /* 0x000fe20000000000 */
[----:B------:R-:W-:-:S04]  /*54850*/  ULDC UR56, c[0x0][0x248] ;  /* 0x0000920000387ab9 */ /* 0x000fc80000000800 */
[----:B------:R-:W-:-:S04]  /*54860*/  @P1 LOP3.LUT R229, R229, 0x4000, RZ, 0xfc, !PT ;  /* 0x00004000e5e51812 */ /* 0x000fc800078efcff */
[----:B------:R-:W-:Y:S01]  /*54870*/  LOP3.LUT R229, R229, 0xffffdfff, RZ, 0xc0, !PT ;  /* 0xffffdfffe5e57812 */ /* 0x000fe200078ec0ff */
[----:B0-----:R-:W-:Y:S01]  /*54880*/  VIADD R5, R5, UR18 ;  /* 0x0000001205057c36 */ /* 0x001fe20008000000 */
[----:B------:R-:W-:Y:S02]  /*54890*/  ULDC UR18, c[0x0][0x228] ;  /* 0x00008a0000127ab9 */ /* 0x000fe40000000800 */
[----:B------:R-:W-:Y:S02]  /*548a0*/  @P0 LOP3.LUT R229, R229, 0x2000, RZ, 0xfc, !PT ;  /* 0x00002000e5e50812 */ /* 0x000fe400078efcff */
[----:B------:R-:W-:Y:S01]  /*548b0*/  ISETP.GE.AND P0, PT, R33, UR9, PT ;  /* 0x0000000921007c0c */ /* 0x000fe2000bf06270 */
[----:B------:R0:W-:Y:S01]  /*548c0*/  STL [R1+0x8d0], R5 ;  /* 0x0008d00501007387 */ /* 0x0001e20000100800 */
[----:B------:R-:W-:Y:S01]  /*548d0*/  LOP3.LUT R229, R229, 0xffffefff, RZ, 0xc0, !PT ;  /* 0xffffefffe5e57812 */ /* 0x000fe200078ec0ff */
[----:B------:R-:W-:Y:S01]  /*548e0*/  VIADD R33, R0, 0xe1 ;  /* 0x000000e100217836 */ /* 0x000fe20000000000 */
[----:B------:R-:W-:Y:S01]  /*548f0*/  ISETP.LT.AND P1, PT, R3, UR18, !P0 ;  /* 0x0000001203007c0c */ /* 0x000fe2000c721270 */
[----:B------:R-:W2:Y:S01]  /*54900*/  LDL.LU R188, [R1+0x1ac8] ;  /* 0x001ac80001bc7983 */ /* 0x000ea20000300800 */
[----:B------:R-:W-:Y:S01]  /*54910*/  ISETP.LT.AND P0, PT, R2, UR26, !P0 ;  /* 0x0000001a02007c0c */ /* 0x000fe2000c701270 */
[----:B------:R-:W-:Y:S01]  /*54920*/  ULDC UR9, c[0x0][0x248] ;  /* 0x0000920000097ab9 */ /* 0x000fe20000000800 */
[----:B------:R-:W-:Y:S01]  /*54930*/  ULDC UR18, c[0x0][0x248] ;  /* 0x0000920000127ab9 */ /* 0x000fe20000000800 */
[----:B------:R-:W-:Y:S01]  /*54940*/  ULDC UR26, c[0x0][0x248] ;  /* 0x00009200001a7ab9 */ /* 0x000fe20000000800 */
[----:B0-----:R-:W-:Y:S01]  /*54950*/  VIADD R5, R5, UR28 ;  /* 0x0000001c05057c36 */ /* 0x001fe20008000000 */
[----:B------:R-:W-:-:S04]  /*54960*/  ULDC UR28, c[0x0][0x228] ;  /* 0x00008a00001c7ab9 */ /* 0x000fc80000000800 */
[----:B------:R0:W-:Y:S02]  /*54970*/  STL [R1+0x8d4], R5 ;  /* 0x0008d40501007387 */ /* 0x0001e40000100800 */
        /* <DEDUP_REMOVED lines=14> */
[----:B------:R-:W-:-:S02]  /*54a60*/  ULDC UR28, c[0x0][0x248] ;  /* 0x00009200001c7ab9 */ /* 0x000fc40000000800 */
[----:B------:R-:W3:Y:S01]  /*54a70*/  LDL.LU R41, [R1+0xeec] ;  /* 0x000eec0001297983 */ /* 0x000ee20000300800 */
[----:B0-----:R-:W-:Y:S01]  /*54a80*/  VIADD R5, R5, UR30 ;  /* 0x0000001e05057c36 */ /* 0x001fe20008000000 */
[----:B------:R-:W-:-:S04]  /*54a90*/  ULDC UR30, c[0x0][0x248] ;  /* 0x00009200001e7ab9 */ /* 0x000fc80000000800 */
[----:B------:R0:W-:Y:S01]  /*54aa0*/  STL [R1+0x8e0], R5 ;  /* 0x0008e00501007387 */ /* 0x0001e20000100800 */
[----:B------:R-:W-:Y:S01]  /*54ab0*/  ISETP.LT.AND P0, PT, R2, UR6, !P0 ;  /* 0x0000000602007c0c */ /* 0x000fe2000c701270 */
[----:B------:R-:W-:Y:S01]  /*54ac0*/  ULDC UR6, c[0x0][0x248] ;  /* 0x0000920000067ab9 */ /* 0x000fe20000000800 */
[----:B0-----:R-:W-:Y:S01]  /*54ad0*/  VIADD R5, R5, UR30 ;  /* 0x0000001e05057c36 */ /* 0x001fe20008000000 */
[----:B------:R-:W-:-:S04]  /*54ae0*/  ULDC UR30, c[0x0][0x248] ;  /* 0x00009200001e7ab9 */ /* 0x000fc80000000800 */
[----:B------:R0:W-:Y:S01]  /*54af0*/  STL [R1+0x8e4], R5 ;  /* 0x0008e40501007387 */ /* 0x0001e20000100800 */
[----:B------:R-:W-:-:S03]  /*54b00*/  @P1 LOP3.LUT R229, R229, 0x400, RZ, 0xfc, !PT ;  /* 0x00000400e5e51812 */ /* 0x000fc600078efcff */
[----:B------:R-:W4:Y:S01]  /*54b10*/  LDL.LU R39, [R1+0xef0] ;  /* 0x000ef00001277983 */ /* 0x000f220000300800 */
        /* <DEDUP_REMOVED lines=9> */
[----:B0-----:R-:W-:Y:S01]  /*54bb0*/  VIADD R5, R5, UR30 ;  /* 0x0000001e05057c36 */ /* 0x001fe20008000000 */
[----:B------:R-:W-:-:S02]  /*54bc0*/  ULDC UR30, c[0x0][0x248] ;  /* 0x00009200001e7ab9 */ /* 0x000fc40000000800 */
[----:B------:R-:W-:Y:S02]  /*54bd0*/  ISETP.LT.AND P1, PT, R3, UR38, !P0 ;  /* 0x0000002603007c0c */ /* 0x000fe4000c721270 */
[----:B------:R-:W-:Y:S01]  /*54be0*/  LOP3.LUT R229, R229, 0xfffffeff, RZ, 0xc0, !PT ;  /* 0xfffffeffe5e57812 */ /* 0x000fe200078ec0ff */
[----:B------:R0:W-:Y:S01]  /*54bf0*/  STL [R1+0x8f0], R5 ;  /* 0x0008f00501007387 */ /* 0x0001e20000100800 */
[----:B------:R-:W-:Y:S01]  /*54c00*/  ISETP.LT.AND P0, PT, R2, UR34, !P0 ;  /* 0x0000002202007c0c */ /* 0x000fe2000c701270 */
[----:B------:R-:W-:Y:S01]  /*54c10*/  VIADD R33, R0, 0xdd ;  /* 0x000000dd00217836 */ /* 0x000fe20000000000 */
[----:B------:R-:W-:Y:S01]  /*54c20*/  ULDC UR57, c[0x0][0x228] ;  /* 0x00008a0000397ab9 */ /* 0x000fe20000000800 */
[----:B------:R-:W-:Y:S01]  /*54c30*/  ULDC UR38, c[0x0][0x248] ;  /* 0x0000920000267ab9 */ /* 0x000fe20000000800 */
[----:B------:R-:W-:Y:S01]  /*54c40*/  ULDC UR34, c[0x0][0x248] ;  /* 0x0000920000227ab9 */ /* 0x000fe20000000800 */
[----:B0-----:R-:W-:Y:S01]  /*54c50*/  VIADD R5, R5, UR30 ;  /* 0x0000001e05057c36 */ /* 0x001fe20008000000 */
[----:B------:R-:W-:-:S04]  /*54c60*/  ULDC UR30, c[0x0][0x248] ;  /* 0x00009200001e7ab9 */ /* 0x000fc80000000800 */
[----:B------:R0:W-:Y:S01]  /*54c70*/  STL [R1+0x8f4], R5 ;  /* 0x0008f40501007387 */ /* 0x0001e20000100800 */
[----:B------:R-:W-:Y:S01]  /*54c80*/  @P1 LOP3.LUT R229, R229, 0x100, RZ, 0xfc, !PT ;  /* 0x00000100e5e51812 */ /* 0x000fe200078efcff */
[----:B0-----:R-:W-:Y:S01]  /*54c90*/  VIADD R5, R5, UR30 ;  /* 0x0000001e05057c36 */ /* 0x001fe20008000000 */
[----:B------:R-:W-:-:S04]  /*54ca0*/  ULDC UR30, c[0x0][0x248] ;  /* 0x00009200001e7ab9 */ /* 0x000fc80000000800 */
[----:B------:R0:W-:Y:S01]  /*54cb0*/  STL [R1+0x8f8], R5 ;  /* 0x0008f80501007387 */ /* 0x0001e20000100800 */
[----:B------:R-:W-:Y:S01]  /*54cc0*/  LOP3.LUT R229, R229, 0xffffff7f, RZ, 0xc0, !PT ;  /* 0xffffff7fe5e57812 */ /* 0x000fe200078ec0ff */
[----:B0-----:R-:W-:-:S03]  /*54cd0*/  VIADD R5, R5, UR30 ;  /* 0x0000001e05057c36 */ /* 0x001fc60008000000 */
[----:B------:R-:W-:Y:S01]  /*54ce0*/  @P0 LOP3.LUT R229, R229, 0x80, RZ, 0xfc, !PT ;  /* 0x00000080e5e50812 */ /* 0x000fe200078efcff */
[----:B------:R-:W-:Y:S01]  /*54cf0*/  ULDC UR30, c[0x0][0x228] ;  /* 0x00008a00001e7ab9 */ /* 0x000fe20000000800 */
[----:B------:R0:W-:Y:S01]  /*54d00*/  STL [R1+0x8fc], R5 ;  /* 0x0008fc0501007387 */ /* 0x0001e20000100800 */
        /* <DEDUP_REMOVED lines=10> */
[----:B------:R-:W-:-:S04]  /*54db0*/  ULDC UR4, c[0x0][0x248] ;  /* 0x0000920000047ab9 */ /* 0x000fc80000000800 */
[----:B------:R0:W-:Y:S01]  /*54dc0*/  STL [R1+0x904], R5 ;  /* 0x0009040501007387 */ /* 0x0001e20000100800 */
[----:B------:R-:W-:Y:S01]  /*54dd0*/  ISETP.LT.AND P0, PT, R2, UR48, !P0 ;  /* 0x0000003002007c0c */ /* 0x000fe2000c701270 */
[----:B------:R-:W-:Y:S01]  /*54de0*/  ULDC UR48, c[0x0][0x248] ;  /* 0x0000920000307ab9 */ /* 0x000fe20000000800 */
[----:B0-----:R-:W-:-:S03]  /*54df0*/  VIADD R5, R5, UR4 ;  /* 0x0000000405057c36 */ /* 0x001fc60008000000 */
[----:B------:R-:W-:Y:S01]  /*54e00*/  @P1 LOP3.LUT R229, R229, 0x40, RZ, 0xfc, !PT ;  /* 0x00000040e5e51812 */ /* 0x000fe200078efcff */
[----:B------:R-:W-:Y:S01]  /*54e10*/  ULDC UR4, c[0x0][0x228] ;  /* 0x00008a0000047ab9 */ /* 0x000fe20000000800 */
[----:B------:R0:W-:Y:S02]  /*54e20*/  STL [R1+0x908], R5 ;  /* 0x0009080501007387 */ /* 0x0001e40000100800 */
[----:B------:R-:W-:Y:S01]  /*54e30*/  LOP3.LUT R229, R229, 0xffffffdf, RZ, 0xc0, !PT ;  /* 0xffffffdfe5e57812 */ /* 0x000fe200078ec0ff */
[----:B0-----:R-:W-:Y:S01]  /*54e40*/  VIADD R5, R5, UR8 ;  /* 0x0000000805057c36 */ /* 0x001fe20008000000 */
[----:B------:R-:W-:-:S04]  /*54e50*/  ULDC UR8, c[0x0][0x248] ;  /* 0x0000920000087ab9 */ /* 0x000fc80000000800 */
[----:B------:R0:W-:Y:S01]  /*54e60*/  STL [R1+0x90c], R5 ;  /* 0x00090c0501007387 */ /* 0x0001e20000100800 */
[----:B------:R-:W-:Y:S02]  /*54e70*/  @P0 LOP3.LUT R229, R229, 0x20, RZ, 0xfc, !PT ;  /* 0x00000020e5e50812 */ /* 0x000fe400078efcff */
[----:B------:R-:W-:Y:S01]  /*54e80*/  ISETP.GE.AND P0, PT, R33, UR19, PT ;  /* 0x0000001321007c0c */ /* 0x000fe2000bf06270 */
[----:B0-----:R-:W-:Y:S01]  /*54e90*/  VIADD R5, R5, UR8 ;  /* 0x0000000805057c36 */ /* 0x001fe20008000000 */
[----:B------:R-:W-:-:S04]  /*54ea0*/  ULDC UR8, c[0x0][0x248] ;  /* 0x0000920000087ab9 */ /* 0x000fc80000000800 */
[----:B------:R0:W-:Y:S01]  /*54eb0*/  STL [R1+0x910], R5 ;  /* 0x0009100501007387 */ /* 0x0001e20000100800 */
[----:B------:R-:W-:Y:S01]  /*54ec0*/  ISETP.LT.AND P1, PT, R3, UR42, !P0 ;  /* 0x0000002a03007c0c */ /* 0x000fe2000c721270 */
[----:B------:R-:W-:Y:S02]  /*54ed0*/  VIADD R251, R0, 0xc4 ;  /* 0x000000c400fb7836 */ /* 0x000fe40000000000 */
[----:B0-----:R-:W-:Y:S01]  /*54ee0*/  VIADD R5, R5, UR8 ;  /* 0x0000000805057c36 */ /* 0x001fe20008000000 */
[----:B------:R-:W-:Y:S01]  /*54ef0*/  ULDC UR8, c[0x0][0x248] ;  /* 0x0000920000087ab9 */ /* 0x000fe20000000800 */
[----:B------:R-:W-:Y:S01]  /*54f00*/  LOP3.LUT R229, R229, 0xffffffef, RZ, 0xc0, !PT ;  /* 0xffffffefe5e57812 */ /* 0x000fe200078ec0ff */
[----:B------:R-:W-:Y:S02]  /*54f10*/  ULDC UR42, c[0x0][0x248] ;  /* 0x00009200002a7ab9 */ /* 0x000fe40000000800 */
[----:B------:R0:W-:Y:S01]  /*54f20*/  STL [R1+0x914], R5 ;  /* 0x0009140501007387 */ /* 0x0001e20000100800 */
[----:B------:R-:W-:Y:S01]  /*54f30*/  ISETP.LT.AND P0, PT, R2, UR47, !P0 ;  /* 0x0000002f02007c0c */ /* 0x000fe2000c701270 */
        /* <DEDUP_REMOVED lines=15> */
[----:B0-----:R-:W-:Y:S01]  /*55030*/  VIADD R5, R5, UR8 ;  /* 0x0000000805057c36 */ /* 0x001fe20008000000 */
[----:B------:R-:W-:Y:S01]  /*55040*/  ULDC UR8, c[0x0][0x248] ;  /* 0x0000920000087ab9 */ /* 0x000fe20000000800 */
[----:B------:R-:W-:-:S03]  /*55050*/  ISETP.LT.AND P1, PT, R3, UR61, !P0 ;  /* 0x0000003d03007c0c */ /* 0x000fc6000c721270 */
[----:B------:R0:W-:Y:S01]  /*55060*/  STL [R1+0x924], R5 ;  /* 0x0009240501007387 */ /* 0x0001e20000100800 */
[----:B------:R-:W-:Y:S01]  /*55070*/  ISETP.LT.AND P0, PT, R2, UR36, !P0 ;  /* 0x0000002402007c0c */ /* 0x000fe2000c701270 */
[----:B0-----:R-:W-:Y:S01]  /*55080*/  VIADD R5, R5, UR8 ;  /* 0x0000000805057c36 */ /* 0x001fe20008000000 */
[----:B------:R-:W-:-:S04]  /*55090*/  ULDC UR8, c[0x0][0x248] ;  /* 0x0000920000087ab9 */ /* 0x000fc80000000800 */
[----:B------:R0:W-:Y:S01]  /*550a0*/  STL [R1+0x928], R5 ;  /* 0x0009280501007387 */ /* 0x0001e20000100800 */
[----:B------:R-:W-:Y:S01]  /*550b0*/  LOP3.LUT R229, R229, 0xfffffffb, RZ, 0xc0, !PT ;  /* 0xfffffffbe5e57812 */ /* 0x000fe200078ec0ff */
[----:B0-----:R-:W-:-:S03]  /*550c0*/  VIADD R5, R5, UR14 ;  /* 0x0000000e05057c36 */ /* 0x001fc60008000000 */
[----:B------:R-:W-:Y:S01]  /*550d0*/  @P1 LOP3.LUT R229, R229, 0x4, RZ, 0xfc, !PT ;  /* 0x00000004e5e51812 */ /* 0x000fe200078efcff */
[----:B------:R-:W-:Y:S01]  /*550e0*/  ULDC UR14, c[0x0][0x248] ;  /* 0x00009200000e7ab9 */ /* 0x000fe20000000800 */
[----:B------:R0:W-:Y:S02]  /*550f0*/  STL [R1+0x92c], R5 ;  /* 0x00092c0501007387 */ /* 0x0001e40000100800 */
[----:B------:R-:W-:Y:S01]  /*55100*/  LOP3.LUT R229, R229, 0xfffffffd, RZ, 0xc0, !PT ;  /* 0xfffffffde5e57812 */ /* 0x000fe200078ec0ff */
[----:B0-----:R-:W-:-:S03]  /*55110*/  VIADD R5, R5, UR8 ;  /* 0x0000000805057c36 */ /* 0x001fc60008000000 */
[----:B------:R-:W-:Y:S01]  /*55120*/  @P0 LOP3.LUT R229, R229, 0x2, RZ, 0xfc, !PT ;  /* 0x00000002e5e50812 */ /* 0x000fe200078efcff */
[----:B------:R-:W-:Y:S01]  /*55130*/  ULDC UR8, c[0x0][0x248] ;  /* 0x0000920000087ab9 */ /* 0x000fe20000000800 */
[----:B------:R0:W-:Y:S01]  /*55140*/  STL [R1+0x930], R5 ;  /* 0x0009300501007387 */ /* 0x0001e20000100800 */
[----:B------:R-:W-:Y:S01]  /*55150*/  ISETP.GE.AND P0, PT, R238, UR21, PT ;  /* 0x00000015ee007c0c */ /* 0x000fe2000bf06270 */
[----:B0-----:R-:W-:Y:S01]  /*55160*/  VIADD R5, R5, UR10 ;  /* 0x0000000a05057c36 */ /* 0x001fe20008000000 */
[----:B------:R-:W-:Y:S01]  /*55170*/  LOP3.LUT R229, R229, 0xfffffffe, RZ, 0xc0, !PT ;  /* 0xfffffffee5e57812 */ /* 0x000fe200078ec0ff */
[----:B------:R-:W-:-:S03]  /*55180*/  ULDC UR10, c[0x0][0x248] ;  /* 0x00009200000a7ab9 */ /* 0x000fc60000000800 */
[----:B------:R0:W-:Y:S02]  /*55190*/  STL [R1+0x934], R5 ;  /* 0x0009340501007387 */ /* 0x0001e40000100800 */
[----:B0-----:R-:W-:Y:S01]  /*551a0*/  VIADD R5, R5, UR25 ;  /* 0x0000001905057c36 */ /* 0x001fe20008000000 */
[----:B------:R-:W-:Y:S02]  /*551b0*/  ULDC UR25, c[0x0][0x228] ;  /* 0x00008a0000197ab9 */ /* 0x000fe40000000800 */
[----:B------:R-:W-:Y:S02]  /*551c0*/  ISETP.LT.AND P1, PT, R3, UR25, !P0 ;  /* 0x0000001903007c0c */ /* 0x000fe4000c721270 */
[----:B------:R-:W-:-:S13]  /*551d0*/  ISETP.LT.AND P0, PT, R2, UR60, !P0 ;  /* 0x0000003c02007c0c */ /* 0x000fda000c701270 */
[----:B------:R-:W-:Y:S02]  /*551e0*/  @P0 LOP3.LUT R228, R228, 0x80000000, RZ, 0xfc, !PT ;  /* 0x80000000e4e40812 */ /* 0x000fe400078efcff */
[----:B------:R-:W-:Y:S02]  /*551f0*/  ISETP.GE.AND P0, PT, R239, UR11, PT ;  /* 0x0000000bef007c0c */ /* 0x000fe4000bf06270 */
[----:B------:R-:W-:Y:S02]  /*55200*/  @P1 LOP3.LUT R229, R229, 0x1, RZ, 0xfc, !PT ;  /* 0x00000001e5e51812 */ /* 0x000fe400078efcff */
[----:B------:R-:W-:Y:S01]  /*55210*/  ISETP.LT.AND P1, PT, R3, UR31, !P0 ;  /* 0x0000001f03007c0c */ /* 0x000fe2000c721270 */
[----:B------:R-:W-:Y:S01]  /*55220*/  ULDC UR31, c[0x0][0x228] ;  /* 0x00008a00001f7ab9 */ /* 0x000fe20000000800 */
[----:B------:R-:W-:Y:S01]  /*55230*/  ISETP.LT.AND P0, PT, R2, UR57, !P0 ;  /* 0x0000003902007c0c */ /* 0x000fe2000c701270 */
[----:B------:R-:W-:Y:S01]  /*55240*/  ULDC UR57, c[0x0][0x228] ;  /* 0x00008a0000397ab9 */ /* 0x000fe20000000800 */
[----:B------:R-:W-:-:S09]  /*55250*/  LOP3.LUT R228, R228, 0xbfffffff, RZ, 0xc0, !PT ;  /* 0xbfffffffe4e47812 */ /* 0x000fd200078ec0ff */
[----:B------:R-:W-:-:S04]  /*55260*/  @P1 LOP3.LUT R228, R228, 0x40000000, RZ, 0xfc, !PT ;  /* 0x40000000e4e41812 */ /* 0x000fc800078efcff */
[----:B------:R-:W-:-:S04]  /*55270*/  LOP3.LUT R228, R228, 0xdfffffff, RZ, 0xc0, !PT ;  /* 0xdfffffffe4e47812 */ /* 0x000fc800078ec0ff */
[----:B------:R-:W-:Y:S02]  /*55280*/  @P0 LOP3.LUT R228, R228, 0x20000000, RZ, 0xfc, !PT ;  /* 0x20000000e4e40812 */ /* 0x000fe400078efcff */
[----:B------:R-:W-:-:S04]  /*55290*/  ISETP.GE.AND P0, PT, R240, UR5, PT ;  /* 0x00000005f0007c0c */ /* 0x000fc8000bf06270 */
[----:B------:R-:W-:Y:S01]  /*552a0*/  ISETP.LT.AND P2, PT, R3, UR57, !P0 ;  /* 0x0000003903007c0c */ /* 0x000fe2000c741270 */
[----:B------:R-:W-:Y:S01]  /*552b0*/  ULDC UR57, c[0x0][0x228] ;  /* 0x00008a0000397ab9 */ /* 0x000fe20000000800 */
[----:B------:R-:W-:Y:S02]  /*552c0*/  ISETP.LT.AND P1, PT, R2, UR31, !P0 ;  /* 0x0000001f02007c0c */ /* 0x000fe4000c721270 */
[----:B------:R-:W-:Y:S02]  /*552d0*/  LOP3.LUT R228, R228, 0xefffffff, RZ, 0xc0, !PT ;  /* 0xefffffffe4e47812 */ /* 0x000fe400078ec0ff */
[----:B------:R-:W-:-:S07]  /*552e0*/  ISETP.GE.AND P0, PT, R241, UR55, PT ;  /* 0x00000037f1007c0c */ /* 0x000fce000bf06270 */
[----:B------:R-:W-:Y:S02]  /*552f0*/  @P2 LOP3.LUT R228, R228, 0x10000000, RZ, 0xfc, !PT ;  /* 0x10000000e4e42812 */ /* 0x000fe400078efcff */
[----:B------:R-:W-:Y:S02]  /*55300*/  ISETP.LT.AND P2, PT, R3, UR57, !P0 ;  /* 0x0000003903007c0c */ /* 0x000fe4000c741270 */
[----:B------:R-:W-:-:S04]  /*55310*/  LOP3.LUT R228, R228, 0xf7ffffff, RZ, 0xc0, !PT ;  /* 0xf7ffffffe4e47812 */ /* 0x000fc800078ec0ff */
[----:B------:R-:W-:Y:S02]  /*55320*/  @P1 LOP3.LUT R228, R228, 0x8000000, RZ, 0xfc, !PT ;  /* 0x08000000e4e41812 */ /* 0x000fe400078efcff */
[----:B------:R-:W-:Y:S02]  /*55330*/  ISETP.LT.AND P1, PT, R2, UR59, !P0 ;  /* 0x0000003b02007c0c */ /* 0x000fe4000c721270 */
[----:B------:R-:W-:Y:S02]  /*55340*/  LOP3.LUT R228, R228, 0xfbffffff, RZ, 0xc0, !PT ;  /* 0xfbffffffe4e47812 */ /* 0x000fe400078ec0ff */
[----:B------:R-:W-:Y:S02]  /*55350*/  ISETP.GE.AND P0, PT, R242, UR51, PT ;  /* 0x00000033f2007c0c */ /* 0x000fe4000bf06270 */
[----:B------:R-:W-:Y:S02]  /*55360*/  @P2 LOP3.LUT R228, R228, 0x4000000, RZ, 0xfc, !PT ;  /* 0x04000000e4e42812 */ /* 0x000fe400078efcff */
[----:B------:R-:W-:-:S02]  /*55370*/  ISETP.LT.AND P2, PT, R3, UR58, !P0 ;  /* 0x0000003a03007c0c */ /* 0x000fc4000c741270 */
        /* <DEDUP_REMOVED lines=10> */
[----:B------:R-:W-:Y:S01]  /*55420*/  LOP3.LUT R228, R228, 0xffefffff, RZ, 0xc0, !PT ;  /* 0xffefffffe4e47812 */ /* 0x000fe200078ec0ff */
[----:B------:R0:W-:Y:S01]  /*55430*/  STL [R1+0x938], R5 ;  /* 0x0009380501007387 */ /* 0x0001e20000100800 */
[----:B------:R-:W-:Y:S02]  /*55440*/  ISETP.GE.AND P0, PT, R244, UR39, PT ;  /* 0x00000027f4007c0c */ /* 0x000fe4000bf06270 */
[----:B------:R-:W-:Y:S02]  /*55450*/  @P2 LOP3.LUT R228, R228, 0x100000, RZ, 0xfc, !PT ;  /* 0x00100000e4e42812 */ /* 0x000fe400078efcff */
[----:B------:R-:W-:Y:S01]  /*55460*/  ISETP.LT.AND P2, PT, R3, UR16, !P0 ;  /* 0x0000001003007c0c */ /* 0x000fe2000c741270 */
[----:B0-----:R-:W-:Y:S01]  /*55470*/  VIADD R5, R5, UR24 ;  /* 0x0000001805057c36 */ /* 0x001fe20008000000 */
[----:B------:R-:W-:Y:S01]  /*55480*/  LOP3.LUT R228, R228, 0xfff7ffff, RZ, 0xc0, !PT ;  /* 0xfff7ffffe4e47812 */ /* 0x000fe200078ec0ff */
[----:B------:R-:W-:-:S03]  /*55490*/  ULDC.64 UR24, c[0x0][0x228] ;  /* 0x00008a0000187ab9 */ /* 0x000fc60000000a00 */
[----:B------:R0:W-:Y:S01]  /*554a0*/  STL [R1+0x93c], R5 ;  /* 0x00093c0501007387 */ /* 0x0001e20000100800 */
[----:B------:R-:W-:Y:S02]  /*554b0*/  @P1 LOP3.LUT R228, R228, 0x80000, RZ, 0xfc, !PT ;  /* 0x00080000e4e41812 */ /* 0x000fe400078efcff */
[----:B------:R-:W-:Y:S01]  /*554c0*/  ISETP.LT.AND P1, PT, R2, UR43, !P0 ;  /* 0x0000002b02007c0c */ /* 0x000fe2000c721270 */
[----:B0-----:R-:W-:Y:S01]  /*554d0*/  VIADD R5, R5, UR20 ;  /* 0x0000001405057c36 */ /* 0x001fe20008000000 */
[----:B------:R-:W-:Y:S01]  /*554e0*/  LOP3.LUT R228, R228, 0xfffeffff, RZ, 0xc0, !PT ;  /* 0xfffeffffe4e47812 */ /* 0x000fe200078ec0ff */
[----:B------:R-:W-:-:S03]  /*554f0*/  ULDC.64 UR20, c[0x0][0x228] ;  /* 0x00008a0000147ab9 */ /* 0x000fc60000000a00 */
[----:B------:R0:W-:Y:S01]  /*55500*/  STL [R1+0x940], R5 ;  /* 0x0009400501007387 */ /* 0x0001e20000100800 */
[----:B------:R-:W-:Y:S02]  /*55510*/  ISETP.GE.AND P0, PT, R245, UR35, PT ;  /* 0x00000023f5007c0c */ /* 0x000fe4000bf06270 */
[----:B------:R-:W-:Y:S01]  /*55520*/  @P2 LOP3.LUT R228, R228, 0x10000, RZ, 0xfc, !PT ;  /* 0x00010000e4e42812 */ /* 0x000fe200078efcff */
[----:B0-----:R-:W-:Y:S01]  /*55530*/  VIADD R5, R5, UR15 ;  /* 0x0000000f05057c36 */ /* 0x001fe20008000000 */
[----:B------:R-:W-:-:S04]  /*55540*/  ISETP.LT.AND P2, PT, R3, UR37, !P0 ;  /* 0x0000002503007c0c */ /* 0x000fc8000c741270 */
[----:B------:R0:W-:Y:S01]  /*55550*/  STL [R1+0x944], R5 ;  /* 0x0009440501007387 */ /* 0x0001e20000100800 */
[----:B------:R-:W-:Y:S01]  /*55560*/  LOP3.LUT R228, R228, 0xffff7fff, RZ, 0xc0, !PT ;  /* 0xffff7fffe4e47812 */ /* 0x000fe200078ec0ff */
[----:B0-----:R-:W-:-:S03]  /*55570*/  VIADD R5, R5, UR14 ;  /* 0x0000000e05057c36 */ /* 0x001fc60008000000 */
[----:B------:R-:W-:Y:S01]  /*55580*/  @P1 LOP3.LUT R228, R228, 0x8000, RZ, 0xfc, !PT ;  /* 0x00008000e4e41812 */ /* 0x000fe200078efcff */
[----:B------:R-:W-:Y:S01]  /*55590*/  ULDC.64 UR14, c[0x0][0x228] ;  /* 0x00008a00000e7ab9 */ /* 0x000fe20000000a00 */
[----:B------:R0:W-:Y:S01]  /*555a0*/  STL [R1+0x948], R5 ;  /* 0x0009480501007387 */ /* 0x0001e20000100800 */
[----:B------:R-:W-:Y:S02]  /*555b0*/  ISETP.LT.AND P1, PT, R2, UR12, !P0 ;  /* 0x0000000c02007c0c */ /* 0x000fe4000c721270 */
[----:B------:R-:W-:Y:S01]  /*555c0*/  LOP3.LUT R228, R228, 0xffffefff, RZ, 0xc0, !PT ;  /* 0xffffefffe4e47812 */ /* 0x000fe200078ec0ff */
[----:B0-----:R-:W-:Y:S01]  /*555d0*/  VIADD R5, R5, UR8 ;  /* 0x0000000805057c36 */ /* 0x001fe20008000000 */
[----:B------:R-:W-:-:S04]  /*555e0*/  ISETP.GE.AND P0, PT, R246, UR33, PT ;  /* 0x00000021f6007c0c */ /* 0x000fc8000bf06270 */
[----:B------:R0:W-:Y:S01]  /*555f0*/  STL [R1+0x94c], R5 ;  /* 0x00094c0501007387 */ /* 0x0001e20000100800 */
[----:B------:R-:W-:Y:S01]  /*55600*/  @P2 LOP3.LUT R228, R228, 0x1000, RZ, 0xfc, !PT ;  /* 0x00001000e4e42812 */ /* 0x000fe200078efcff */
[----:B0-----:R-:W-:Y:S01]  /*55610*/  VIADD R5, R5, UR9 ;  /* 0x0000000905057c36 */ /* 0x001fe20008000000 */
[----:B------:R-:W-:Y:S02]  /*55620*/  ULDC.64 UR8, c[0x0][0x228] ;  /* 0x00008a0000087ab9 */ /* 0x000fe40000000a00 */
[----:B------:R-:W-:Y:S02]  /*55630*/  LOP3.LUT R228, R228, 0xfffff7ff, RZ, 0xc0, !PT ;  /* 0xfffff7ffe4e47812 */ /* 0x000fe400078ec0ff */
[----:B------:R-:W-:Y:S01]  /*55640*/  ISETP.LT.AND P2, PT, R3, UR8, !P0 ;  /* 0x0000000803007c0c */ /* 0x000fe2000c741270 */
        /* <DEDUP_REMOVED lines=10> */
[----:B------:R-:W-:Y:S01]  /*556f0*/  ISETP.LT.AND P2, PT, R3, UR22, !P0 ;  /* 0x0000001603007c0c */ /* 0x000fe2000c741270 */
[----:B------:R-:W-:-:S03]  /*55700*/  ULDC.64 UR10, c[0x0][0x228] ;  /* 0x00008a00000a7ab9 */ /* 0x000fc60000000a00 */
[----:B------:R0:W-:Y:S01]  /*55710*/  STL [R1+0x958], R5 ;  /* 0x0009580501007387 */ /* 0x0001e20000100800 */
[----:B------:R-:W-:Y:S01]  /*55720*/  LOP3.LUT R228, R228, 0xfffffdff, RZ, 0xc0, !PT ;  /* 0xfffffdffe4e47812 */ /* 0x000fe200078ec0ff */
[----:B0-----:R-:W-:-:S03]  /*55730*/  VIADD R5, R5, UR6 ;  /* 0x0000000605057c36 */ /* 0x001fc60008000000 */
[----:B------:R-:W-:Y:S02]  /*55740*/  @P1 LOP3.LUT R228, R228, 0x200, RZ, 0xfc, !PT ;  /* 0x00000200e4e41812 */ /* 0x000fe400078efcff */
[----:B------:R0:W-:Y:S01]  /*55750*/  STL [R1+0x95c], R5 ;  /* 0x00095c0501007387 */ /* 0x0001e20000100800 */
[----:B------:R-:W-:Y:S02]  /*55760*/  ISETP.LT.AND P1, PT, R2, UR50, !P0 ;  /* 0x0000003202007c0c */ /* 0x000fe4000c721270 */
[----:B------:R-:W-:Y:S01]  /*55770*/  LOP3.LUT R228, R228, 0xfffffeff, RZ, 0xc0, !PT ;  /* 0xfffffeffe4e47812 */ /* 0x000fe200078ec0ff */
[----:B0-----:R-:W-:Y:S01]  /*55780*/  VIADD R5, R5, UR26 ;  /* 0x0000001a05057c36 */ /* 0x001fe20008000000 */
[----:B------:R-:W-:-:S04]  /*55790*/  ISETP.GE.AND P0, PT, R248, UR23, PT ;  /* 0x00000017f8007c0c */ /* 0x000fc8000bf06270 */
[----:B------:R0:W-:Y:S01]  /*557a0*/  STL [R1+0x960], R5 ;  /* 0x0009600501007387 */ /* 0x0001e20000100800 */
[----:B------:R-:W-:Y:S02]  /*557b0*/  @P2 LOP3.LUT R228, R228, 0x100, RZ, 0xfc, !PT ;  /* 0x00000100e4e42812 */ /* 0x000fe400078efcff */
[----:B------:R-:W-:Y:S01]  /*557c0*/  ISETP.LT.AND P2, PT, R3, UR18, !P0 ;  /* 0x0000001203007c0c */ /* 0x000fe2000c741270 */
[----:B0-----:R-:W-:Y:S01]  /*557d0*/  VIADD R5, R5, UR38 ;  /* 0x0000002605057c36 */ /* 0x001fe20008000000 */
[----:B------:R-:W-:-:S04]  /*557e0*/  LOP3.LUT R228, R228, 0xffffff7f, RZ, 0xc0, !PT ;  /* 0xffffff7fe4e47812 */ /* 0x000fc800078ec0ff */
[----:B------:R0:W-:Y:S01]  /*557f0*/  STL [R1+0x964], R5 ;  /* 0x0009640501007387 */ /* 0x0001e20000100800 */
[----:B------:R-:W-:Y:S01]  /*55800*/  @P1 LOP3.LUT R228, R228, 0x80, RZ, 0xfc, !PT ;  /* 0x00000080e4e41812 */ /* 0x000fe200078efcff */
[----:B0-----:R-:W-:Y:S01]  /*55810*/  VIADD R5, R5, UR34 ;  /* 0x0000002205057c36 */ /* 0x001fe20008000000 */
[----:B------:R-:W-:-:S04]  /*55820*/  ISETP.LT.AND P1, PT, R2, UR20, !P0 ;  /* 0x0000001402007c0c */ /* 0x000fc8000c721270 */
[----:B------:R0:W-:Y:S01]  /*55830*/  STL [R1+0x968], R5 ;  /* 0x0009680501007387 */ /* 0x0001e20000100800 */
[----:B------:R-:W-:Y:S02]  /*55840*/  LOP3.LUT R228, R228, 0xffffffbf, RZ, 0xc0, !PT ;  /* 0xffffffbfe4e47812 */ /* 0x000fe400078ec0ff */
[----:B------:R-:W-:Y:S01]  /*55850*/  ISETP.GE.AND P0, PT, R249, UR17, PT ;  /* 0x00000011f9007c0c */ /* 0x000fe2000bf06270 */
[----:B0-----:R-:W-:Y:S01]  /*55860*/  VIADD R5, R5, UR29 ;  /* 0x0000001d05057c36 */ /* 0x001fe20008000000 */
[----:B------:R-:W-:-:S04]  /*55870*/  @P2 LOP3.LUT R228, R228, 0x40, RZ, 0xfc, !PT ;  /* 0x00000040e4e42812 */ /* 0x000fc800078efcff */
[----:B------:R0:W-:Y:S01]  /*55880*/  STL [R1+0x96c], R5 ;  /* 0x00096c0501007387 */ /* 0x0001e20000100800 */
[----:B------:R-:W-:Y:S02]  /*55890*/  ISETP.LT.AND P2, PT, R3, UR52, !P0 ;  /* 0x0000003403007c0c */ /* 0x000fe4000c741270 */
[----:B------:R-:W-:Y:S01]  /*558a0*/  LOP3.LUT R228, R228, 0xffffffdf, RZ, 0xc0, !PT ;  /* 0xffffffdfe4e47812 */ /* 0x000fe200078ec0ff */
[----:B0-----:R-:W-:-:S05]  /*558b0*/  VIADD R5, R5, UR28 ;  /* 0x0000001c05057c36 */ /* 0x001fca0008000000 */
[----:B------:R0:W-:Y:S01]  /*558c0*/  STL [R1+0x970], R5 ;  /* 0x0009700501007387 */ /* 0x0001e20000100800 */
[----:B------:R-:W-:Y:S02]  /*558d0*/  @P1 LOP3.LUT R228, R228, 0x20, RZ, 0xfc, !PT ;  /* 0x00000020e4e41812 */ /* 0x000fe400078efcff */
[----:B------:R-:W-:Y:S01]  /*558e0*/  ISETP.LT.AND P1, PT, R2, UR53, !P0 ;  /* 0x0000003502007c0c */ /* 0x000fe2000c721270 */
[----:B0-----:R-:W-:Y:S01]  /*558f0*/  VIADD R5, R5, UR40 ;  /* 0x0000002805057c36 */ /* 0x001fe20008000000 */
[----:B------:R-:W-:-:S04]  /*55900*/  LOP3.LUT R228, R228, 0xffffffef, RZ, 0xc0, !PT ;  /* 0xffffffefe4e47812 */ /* 0x000fc800078ec0ff */
[----:B------:R0:W-:Y:S01]  /*55910*/  STL [R1+0x974], R5 ;  /* 0x0009740501007387 */ /* 0x0001e20000100800 */
[----:B------:R-:W-:Y:S01]  /*55920*/  @P2 LOP3.LUT R228, R228, 0x10, RZ, 0xfc, !PT ;  /* 0x00000010e4e42812 */ /* 0x000fe200078efcff */
[----:B0-----:R-:W-:-:S05]  /*55930*/  VIADD R5, R5, UR41 ;  /* 0x0000002905057c36 */ /* 0x001fca0008000000 */
[----:B------:R0:W-:Y:S01]  /*55940*/  STL [R1+0x978], R5 ;  /* 0x0009780501007387 */ /* 0x0001e20000100800 */
[----:B------:R-:W-:Y:S02]  /*55950*/  LOP3.LUT R228, R228, 0xfffffff7, RZ, 0xc0, !PT ;  /* 0xfffffff7e4e47812 */ /* 0x000fe400078ec0ff */
[----:B------:R-:W-:Y:S01]  /*55960*/  ISETP.GE.AND P0, PT, R251, UR13, PT ;  /* 0x0000000dfb007c0c */ /* 0x000fe2000bf06270 */
[----:B0-----:R-:W-:Y:S01]  /*55970*/  VIADD R5, R5, UR48 ;  /* 0x0000003005057c36 */ /* 0x001fe20008000000 */
[----:B------:R-:W-:-:S04]  /*55980*/  @P1 LOP3.LUT R228, R228, 0x8, RZ, 0xfc, !PT ;  /* 0x00000008e4e41812 */ /* 0x000fc800078efcff */
[----:B------:R0:W-:Y:S01]  /*55990*/  STL [R1+0x97c], R5 ;  /* 0x00097c0501007387 */ /* 0x0001e20000100800 */
[----:B------:R-:W-:Y:S01]  /*559a0*/  ISETP.LT.AND P1, PT, R3, UR24, !P0 ;  /* 0x0000001803007c0c */ /* 0x000fe2000c721270 */
[----:B0-----:R-:W-:-:S05]  /*559b0*/  VIADD R5, R5, UR54 ;  /* 0x0000003605057c36 */ /* 0x001fca0008000000 */
[----:B------:R0:W-:Y:S01]  /*559c0*/  STL [R1+0x980], R5 ;  /* 0x0009800501007387 */ /* 0x0001e20000100800 */
[----:B------:R-:W-:Y:S02]  /*559d0*/  ISETP.LT.AND P0, PT, R2, UR10, !P0 ;  /* 0x0000000a02007c0c */ /* 0x000fe4000c701270 */
[----:B------:R-:W-:Y:S01]  /*559e0*/  LOP3.LUT R228, R228, 0xfffffffb, RZ, 0xc0, !PT ;  /* 0xfffffffbe4e47812 */ /* 0x000fe200078ec0ff */
[----:B0-----:R-:W-:-:S05]  /*559f0*/  VIADD R5, R5, UR56 ;  /* 0x0000003805057c36 */ /* 0x001fca0008000000 */
[----:B------:R0:W-:Y:S01]  /*55a00*/  STL [R1+0x984], R5 ;  /* 0x0009840501007387 */ /* 0x0001e20000100800 */
[----:B------:R-:W-:Y:S01]  /*55a10*/  @P1 LOP3.LUT R228, R228, 0x4, RZ, 0xfc, !PT ;  /* 0x00000004e4e41812 */ /* 0x000fe200078efcff */
[----:B0-----:R-:W-:-:S04]  /*55a20*/  VIADD R5, R5, UR42 ;  /* 0x0000002a05057c36 */ /* 0x001fc80008000000 */
[----:B------:R-:W-:Y:S01]  /*55a30*/  VIADD R251, R5, UR47 ;  /* 0x0000002f05fb7c36 */ /* 0x000fe20008000000 */
[----:B------:R0:W-:Y:S01]  /*55a40*/  STL [R1+0x988], R5 ;  /* 0x0009880501007387 */ /* 0x0001e20000100800 */
[----:B------:R-:W-:Y:S01]  /*55a50*/  LOP3.LUT R228, R228, 0xfffffffd, RZ, 0xc0, !PT ;  /* 0xfffffffde4e47812 */ /* 0x000fe200078ec0ff */
[----:B------:R-:W1:Y:S03]  /*55a60*/  S2R R237, SR_TID.X ;  /* 0x0000000000ed7919 */ /* 0x000e660000002100 */
[----:B------:R-:W-:Y:S01]  /*55a70*/  @P0 LOP3.LUT R228, R228, 0x2, RZ, 0xfc, !PT ;  /* 0x00000002e4e40812 */ /* 0x000fe200078efcff */
[----:B0-----:R-:W4:Y:S04]  /*55a80*/  LDL.LU R5, [R1+0x1ac4] ;  /* 0x001ac40001057983 */ /* 0x001f280000300800 */
[----:B------:R0:W-:Y:S01]  /*55a90*/  STL [R1+0xa40], R251 ;  /* 0x000a40fb01007387 */ /* 0x0001e20000100800 */
[----:B------:R-:W-:-:S02]  /*55aa0*/  ISETP.GE.AND P0, PT, R2, UR44, PT ;  /* 0x0000002c02007c0c */ /* 0x000fc4000bf06270 */
[----:B--2---:R-:W-:Y:S02]  /*55ab0*/  R2UR UR44, R188 ;  /* 0x00000000bc2c72ca */ /* 0x004fe400000e0000 */
[----:B------:R-:W2:Y:S01]  /*55ac0*/  S2R R188, SR_TID.X ;  /* 0x0000000000bc7919 */ /* 0x000ea20000002100 */
[----:B0-----:R-:W0:Y:S01]  /*55ad0*/  S2R R251, SR_TID.X ;  /* 0x0000000000fb7919 */ /* 0x001e220000002100 */
[C---:B------:R-:W-:Y:S01]  /*55ae0*/  VIADD R252, R0.reuse, 0xc3 ;  /* 0x000000c300fc7836 */ /* 0x040fe20000000000 */
[----:B---3--:R-:W-:Y:S01]  /*55af0*/  R2UR UR46, R41 ;  /* 0x00000000292e72ca */ /* 0x008fe200000e0000 */
[C---:B------:R-:W-:Y:S01]  /*55b00*/  VIADD R226, R0.reuse, 0xc2 ;  /* 0x000000c200e27836 */ /* 0x040fe20000000000 */
[----:B----4-:R-:W-:Y:S01]  /*55b10*/  R2UR UR45, R39 ;  /* 0x00000000272d72ca */ /* 0x010fe200000e0000 */
[----:B------:R-:W-:Y:S01]  /*55b20*/  VIADD R225, R0, 0xc1 ;  /* 0x000000c100e17836 */ /* 0x000fe20000000000 */
[----:B------:R-:W-:Y:S01]  /*55b30*/  ISETP.GE.AND P1, PT, R252, UR7, PT ;  /* 0x00000007fc007c0c */ /* 0x000fe2000bf26270 */
[----:B------:R-:W-:-:S02]  /*55b40*/  VIADD R227, R0, 0xc0 ;  /* 0x000000c000e37836 */ /* 0x000fc40000000000 */
[----:B-1----:R-:W-:Y:S02]  /*55b50*/  IMAD.SHL.U32 R237, R237, 0x40, RZ ;  /* 0x00000040eded7824 */ /* 0x002fe400078e00ff */
[C---:B------:R-:W-:Y:S02]  /*55b60*/  VIADD R224, R0.reuse, 0xbf ;  /* 0x000000bf00e07836 */ /* 0x040fe40000000000 */
[C---:B------:R-:W-:Y:S01]  /*55b70*/  VIADD R223, R0.reuse, 0xbe ;  /* 0x000000be00df7836 */ /* 0x040fe20000000000 */
[----:B------:R-:W-:Y:S01]  /*55b80*/  LOP3.LUT R237, R237, 0x400, RZ, 0xc0, !PT ;  /* 0x00000400eded7812 */ /* 0x000fe200078ec0ff */
[C---:B------:R-:W-:Y:S02]  /*55b90*/  VIADD R222, R0.reuse, 0xbd ;  /* 0x000000bd00de7836 */ /* 0x040fe40000000000 */
[C---:B------:R-:W-:Y:S02]  /*55ba0*/  VIADD R221, R0.reuse, 0xbc ;  /* 0x000000bc00dd7836 */ /* 0x040fe40000000000 */
[----:B------:R-:W-:-:S02]  /*55bb0*/  VIADD R220, R0, 0xbb ;  /* 0x000000bb00dc7836 */ /* 0x000fc40000000000 */
[C---:B------:R-:W-:Y:S02]  /*55bc0*/  VIADD R219, R0.reuse, 0xba ;  /* 0x000000ba00db7836 */ /* 0x040fe40000000000 */
[----:B------:R-:W-:Y:S01]  /*55bd0*/  VIADD R218, R0, 0xb9 ;  /* 0x000000b900da7836 */ /* 0x000fe20000000000 */
[----:B--2---:R-:W-:Y:S01]  /*55be0*/  LOP3.LUT R188, R188, 0x7f, RZ, 0xc0, !PT ;  /* 0x0000007fbcbc7812 */ /* 0x004fe200078ec0ff */
[----:B0-----:R-:W-:Y:S02]  /*55bf0*/  IMAD.SHL.U32 R251, R251, 0x10, RZ ;  /* 0x00000010fbfb7824 */ /* 0x001fe400078e00ff */
[C---:B------:R-:W-:Y:S02]  /*55c00*/  VIADD R217, R0.reuse, 0xb8 ;  /* 0x000000b800d97836 */ /* 0x040fe40000000000 */
[C---:B------:R-:W-:Y:S01]  /*55c10*/  VIADD R216, R0.reuse, 0xb7 ;  /* 0x000000b700d87836 */ /* 0x040fe20000000000 */
[----:B------:R-:W-:Y:S01]  /*55c20*/  LOP3.LUT R251, R251, 0xf0, RZ, 0xc0, !PT ;  /* 0x000000f0fbfb7812 */ /* 0x000fe200078ec0ff */
[----:B------:R-:W-:-:S02]  /*55c30*/  VIADD R215, R0, 0xb6 ;  /* 0x000000b600d77836 */ /* 0x000fc40000000000 */
[C---:B------:R-:W-:Y:S02]  /*55c40*/  VIADD R214, R0.reuse, 0xb5 ;  /* 0x000000b500d67836 */ /* 0x040fe40000000000 */
[C---:B------:R-:W-:Y:S02]  /*55c50*/  VIADD R213, R0.reuse, 0xb4 ;  /* 0x000000b400d57836 */ /* 0x040fe40000000000 */
[C---:B------:R-:W-:Y:S02]  /*55c60*/  VIADD R212, R0.reuse, 0xb3 ;  /* 0x000000b300d47836 */ /* 0x040fe40000000000 */
[C---:B------:R-:W-:Y:S02]  /*55c70*/  VIADD R211, R0.reuse, 0xb2 ;  /* 0x000000b200d37836 */ /* 0x040fe40000000000 */
[C---:B------:R-:W-:Y:S02]  /*55c80*/  VIADD R210, R0.reuse, 0xb1 ;  /* 0x000000b100d27836 */ /* 0x040fe40000000000 */
        /* <DEDUP_REMOVED lines=175> */
[----:B------:R-:W-:Y:S01]  /*56780*/  VIADD R33, R0, 0x1 ;  /* 0x0000000100217836 */ /* 0x000fe20000000000 */
[----:B------:R-:W-:Y:S01]  /*56790*/  ISETP.GE.AND P2, PT, R226, UR9, PT ;  /* 0x00000009e2007c0c */ /* 0x000fe2000bf46270 */
[----:B------:R-:W-:Y:S01]  /*567a0*/  ULDC.64 UR28, c[0x0][0x228] ;  /* 0x00008a00001c7ab9 */ /* 0x000fe20000000a00 */
[----:B------:R-:W-:Y:S01]  /*567b0*/  ULDC.64 UR32, c[0x0][0x228] ;  /* 0x00008a0000207ab9 */ /* 0x000fe20000000a00 */
[----:B------:R-:W-:Y:S01]  /*567c0*/  LOP3.LUT R238, R238, 0x7fffffff, RZ, 0xc0, !PT ;  /* 0x7fffffffeeee7812 */ /* 0x000fe200078ec0ff */
[----:B------:R-:W-:Y:S01]  /*567d0*/  ULDC.64 UR30, c[0x0][0x228] ;  /* 0x00008a00001e7ab9 */ /* 0x000fe20000000a00 */
[----:B------:R-:W-:Y:S01]  /*567e0*/  ISETP.LT.AND P3, PT, R2, UR28, !P2 ;  /* 0x0000001c02007c0c */ /* 0x000fe2000d761270 */
[----:B------:R-:W-:Y:S01]  /*567f0*/  ULDC.64 UR26, c[0x0][0x228] ;  /* 0x00008a00001a7ab9 */ /* 0x000fe20000000a00 */
[----:B------:R-:W-:Y:S01]  /*56800*/  ISETP.LT.AND P4, PT, R3, UR32, !P2 ;  /* 0x0000002003007c0c */ /* 0x000fe2000d781270 */
[----:B------:R-:W-:Y:S01]  /*56810*/  ULDC.64 UR34, c[0x0][0x228] ;  /* 0x00008a0000227ab9 */ /* 0x000fe20000000a00 */
[----:B------:R-:W-:Y:S01]  /*56820*/  ISETP.GE.AND P2, PT, R227, UR19, PT ;  /* 0x00000013e3007c0c */ /* 0x000fe2000bf46270 */
[----:B------:R-:W-:Y:S01]  /*56830*/  ULDC.64 UR36, c[0x0][0x228] ;  /* 0x00008a0000247ab9 */ /* 0x000fe20000000a00 */
[----:B------:R-:W-:Y:S01]  /*56840*/  LOP3.LUT R228, R228, 0xfffffffe, RZ, 0xc0, !PT ;  /* 0xfffffffee4e47812 */ /* 0x000fe200078ec0ff */
[----:B------:R-:W-:Y:S01]  /*56850*/  ULDC.64 UR38, c[0x0][0x228] ;  /* 0x00008a0000267ab9 */ /* 0x000fe20000000a00 */
[----:B------:R-:W-:Y:S01]  /*56860*/  ULDC.64 UR40, c[0x0][0x228] ;  /* 0x00008a0000287ab9 */ /* 0x000fe20000000a00 */
[----:B------:R-:W-:Y:S01]  /*56870*/  ULDC UR28, c[0x0][0x228] ;  /* 0x00008a00001c7ab9 */ /* 0x000fe20000000800 */
[----:B------:R-:W-:Y:S01]  /*56880*/  ULDC UR61, c[0x0][0x228] ;  /* 0x00008a00003d7ab9 */ /* 0x000fe20000000800 */
[----:B------:R-:W-:Y:S01]  /*56890*/  ULDC UR60, c[0x0][0x228] ;  /* 0x00008a00003c7ab9 */ /* 0x000fe20000000800 */
[----:B------:R-:W-:Y:S01]  /*568a0*/  ULDC UR59, c[0x0][0x228] ;  /* 0x00008a00003b7ab9 */ /* 0x000fe20000000800 */
[----:B------:R-:W-:Y:S01]  /*568b0*/  @P3 LOP3.LUT R238, R238, 0x80000000, RZ, 0xfc, !PT ;  /* 0x80000000eeee3812 */ /* 0x000fe200078efcff */
[----:B------:R-:W-:Y:S01]  /*568c0*/  ULDC UR4, c[0x0][0x228] ;  /* 0x00008a0000047ab9 */ /* 0x000fe20000000800 */
[----:B------:R-:W-:Y:S01]  /*568d0*/  ISETP.LT.AND P3, PT, R3, UR30, !P2 ;  /* 0x0000001e03007c0c */ /* 0x000fe2000d761270 */
[----:B------:R-:W-:Y:S01]  /*568e0*/  ULDC UR5, c[0x0][0x228] ;  /* 0x00008a0000057ab9 */ /* 0x000fe20000000800 */
[----:B------:R-:W-:Y:S01]  /*568f0*/  ISETP.LT.AND P2, PT, R2, UR26, !P2 ;  /* 0x0000001a02007c0c */ /* 0x000fe2000d741270 */
[----:B------:R-:W-:Y:S01]  /*56900*/  ULDC UR6, c[0x0][0x228] ;  /* 0x00008a0000067ab9 */ /* 0x000fe20000000800 */
[----:B------:R-:W-:Y:S01]  /*56910*/  LOP3.LUT R238, R238, 0xbfffffff, RZ, 0xc0, !PT ;  /* 0xbfffffffeeee7812 */ /* 0x000fe200078ec0ff */
[----:B------:R-:W-:Y:S01]  /*56920*/  ULDC UR7, c[0x0][0x228] ;  /* 0x00008a0000077ab9 */ /* 0x000fe20000000800 */
[----:B------:R-:W-:Y:S01]  /*56930*/  @P4 LOP3.LUT R228, R228, 0x1, RZ, 0xfc, !PT ;  /* 0x00000001e4e44812 */ /* 0x000fe200078efcff */
[----:B------:R-:W-:Y:S01]  /*56940*/  ULDC UR8, c[0x0][0x228] ;  /* 0x00008a0000087ab9 */ /* 0x000fe20000000800 */
[----:B------:R-:W-:Y:S01]  /*56950*/  ULDC UR10, c[0x0][0x228] ;  /* 0x00008a00000a7ab9 */ /* 0x000fe20000000800 */
[----:B------:R-:W-:Y:S01]  /*56960*/  ULDC UR12, c[0x0][0x228] ;  /* 0x00008a00000c7ab9 */ /* 0x000fe20000000800 */
[----:B------:R-:W-:Y:S01]  /*56970*/  ULDC UR13, c[0x0][0x228] ;  /* 0x00008a00000d7ab9 */ /* 0x000fe20000000800 */
[----:B------:R-:W-:Y:S01]  /*56980*/  ULDC UR14, c[0x0][0x228] ;  /* 0x00008a00000e7ab9 */ /* 0x000fe20000000800 */
[----:B------:R-:W-:Y:S01]  /*56990*/  ULDC UR16, c[0x0][0x228] ;  /* 0x00008a0000107ab9 */ /* 0x000fe20000000800 */
[----:B------:R-:W-:Y:S01]  /*569a0*/  @P3 LOP3.LUT R238, R238, 0x40000000, RZ, 0xfc, !PT ;  /* 0x40000000eeee3812 */ /* 0x000fe200078efcff */
[----:B------:R-:W-:Y:S01]  /*569b0*/  ULDC UR17, c[0x0][0x228] ;  /* 0x00008a0000117ab9 */ /* 0x000fe20000000800 */
[----:B------:R-:W-:Y:S01]  /*569c0*/  ULDC UR18, c[0x0][0x228] ;  /* 0x00008a0000127ab9 */ /* 0x000fe20000000800 */
[----:B------:R-:W-:Y:S01]  /*569d0*/  LOP3.LUT R239, R239, 0x7fffffff, RZ, 0xc0, !PT ;  /* 0x7fffffffefef7812 */ /* 0x000fe200078ec0ff */
[----:B------:R-:W-:Y:S01]  /*569e0*/  ULDC UR30, c[0x0][0x228] ;  /* 0x00008a00001e7ab9 */ /* 0x000fe20000000800 */
[----:B------:R-:W-:Y:S01]  /*569f0*/  LOP3.LUT R238, R238, 0xdfffffff, RZ, 0xc0, !PT ;  /* 0xdfffffffeeee7812 */ /* 0x000fe200078ec0ff */
[----:B------:R-:W-:Y:S01]  /*56a00*/  ULDC UR20, c[0x0][0x228] ;  /* 0x00008a0000147ab9 */ /* 0x000fe20000000800 */
[----:B------:R-:W-:Y:S01]  /*56a10*/  ULDC UR22, c[0x0][0x228] ;  /* 0x00008a0000167ab9 */ /* 0x000fe20000000800 */
[----:B------:R-:W-:Y:S01]  /*56a20*/  ULDC UR23, c[0x0][0x228] ;  /* 0x00008a0000177ab9 */ /* 0x000fe20000000800 */
[----:B------:R-:W-:Y:S01]  /*56a30*/  @P2 LOP3.LUT R238, R238, 0x20000000, RZ, 0xfc, !PT ;  /* 0x20000000eeee2812 */ /* 0x000fe200078efcff */
[----:B------:R-:W-:Y:S01]  /*56a40*/  ULDC UR47, c[0x0][0x228] ;  /* 0x00008a00002f7ab9 */ /* 0x000fe20000000800 */
[----:B------:R-:W-:Y:S01]  /*56a50*/  ISETP.GE.AND P2, PT, R223, UR25, PT ;  /* 0x00000019df007c0c */ /* 0x000fe2000bf46270 */
[----:B------:R-:W-:Y:S01]  /*56a60*/  ULDC.64 UR24, c[0x0][0x228] ;  /* 0x00008a0000187ab9 */ /* 0x000fe20000000a00 */
[----:B------:R-:W-:Y:S01]  /*56a70*/  LOP3.LUT R238, R238, 0xefffffff, RZ, 0xc0, !PT ;  /* 0xefffffffeeee7812 */ /* 0x000fe200078ec0ff */
[----:B------:R-:W-:Y:S01]  /*56a80*/  ULDC UR48, c[0x0][0x228] ;  /* 0x00008a0000307ab9 */ /* 0x000fe20000000800 */
[----:B------:R-:W-:Y:S01]  /*56a90*/  ISETP.LT.AND P4, PT, R3, UR34, !P2 ;  /* 0x0000002203007c0c */ /* 0x000fe2000d781270 */
[----:B------:R-:W-:Y:S01]  /*56aa0*/  ULDC UR49, c[0x0][0x228] ;  /* 0x00008a0000317ab9 */ /* 0x000fe20000000800 */
[----:B------:R-:W-:Y:S01]  /*56ab0*/  ISETP.LT.AND P3, PT, R2, UR36, !P2 ;  /* 0x0000002402007c0c */ /* 0x000fe2000d761270 */
[----:B------:R-:W-:Y:S01]  /*56ac0*/  ULDC UR50, c[0x0][0x228] ;  /* 0x00008a0000327ab9 */ /* 0x000fe20000000800 */
[----:B------:R-:W-:Y:S01]  /*56ad0*/  ISETP.GE.AND P2, PT, R221, UR33, PT ;  /* 0x00000021dd007c0c */ /* 0x000fe2000bf46270 */
[----:B------:R-:W-:Y:S01]  /*56ae0*/  ULDC.64 UR32, c[0x0][0x228] ;  /* 0x00008a0000207ab9 */ /* 0x000fe20000000a00 */
[----:B------:R-:W-:Y:S01]  /*56af0*/  ULDC UR51, c[0x0][0x228] ;  /* 0x00008a0000337ab9 */ /* 0x000fe20000000800 */
[----:B------:R-:W-:Y:S01]  /*56b00*/  ULDC UR52, c[0x0][0x228] ;  /* 0x00008a0000347ab9 */ /* 0x000fe20000000800 */
[----:B------:R-:W-:Y:S01]  /*56b10*/  ULDC UR53, c[0x0][0x228] ;  /* 0x00008a0000357ab9 */ /* 0x000fe20000000800 */
[----:B------:R-:W-:Y:S01]  /*56b20*/  LOP3.LUT R240, R240, 0x7fffffff, RZ, 0xc0, !PT ;  /* 0x7ffffffff0f07812 */ /* 0x000fe200078ec0ff */
[----:B------:R-:W-:Y:S01]  /*56b30*/  ULDC UR54, c[0x0][0x228] ;  /* 0x00008a0000367ab9 */ /* 0x000fe20000000800 */
[----:B------:R-:W-:Y:S01]  /*56b40*/  ULDC UR55, c[0x0][0x228] ;  /* 0x00008a0000377ab9 */ /* 0x000fe20000000800 */
[----:B------:R-:W-:Y:S01]  /*56b50*/  ULDC UR56, c[0x0][0x228] ;  /* 0x00008a0000387ab9 */ /* 0x000fe20000000800 */
[----:B------:R-:W-:Y:S01]  /*56b60*/  @P4 LOP3.LUT R238, R238, 0x10000000, RZ, 0xfc, !PT ;  /* 0x10000000eeee4812 */ /* 0x000fe200078efcff */
        /* <DEDUP_REMOVED lines=12> */
[----:B------:R-:W-:Y:S01]  /*56c30*/  ULDC.64 UR42, c[0x0][0x228] ;  /* 0x00008a00002a7ab9 */ /* 0x000fe20000000a00 */
[----:B------:R-:W-:Y:S01]  /*56c40*/  LOP3.LUT R238, R238, 0xfffbffff, RZ, 0xc0, !PT ;  /* 0xfffbffffeeee7812 */ /* 0x000fe200078ec0ff */
[----:B------:R-:W-:Y:S01]  /*56c50*/  ULDC UR40, c[0x0][0x228] ;  /* 0x00008a0000287ab9 */ /* 0x000fe20000000800 */
[----:B------:R-:W-:-:S02]  /*56c60*/  LOP3.LUT R241, R241, 0x7fffffff, RZ, 0xc0, !PT ;  /* 0x7ffffffff1f17812 */ /* 0x000fc400078ec0ff */
[----:B------:R-:W-:Y:S02]  /*56c70*/  LOP3.LUT R242, R242, 0x7fffffff, RZ, 0xc0, !PT ;  /* 0x7ffffffff2f27812 */ /* 0x000fe400078ec0ff */
[----:B------:R-:W-:Y:S01]  /*56c80*/  ISETP.LT.AND P0, PT, R0, UR43, !P0 ;  /* 0x0000002b00007c0c */ /* 0x000fe2000c701270 */
[----:B------:R-:W-:Y:S01]  /*56c90*/  ULDC UR43, c[0x0][0x228] ;  /* 0x00008a00002b7ab9 */ /* 0x000fe20000000800 */
[----:B------:R-:W-:Y:S02]  /*56ca0*/  LOP3.LUT R243, R243, 0x7fffffff, RZ, 0xc0, !PT ;  /* 0x7ffffffff3f37812 */ /* 0x000fe400078ec0ff */
[----:B------:R-:W-:Y:S02]  /*56cb0*/  @P3 LOP3.LUT R238, R238, 0x40000, RZ, 0xfc, !PT ;  /* 0x00040000eeee3812 */ /* 0x000fe400078efcff */
[----:B------:R-:W-:Y:S02]  /*56cc0*/  LOP3.LUT R244, R244, 0x7fffffff, RZ, 0xc0, !PT ;  /* 0x7ffffffff4f47812 */ /* 0x000fe400078ec0ff */
[----:B------:R-:W-:-:S02]  /*56cd0*/  LOP3.LUT R238, R238, 0xfffdffff, RZ, 0xc0, !PT ;  /* 0xfffdffffeeee7812 */ /* 0x000fc400078ec0ff */
[----:B------:R-:W-:Y:S02]  /*56ce0*/  LOP3.LUT R245, R245, 0x7fffffff, RZ, 0xc0, !PT ;  /* 0x7ffffffff5f57812 */ /* 0x000fe400078ec0ff */
[----:B------:R-:W-:Y:S02]  /*56cf0*/  @P2 LOP3.LUT R238, R238, 0x20000, RZ, 0xfc, !PT ;  /* 0x00020000eeee2812 */ /* 0x000fe400078efcff */
[----:B------:R-:W-:Y:S02]  /*56d00*/  ISETP.GE.AND P2, PT, R219, UR31, PT ;  /* 0x0000001fdb007c0c */ /* 0x000fe4000bf46270 */
[----:B------:R-:W-:Y:S02]  /*56d10*/  LOP3.LUT R238, R238, 0xffffbfff, RZ, 0xc0, !PT ;  /* 0xffffbfffeeee7812 */ /* 0x000fe400078ec0ff */
[----:B------:R-:W-:Y:S01]  /*56d20*/  ISETP.LT.AND P3, PT, R3, UR24, !P2 ;  /* 0x0000001803007c0c */ /* 0x000fe2000d761270 */
[----:B------:R-:W-:Y:S01]  /*56d30*/  ULDC UR24, c[0x0][0x228] ;  /* 0x00008a0000187ab9 */ /* 0x000fe20000000800 */
[----:B------:R-:W-:Y:S01]  /*56d40*/  ISETP.LT.AND P2, PT, R2, UR32, !P2 ;  /* 0x0000002002007c0c */ /* 0x000fe2000d741270 */
[----:B------:R-:W-:Y:S01]  /*56d50*/  ULDC UR32, c[0x0][0x228] ;  /* 0x00008a0000207ab9 */ /* 0x000fe20000000800 */
[----:B------:R-:W-:-:S02]  /*56d60*/  LOP3.LUT R246, R246, 0x7fffffff, RZ, 0xc0, !PT ;  /* 0x7ffffffff6f67812 */ /* 0x000fc400078ec0ff */
[----:B------:R-:W-:Y:S02]  /*56d70*/  LOP3.LUT R247, R247, 0x7fffffff, RZ, 0xc0, !PT ;  /* 0x7ffffffff7f77812 */ /* 0x000fe400078ec0ff */
[----:B------:R-:W-:Y:S02]  /*56d80*/  LOP3.LUT R248, R248, 0x7fffffff, RZ, 0xc0, !PT ;  /* 0x7ffffffff8f87812 */ /* 0x000fe400078ec0ff */
[----:B------:R-:W-:-:S03]  /*56d90*/  LOP3.LUT R249, R249, 0x7fffffff, RZ, 0xc0, !PT ;  /* 0x7ffffffff9f97812 */ /* 0x000fc600078ec0ff */
[----:B------:R-:W-:-:S04]  /*56da0*/  @P3 LOP3.LUT R238, R238, 0x4000, RZ, 0xfc, !PT ;  /* 0x00004000eeee3812 */ /* 0x000fc800078efcff */
[----:B------:R-:W-:-:S04]  /*56db0*/  LOP3.LUT R238, R238, 0xffffdfff, RZ, 0xc0, !PT ;  /* 0xffffdfffeeee7812 */ /* 0x000fc800078ec0ff */
        /* <DEDUP_REMOVED lines=9> */
[----:B------:R-:W-:Y:S02]  /*56e50*/  ISETP.GE.AND P1, PT, R225, UR15, PT ;  /* 0x0000000fe1007c0c */ /* 0x000fe4000bf26270 */
[----:B------:R-:W-:Y:S02]  /*56e60*/  LOP3.LUT R238, R238, 0xfdffffff, RZ, 0xc0, !PT ;  /* 0xfdffffffeeee7812 */ /* 0x000fe400078ec0ff */
[----:B------:R-:W-:Y:S01]  /*56e70*/  ISETP.LT.AND P2, PT, R3, UR60, !P1 ;  /* 0x0000003c03007c0c */ /* 0x000fe2000cf41270 */
[----:B------:R-:W-:Y:S01]  /*56e80*/  ULDC UR60, c[0x0][0x228] ;  /* 0x00008a00003c7ab9 */ /* 0x000fe20000000800 */
[----:B------:R-:W-:Y:S01]  /*56e90*/  ISETP.LT.AND P1, PT, R2, UR59, !P1 ;  /* 0x0000003b02007c0c */ /* 0x000fe2000cf21270 */
[----:B------:R-:W-:-:S10]  /*56ea0*/  ULDC UR59, c[0x0][0x228] ;  /* 0x00008a00003b7ab9 */ /* 0x000fd40000000800 */
        /* <DEDUP_REMOVED lines=8> */
[----:B------:R-:W-:-:S09]  /*56f30*/  ISETP.GE.AND P1, PT, R222, UR11, PT ;  /* 0x0000000bde007c0c */ /* 0x000fd2000bf26270 */
[----:B------:R-:W-:Y:S02]  /*56f40*/  @P3 LOP3.LUT R238, R238, 0x800000, RZ, 0xfc, !PT ;  /* 0x00800000eeee3812 */ /* 0x000fe400078efcff */
[----:B------:R-:W-:Y:S02]  /*56f50*/  ISETP.LT.AND P3, PT, R3, UR6, !P1 ;  /* 0x0000000603007c0c */ /* 0x000fe4000cf61270 */
[----:B------:R-:W-:-:S04]  /*56f60*/  LOP3.LUT R238, R238, 0xffbfffff, RZ, 0xc0, !PT ;  /* 0xffbfffffeeee7812 */ /* 0x000fc800078ec0ff */
[----:B------:R-:W-:Y:S02]  /*56f70*/  @P2 LOP3.LUT R238, R238, 0x400000, RZ, 0xfc, !PT ;  /* 0x00400000eeee2812 */ /* 0x000fe400078efcff */
[----:B------:R-:W-:Y:S01]  /*56f80*/  ISETP.LT.AND P2, PT, R2, UR7, !P1 ;  /* 0x0000000702007c0c */ /* 0x000fe2000cf41270 */
[----:B------:R-:W-:Y:S01]  /*56f90*/  ULDC.64 UR6, c[0x0][0x228] ;  /* 0x00008a0000067ab9 */ /* 0x000fe20000000a00 */
[----:B------:R-:W-:Y:S02]  /*56fa0*/  LOP3.LUT R238, R238, 0xffefffff, RZ, 0xc0, !PT ;  /* 0xffefffffeeee7812 */ /* 0x000fe400078ec0ff */
[----:B------:R-:W-:Y:S02]  /*56fb0*/  ISETP.GE.AND P1, PT, R220, UR29, PT ;  /* 0x0000001ddc007c0c */ /* 0x000fe4000bf26270 */
[----:B------:R-:W-:Y:S02]  /*56fc0*/  @P3 LOP3.LUT R238, R238, 0x100000, RZ, 0xfc, !PT ;  /* 0x00100000eeee3812 */ /* 0x000fe400078efcff */
[----:B------:R-:W-:Y:S01]  /*56fd0*/  ISETP.LT.AND P3, PT, R3, UR8, !P1 ;  /* 0x0000000803007c0c */ /* 0x000fe2000cf61270 */
[----:B------:R-:W-:Y:S01]  /*56fe0*/  ULDC UR8, c[0x0][0x228] ;  /* 0x00008a0000087ab9 */ /* 0x000fe20000000800 */
[----:B------:R-:W-:-:S04]  /*56ff0*/  LOP3.LUT R238, R238, 0xfff7ffff, RZ, 0xc0, !PT ;  /* 0xfff7ffffeeee7812 */ /* 0x000fc800078ec0ff */
[----:B------:R-:W-:Y:S02]  /*57000*/  @P2 LOP3.LUT R238, R238, 0x80000, RZ, 0xfc, !PT ;  /* 0x00080000eeee2812 */ /* 0x000fe400078efcff */
[----:B------:R-:W-:Y:S01]  /*57010*/  ISETP.LT.AND P2, PT, R2, UR10, !P1 ;  /* 0x0000000a02007c0c */ /* 0x000fe2000cf41270 */
[----:B------:R-:W-:Y:S01]  /*57020*/  ULDC.64 UR10, c[0x0][0x228] ;  /* 0x00008a00000a7ab9 */ /* 0x000fe20000000a00 */
[----:B------:R-:W-:Y:S02]  /*57030*/  LOP3.LUT R238, R238, 0xfffeffff, RZ, 0xc0, !PT ;  /* 0xfffeffffeeee7812 */ /* 0x000fe400078ec0ff */
[----:B------:R-:W-:Y:S02]  /*57040*/  ISETP.GE.AND P1, PT, R218, UR27, PT ;  /* 0x0000001bda007c0c */ /* 0x000fe4000bf26270 */
[----:B------:R-:W-:Y:S02]  /*57050*/  @P3 LOP3.LUT R238, R238, 0x10000, RZ, 0xfc, !PT ;  /* 0x00010000eeee3812 */ /* 0x000fe400078efcff */
[----:B------:R-:W-:-:S02]  /*57060*/  ISETP.LT.AND P3, PT, R3, UR12, !P1 ;  /* 0x0000000c03007c0c */ /* 0x000fc4000cf61270 */
[----:B------:R-:W-:-:S04]  /*57070*/  LOP3.LUT R238, R238, 0xffff7fff, RZ, 0xc0, !PT ;  /* 0xffff7fffeeee7812 */ /* 0x000fc800078ec0ff */
[----:B------:R-:W-:Y:S02]  /*57080*/  @P2 LOP3.LUT R238, R238, 0x8000, RZ, 0xfc, !PT ;  /* 0x00008000eeee2812 */ /* 0x000fe400078efcff */
[----:B------:R-:W-:Y:S01]  /*57090*/  ISETP.LT.AND P2, PT, R2, UR13, !P1 ;  /* 0x0000000d02007c0c */ /* 0x000fe2000cf41270 */
[----:B------:R-:W-:Y:S01]  /*570a0*/  ULDC.64 UR12, c[0x0][0x228] ;  /* 0x00008a00000c7ab9 */ /* 0x000fe20000000a00 */
[----:B------:R-:W-:Y:S02]  /*570b0*/  LOP3.LUT R238, R238, 0xffffefff, RZ, 0xc0, !PT ;  /* 0xffffefffeeee7812 */ /* 0x000fe400078ec0ff */
[----:B------:R-:W-:Y:S01]  /*570c0*/  ISETP.GE.AND P1, PT, R217, UR35, PT ;  /* 0x00000023d9007c0c */ /* 0x000fe2000bf26270 */
[----:B------:R-:W-:Y:S01]  /*570d0*/  ULDC UR35, c[0x0][0x228] ;  /* 0x00008a0000237ab9 */ /* 0x000fe20000000800 */
        /* <DEDUP_REMOVED lines=13> */
[----:B------:R-:W-:Y:S02]  /*571b0*/  ISETP.LT.AND P2, PT, R2, UR16, !P1 ;  /* 0x0000001002007c0c */ /* 0x000fe4000cf41270 */
        /* <DEDUP_REMOVED lines=33> */
[----:B------:R-:W-:-:S10]  /*573d0*/  ULDC.64 UR28, c[0x0][0x228] ;  /* 0x00008a00001c7ab9 */ /* 0x000fd40000000a00 */
[----:B------:R-:W-:Y:S02]  /*573e0*/  @P2 LOP3.LUT R238, R238, 0x1, RZ, 0xfc, !PT ;  /* 0x00000001eeee2812 */ /* 0x000fe400078efcff */
[----:B------:R-:W-:Y:S02]  /*573f0*/  @P1 LOP3.LUT R239, R239, 0x80000000, RZ, 0xfc, !PT ;  /* 0x80000000efef1812 */ /* 0x000fe400078efcff */
[----:B------:R-:W-:Y:S01]  /*57400*/  ISETP.GE.AND P1, PT, R211, UR5, PT ;  /* 0x00000005d3007c0c */ /* 0x000fe2000bf26270 */
[----:B------:R-:W-:Y:S01]  /*57410*/  ULDC.64 UR4, c[0x0][0x228] ;  /* 0x00008a0000047ab9 */ /* 0x000fe20000000a00 */
[----:B------:R-:W-:Y:S02]  /*57420*/  LOP3.LUT R239, R239, 0xbfffffff, RZ, 0xc0, !PT ;  /* 0xbfffffffefef7812 */ /* 0x000fe400078ec0ff */
[----:B------:R-:W-:Y:S02]  /*57430*/  ISETP.LT.AND P2, PT, R3, UR28, !P1 ;  /* 0x0000001c03007c0c */ /* 0x000fe4000cf41270 */
[----:B------:R-:W-:Y:S01]  /*57440*/  ISETP.LT.AND P1, PT, R2, UR30, !P1 ;  /* 0x0000001e02007c0c */ /* 0x000fe2000cf21270 */
[----:B------:R-:W-:-:S10]  /*57450*/  ULDC UR30, c[0x0][0x228] ;  /* 0x00008a00001e7ab9 */ /* 0x000fd40000000800 */
        /* <DEDUP_REMOVED lines=44> */
[----:B------:R-:W-:Y:S01]  /*57720*/  ULDC UR30, c[0x0][0x228] ;  /* 0x00008a00001e7ab9 */ /* 0x000fe20000000800 */
[----:B------:R-:W-:Y:S01]  /*57730*/  ISETP.GE.AND P1, PT, R205, UR29, PT ;  /* 0x0000001dcd007c0c */ /* 0x000fe2000bf26270 */
[----:B------:R-:W-:-:S08]  /*57740*/  ULDC.64 UR28, c[0x0][0x228] ;  /* 0x00008a00001c7ab9 */ /* 0x000fd00000000a00 */
[----:B------:R-:W-:Y:S02]  /*57750*/  @P3 LOP3.LUT R239, R239, 0x100000, RZ, 0xfc, !PT ;  /* 0x00100000efef3812 */ /* 0x000fe400078efcff */
[----:B------:R-:W-:Y:S02]  /*57760*/  ISETP.LT.AND P3, PT, R3, UR16, !P1 ;  /* 0x0000001003007c0c */ /* 0x000fe4000cf61270 */
[----:B------:R-:W-:-:S04]  /*57770*/  LOP3.LUT R239, R239, 0xfff7ffff, RZ, 0xc0, !PT ;  /* 0xfff7ffffefef7812 */ /* 0x000fc800078ec0ff */
[----:B------:R-:W-:Y:S02]  /*57780*/  @P2 LOP3.LUT R239, R239, 0x80000, RZ, 0xfc, !PT ;  /* 0x00080000efef2812 */ /* 0x000fe400078efcff */
[----:B------:R-:W-:Y:S01]  /*57790*/  ISETP.LT.AND P2, PT, R2, UR20, !P1 ;  /* 0x0000001402007c0c */ /* 0x000fe2000cf41270 */
[----:B------:R-:W-:Y:S01]  /*577a0*/  ULDC.64 UR20, c[0x0][0x228] ;  /* 0x00008a0000147ab9 */ /* 0x000fe20000000a00 */
[----:B------:R-:W-:Y:S02]  /*577b0*/  LOP3.LUT R239, R239, 0xfffbffff, RZ, 0xc0, !PT ;  /* 0xfffbffffefef7812 */ /* 0x000fe400078ec0ff */
[----:B------:R-:W-:Y:S01]  /*577c0*/  ISETP.GE.AND P1, PT, R204, UR5, PT ;  /* 0x00000005cc007c0c */ /* 0x000fe2000bf26270 */
[----:B------:R-:W-:Y:S01]  /*577d0*/  ULDC.64 UR4, c[0x0][0x228] ;  /* 0x00008a0000047ab9 */ /* 0x000fe20000000a00 */
[----:B------:R-:W-:Y:S02]  /*577e0*/  @P3 LOP3.LUT R239, R239, 0x40000, RZ, 0xfc, !PT ;  /* 0x00040000efef3812 */ /* 0x000fe400078efcff */
[----:B------:R-:W-:-:S02]  /*577f0*/  ISETP.LT.AND P3, PT, R3, UR20, !P1 ;  /* 0x0000001403007c0c */ /* 0x000fc4000cf61270 */
[----:B------:R-:W-:-:S04]  /*57800*/  LOP3.LUT R239, R239, 0xfffdffff, RZ, 0xc0, !PT ;  /* 0xfffdffffefef7812 */ /* 0x000fc800078ec0ff */
[----:B------:R-:W-:Y:S02]  /*57810*/  @P2 LOP3.LUT R239, R239, 0x20000, RZ, 0xfc, !PT ;  /* 0x00020000efef2812 */ /* 0x000fe400078efcff */
[----:B------:R-:W-:Y:S02]  /*57820*/  ISETP.LT.AND P2, PT, R2, UR22, !P1 ;  /* 0x0000001602007c0c */ /* 0x000fe4000cf41270 */
[----:B------:R-:W-:Y:S02]  /*57830*/  LOP3.LUT R239, R239, 0xfffeffff, RZ, 0xc0, !PT ;  /* 0xfffeffffefef7812 */ /* 0x000fe400078ec0ff */
[----:B------:R-:W-:Y:S01]  /*57840*/  ISETP.GE.AND P1, PT, R203, UR7, PT ;  /* 0x00000007cb007c0c */ /* 0x000fe2000bf26270 */
[----:B------:R-:W-:Y:S01]  /*57850*/  ULDC.64 UR6, c[0x0][0x228] ;  /* 0x00008a0000067ab9 */ /* 0x000fe20000000a00 */
        /* <DEDUP_REMOVED lines=8> */
[----:B------:R-:W-:Y:S01]  /*578e0*/  ISETP.GE.AND P1, PT, R202, UR11, PT ;  /* 0x0000000bca007c0c */ /* 0x000fe2000bf26270 */
[----:B------:R-:W-:Y:S01]  /*578f0*/  ULDC.64 UR10, c[0x0][0x228] ;  /* 0x00008a00000a7ab9 */ /* 0x000fe20000000a00 */
[----:B------:R-:W-:-:S04]  /*57900*/  @P3 LOP3.LUT R239, R239, 0x4000, RZ, 0xfc, !PT ;  /* 0x00004000efef3812 */ /* 0x000fc800078efcff */
[----:B------:R-:W-:-:S04]  /*57910*/  LOP3.LUT R239, R239, 0xffffdfff, RZ, 0xc0, !PT ;  /* 0xffffdfffefef7812 */ /* 0x000fc800078ec0ff */
[----:B------:R-:W-:Y:S02]  /*57920*/  @P2 LOP3.LUT R239, R239, 0x2000, RZ, 0xfc, !PT ;  /* 0x00002000efef2812 */ /* 0x000fe400078efcff */
[----:B------:R-:W-:Y:S02]  /*57930*/  ISETP.LT.AND P2, PT, R3, UR6, !P1 ;  /* 0x0000000603007c0c */ /* 0x000fe4000cf41270 */
[----:B------:R-:W-:Y:S01]  /*57940*/  ISETP.LT.AND P1, PT, R2, UR47, !P1 ;  /* 0x0000002f02007c0c */ /* 0x000fe2000cf21270 */
[----:B------:R-:W-:Y:S01]  /*57950*/  ULDC UR47, c[0x0][0x228] ;  /* 0x00008a00002f7ab9 */ /* 0x000fe20000000800 */
        /* <DEDUP_REMOVED lines=41> */
[----:B------:R-:W-:Y:S01]  /*57bf0*/  ULDC UR5, c[0x0][0x228] ;  /* 0x00008a0000057ab9 */ /* 0x000fe20000000800 */
        /* <DEDUP_REMOVED lines=13> */
[----:B------:R-:W-:Y:S02]  /*57cd0*/  @P2 LOP3.LUT R239, R239, 0x1, RZ, 0xfc, !PT ;  /* 0x00000001efef2812 */ /* 0x000fe400078efcff */
[----:B------:R-:W-:Y:S02]  /*57ce0*/  @P1 LOP3.LUT R240, R240, 0x80000000, RZ, 0xfc, !PT ;  /* 0x80000000f0f01812 */ /* 0x000fe400078efcff */
[----:B------:R-:W-:Y:S01]  /*57cf0*/  ISETP.GE.AND P1, PT, R195, UR11, PT ;  /* 0x0000000bc3007c0c */ /* 0x000fe2000bf26270 */
[----:B------:R-:W-:Y:S01]  /*57d00*/  ULDC.64 UR10, c[0x0][0x228] ;  /* 0x00008a00000a7ab9 */ /* 0x000fe20000000a00 */
        /* <DEDUP_REMOVED lines=87> */
[----:B------:R-:W-:Y:S01]  /*58280*/  ISETP.LT.AND P2, PT, R3, UR24, !P1 ;  /* 0x0000001803007c0c */ /* 0x000fe2000cf41270 */
[----:B------:R-:W-:Y:S01]  /*58290*/  ULDC UR24, c[0x0][0x228] ;  /* 0x00008a0000187ab9 */ /* 0x000fe20000000800 */
        /* <DEDUP_REMOVED lines=29> */
[----:B------:R-:W-:-:S11]  /*58470*/  ISETP.LT.AND P1, PT, R2, UR36, !P1 ;  /* 0x0000002402007c0c */ /* 0x000fd6000cf21270 */
        /* <DEDUP_REMOVED lines=765> */
[----:B------:R-:W-:-:S08]  /*5b450*/  ULDC.64 UR32, c[0x0][0x228] ;  /* 0x00008a0000207ab9 */ /* 0x000fd00000000a00 */
[----:B------:R-:W-:Y:S02]  /*5b460*/  @P3 LOP3.LUT R246, R246, 0x4000000, RZ, 0xfc, !PT ;  /* 0x04000000f6f63812 */ /* 0x000fe400078efcff */
[----:B------:R-:W-:Y:S02]  /*5b470*/  ISETP.LT.AND P3, PT, R3, UR24, !P1 ;  /* 0x0000001803007c0c */ /* 0x000fe4000cf61270 */
[----:B------:R-:W-:-:S04]  /*5b480*/  LOP3.LUT R246, R246, 0xfdffffff, RZ, 0xc0, !PT ;  /* 0xfdfffffff6f67812 */ /* 0x000fc800078ec0ff */
[----:B------:R-:W-:Y:S02]  /*5b490*/  @P2 LOP3.LUT R246, R246, 0x2000000, RZ, 0xfc, !PT ;  /* 0x02000000f6f62812 */ /* 0x000fe400078efcff */
[----:B------:R-:W-:Y:S01]  /*5b4a0*/  ISETP.LT.AND P2, PT, R2, UR43, !P1 ;  /* 0x0000002b02007c0c */ /* 0x000fe2000cf41270 */
[----:B------:R-:W-:Y:S01]  /*5b4b0*/  ULDC UR43, c[0x0][0x228] ;  /* 0x00008a00002b7ab9 */ /* 0x000fe20000000800 */
        /* <DEDUP_REMOVED lines=76> */
[----:B------:R-:W-:-:S04]  /*5b980*/  @P3 LOP3.LUT R246, R246, 0x40, RZ, 0xfc, !PT ;  /* 0x00000040f6f63812 */ /* 0x000fc800078efcff */
[----:B------:R-:W-:-:S04]  /*5b990*/  LOP3.LUT R246, R246, 0xffffffdf, RZ, 0xc0, !PT ;  /* 0xffffffdff6f67812 */ /* 0x000fc800078ec0ff */
[----:B------:R-:W-:Y:S02]  /*5b9a0*/  @P2 LOP3.LUT R246, R246, 0x20, RZ, 0xfc, !PT ;  /* 0x00000020f6f62812 */ /* 0x000fe400078efcff */
[----:B------:R-:W-:Y:S02]  /*5b9b0*/  ISETP.LT.AND P2, PT, R3, UR28, !P1 ;  /* 0x0000001c03007c0c */ /* 0x000fe4000cf41270 */
[----:B------:R-:W-:Y:S01]  /*5b9c0*/  ISETP.LT.AND P1, PT, R2, UR5, !P1 ;  /* 0x0000000502007c0c */ /* 0x000fe2000cf21270 */
[----:B------:R-:W-:Y:S01]  /*5b9d0*/  ULDC.64 UR4, c[0x0][0x228] ;  /* 0x00008a0000047ab9 */ /* 0x000fe20000000a00 */
        /* <DEDUP_REMOVED lines=19> */
[----:B------:R-:W-:Y:S02]  /*5bb10*/  @P2 LOP3.LUT R246, R246, 0x1, RZ, 0xfc, !PT ;  /* 0x00000001f6f62812 */ /* 0x000fe400078efcff */
        /* <DEDUP_REMOVED lines=236> */
[----:B------:R-:W-:-:S02]  /*5c9e0*/  ULDC.64 UR14, c[0x0][0x228] ;  /* 0x00008a00000e7ab9 */ /* 0x000fc40000000a00 */
[----:B------:R-:W-:-:S06]  /*5c9f0*/  ISETP.GE.AND P6, PT, R0, UR15, PT ;  /* 0x0000000f00007c0c */ /* 0x000fcc000bfc6270 */
[----:B------:R-:W-:-:S04]  /*5ca00*/  @P3 LOP3.LUT R248, R248, 0x400, RZ, 0xfc, !PT ;  /* 0x00000400f8f83812 */ /* 0x000fc800078efcff */
[----:B------:R-:W-:-:S04]  /*5ca10*/  LOP3.LUT R248, R248, 0xfffffdff, RZ, 0xc0, !PT ;  /* 0xfffffdfff8f87812 */ /* 0x000fc800078ec0ff */
[----:B------:R-:W-:Y:S02]  /*5ca20*/  @P2 LOP3.LUT R248, R248, 0x200, RZ, 0xfc, !PT ;  /* 0x00000200f8f82812 */ /* 0x000fe400078efcff */
[----:B------:R-:W-:Y:S02]  /*5ca30*/  ISETP.LT.AND P2, PT, R3, UR30, !P1 ;  /* 0x0000001e03007c0c */ /* 0x000fe4000cf41270 */
[----:B------:R-:W-:Y:S01]  /*5ca40*/  ISETP.LT.AND P1, PT, R2, UR54, !P1 ;  /* 0x0000003602007c0c */ /* 0x000fe2000cf21270 */
[----:B------:R-:W-:Y:S01]  /*5ca50*/  ULDC.64 UR54, c[0x0][0x228] ;  /* 0x00008a0000367ab9 */ /* 0x000fe20000000a00 */
[----:B------:R-:W-:Y:S02]  /*5ca60*/  LOP3.LUT R248, R248, 0xfffffeff, RZ, 0xc0, !PT ;  /* 0xfffffefff8f87812 */ /* 0x000fe400078ec0ff */
[----:B------:R-:W-:-:S07]  /*5ca70*/  ISETP.GE.AND P5, PT, R33, UR55, PT ;  /* 0x0000003721007c0c */ /* 0x000fce000bfa6270 */
        /* <DEDUP_REMOVED lines=8> */
[----:B------:R-:W-:Y:S02]  /*5cb00*/  ISETP.LT.AND P2, PT, R2, UR56, !P1 ;  /* 0x0000003802007c0c */ /* 0x000fe4000cf41270 */
        /* <DEDUP_REMOVED lines=35> */
[----:B------:R-:W-:-:S02]  /*5cd40*/  ISETP.LT.AND P2, PT, R2, UR61, !P1 ;  /* 0x0000003d02007c0c */ /* 0x000fc4000cf41270 */
[----:B------:R-:W-:Y:S01]  /*5cd50*/  ISETP.GE.AND P1, PT, R49, UR31, PT ;  /* 0x0000001f31007c0c */ /* 0x000fe2000bf26270 */
[----:B------:R-:W-:Y:S02]  /*5cd60*/  ULDC.64 UR30, c[0x0][0x228] ;  /* 0x00008a00001e7ab9 */ /* 0x000fe40000000a00 */
[----:B------:R-:W-:-:S06]  /*5cd70*/  ISETP.LT.AND P4, PT, R3, UR30, !P5 ;  /* 0x0000001e03007c0c */ /* 0x000fcc000ef81270 */
        /* <DEDUP_REMOVED lines=10> */
[----:B------:R-:W-:Y:S02]  /*5ce20*/  ISETP.GE.AND P1, PT, R48, UR39, PT ;  /* 0x0000002730007c0c */ /* 0x000fe4000bf26270 */
[----:B------:R-:W-:Y:S02]  /*5ce30*/  LOP3.LUT R249, R249, 0xfbffffff, RZ, 0xc0, !PT ;  /* 0xfbfffffff9f97812 */ /* 0x000fe400078ec0ff */
[----:B------:R-:W-:Y:S02]  /*5ce40*/  ISETP.LT.AND P2, PT, R3, UR8, !P1 ;  /* 0x0000000803007c0c */ /* 0x000fe4000cf41270 */
[C---:B------:R-:W-:Y:S01]  /*5ce50*/  ISETP.LT.AND P1, PT, R2.reuse, UR38, !P1 ;  /* 0x0000002602007c0c */ /* 0x040fe2000cf21270 */
[----:B------:R-:W-:Y:S02]  /*5ce60*/  ULDC.64 UR38, c[0x0][0x228] ;  /* 0x00008a0000267ab9 */ /* 0x000fe40000000a00 */
[----:B------:R-:W-:-:S08]  /*5ce70*/  ISETP.LT.AND P5, PT, R2, UR38, !P5 ;  /* 0x0000002602007c0c */ /* 0x000fd0000efa1270 */
[----:B------:R-:W-:-:S04]  /*5ce80*/  @P2 LOP3.LUT R249, R249, 0x4000000, RZ, 0xfc, !PT ;  /* 0x04000000f9f92812 */ /* 0x000fc800078efcff */
[----:B------:R-:W-:-:S04]  /*5ce90*/  LOP3.LUT R249, R249, 0xfdffffff, RZ, 0xc0, !PT ;  /* 0xfdfffffff9f97812 */ /* 0x000fc800078ec0ff */
[----:B------:R-:W-:Y:S02]  /*5cea0*/  @P1 LOP3.LUT R249, R249, 0x2000000, RZ, 0xfc, !PT ;  /* 0x02000000f9f91812 */ /* 0x000fe400078efcff */
[----:B------:R-:W-:Y:S02]  /*5ceb0*/  ISETP.GE.AND P1, PT, R47, UR17, PT ;  /* 0x000000112f007c0c */ /* 0x000fe4000bf26270 */
[----:B------:R-:W-:Y:S02]  /*5cec0*/  LOP3.LUT R249, R249, 0xfeffffff, RZ, 0xc0, !PT ;  /* 0xfefffffff9f97812 */ /* 0x000fe400078ec0ff */
[C---:B------:R-:W-:Y:S02]  /*5ced0*/  ISETP.LT.AND P2, PT, R3.reuse, UR48, !P1 ;  /* 0x0000003003007c0c */ /* 0x040fe4000cf41270 */
[----:B------:R-:W-:Y:S01]  /*5cee0*/  ISETP.LT.AND P1, PT, R2, UR16, !P1 ;  /* 0x0000001002007c0c */ /* 0x000fe2000cf21270 */
[----:B------:R-:W-:Y:S02]  /*5cef0*/  ULDC.64 UR16, c[0x0][0x228] ;  /* 0x00008a0000107ab9 */ /* 0x000fe40000000a00 */
[----:B------:R-:W-:-:S08]  /*5cf00*/  ISETP.LT.AND P6, PT, R3, UR16, !P6 ;  /* 0x0000001003007c0c */ /* 0x000fd0000f7c1270 */
[----:B------:R-:W-:-:S04]  /*5cf10*/  @P2 LOP3.LUT R249, R249, 0x1000000, RZ, 0xfc, !PT ;  /* 0x01000000f9f92812 */ /* 0x000fc800078efcff */
[----:B------:R-:W-:-:S04]  /*5cf20*/  LOP3.LUT R249, R249, 0xff7fffff, RZ, 0xc0, !PT ;  /* 0xff7ffffff9f97812 */ /* 0x000fc800078ec0ff */
[----:B------:R-:W-:Y:S02]  /*5cf30*/  @P1 LOP3.LUT R249, R249, 0x800000, RZ, 0xfc, !PT ;  /* 0x00800000f9f91812 */ /* 0x000fe400078efcff */
[----:B------:R-:W-:Y:S02]  /*5cf40*/  ISETP.GE.AND P1, PT, R46, UR7, PT ;  /* 0x000000072e007c0c */ /* 0x000fe4000bf26270 */
[----:B------:R-:W-:Y:S02]  /*5cf50*/  LOP3.LUT R249, R249, 0xffbfffff, RZ, 0xc0, !PT ;  /* 0xffbffffff9f97812 */ /* 0x000fe400078ec0ff */
[----:B------:R-:W-:Y:S02]  /*5cf60*/  ISETP.LT.AND P3, PT, R3, UR10, !P1 ;  /* 0x0000000a03007c0c */ /* 0x000fe4000cf61270 */
[----:B------:R-:W-:Y:S01]  /*5cf70*/  ISETP.LT.AND P2, PT, R2, UR18, !P1 ;  /* 0x0000001202007c0c */ /* 0x000fe2000cf41270 */
[----:B------:R-:W-:Y:S01]  /*5cf80*/  ULDC UR18, c[0x0][0x228] ;  /* 0x00008a0000127ab9 */ /* 0x000fe20000000800 */
[----:B------:R-:W-:-:S09]  /*5cf90*/  ISETP.GE.AND P1, PT, R45, UR19, PT ;  /* 0x000000132d007c0c */ /* 0x000fd2000bf26270 */
[----:B------:R-:W-:Y:S02]  /*5cfa0*/  @P3 LOP3.LUT R249, R249, 0x400000, RZ, 0xfc, !PT ;  /* 0x00400000f9f93812 */ /* 0x000fe400078efcff */
[----:B------:R-:W-:Y:S02]  /*5cfb0*/  ISETP.LT.AND P3, PT, R3, UR50, !P1 ;  /* 0x0000003203007c0c */ /* 0x000fe4000cf61270 */
[----:B------:R-:W-:-:S04]  /*5cfc0*/  LOP3.LUT R249, R249, 0xffdfffff, RZ, 0xc0, !PT ;  /* 0xffdffffff9f97812 */ /* 0x000fc800078ec0ff */
[----:B------:R-:W-:Y:S02]  /*5cfd0*/  @P2 LOP3.LUT R249, R249, 0x200000, RZ, 0xfc, !PT ;  /* 0x00200000f9f92812 */ /* 0x000fe400078efcff */
[----:B------:R-:W-:Y:S01]  /*5cfe0*/  ISETP.LT.AND P2, PT, R2, UR6, !P1 ;  /* 0x0000000602007c0c */ /* 0x000fe2000cf41270 */
[----:B------:R-:W-:Y:S01]  /*5cff0*/  ULDC UR6, c[0x0][0x228] ;  /* 0x00008a0000067ab9 */ /* 0x000fe20000000800 */
[----:B------:R-:W-:Y:S02]  /*5d000*/  LOP3.LUT R249, R249, 0xffefffff, RZ, 0xc0, !PT ;  /* 0xffeffffff9f97812 */ /* 0x000fe400078ec0ff */
[----:B------:R-:W-:Y:S02]  /*5d010*/  ISETP.GE.AND P1, PT, R44, UR41, PT ;  /* 0x000000292c007c0c */ /* 0x000fe4000bf26270 */
[----:B------:R-:W-:Y:S02]  /*5d020*/  @P3 LOP3.LUT R249, R249, 0x100000, RZ, 0xfc, !PT ;  /* 0x00100000f9f93812 */ /* 0x000fe400078efcff */
[----:B------:R-:W-:-:S02]  /*5d030*/  ISETP.LT.AND P3, PT, R3, UR22, !P1 ;  /* 0x0000001603007c0c */ /* 0x000fc4000cf61270 */
        /* <DEDUP_REMOVED lines=20> */
[----:B------:R-:W-:-:S09]  /*5d180*/  ISETP.GE.AND P1, PT, R41, UR49, PT ;  /* 0x0000003129007c0c */ /* 0x000fd2000bf26270 */
        /* <DEDUP_REMOVED lines=44> */
[----:B------:R-:W-:Y:S02]  /*5d450*/  LOP3.LUT R249, R249, 0xfffffffd, RZ, 0xc0, !PT ;  /* 0xfffffffdf9f97812 */ /* 0x000fe400078ec0ff */
[----:B------:R-:W-:Y:S02]  /*5d460*/  ISETP.LT.AND P1, PT, R2, UR36, !P1 ;  /* 0x0000002402007c0c */ /* 0x000fe4000cf21270 */
[----:B------:R-:W-:Y:S02]  /*5d470*/  @P3 LOP3.LUT R249, R249, 0x2, RZ, 0xfc, !PT ;  /* 0x00000002f9f93812 */ /* 0x000fe400078efcff */
[----:B------:R-:W-:Y:S02]  /*5d480*/  ISETP.GE.AND P3, PT, R34, UR21, PT ;  /* 0x0000001522007c0c */ /* 0x000fe4000bf66270 */
[----:B------:R-:W-:-:S04]  /*5d490*/  LOP3.LUT R249, R249, 0xfffffffe, RZ, 0xc0, !PT ;  /* 0xfffffffef9f97812 */ /* 0x000fc800078ec0ff */
[----:B------:R-:W-:Y:S02]  /*5d4a0*/  @P2 LOP3.LUT R249, R249, 0x1, RZ, 0xfc, !PT ;  /* 0x00000001f9f92812 */ /* 0x000fe400078efcff */
[----:B------:R-:W-:Y:S02]  /*5d4b0*/  ISETP.LT.AND P2, PT, R3, UR4, !P3 ;  /* 0x0000000403007c0c */ /* 0x000fe4000df41270 */
[----:B------:R-:W-:Y:S01]  /*5d4c0*/  ISETP.LT.AND P3, PT, R2, UR60, !P3 ;  /* 0x0000003c02007c0c */ /* 0x000fe2000df61270 */
[----:B------:R-:W2:Y:S01]  /*5d4d0*/  LDL.LU R219, [R1+0xd44] ;  /* 0x000d440001db7983 */ /* 0x000ea20000300800 */
[----:B------:R-:W-:Y:S01]  /*5d4e0*/  IADD3 R237, R237, UR46, R251 ;  /* 0x0000002eeded7c10 */ /* 0x000fe2000fffe0fb */
[----:B------:R-:W-:Y:S01]  /*5d4f0*/  ULDC.64 UR8, c[0x0][0x228] ;  /* 0x00008a0000087ab9 */ /* 0x000fe20000000a00 */
[----:B------:R-:W-:Y:S01]  /*5d500*/  ULDC.64 UR6, c[0x0][0x228] ;  /* 0x00008a0000067ab9 */ /* 0x000fe20000000a00 */
[----:B------:R-:W3:Y:S01]  /*5d510*/  LDL.LU R221, [R1+0xd3c] ;  /* 0x000d3c0001dd7983 */ /* 0x000ee20000300800 */
[----:B------:R-:W-:Y:S01]  /*5d520*/  ULDC.64 UR12, c[0x0][0x228] ;  /* 0x00008a00000c7ab9 */ /* 0x000fe20000000a00 */
[----:B------:R-:W-:Y:S01]  /*5d530*/  ULDC.64 UR10, c[0x0][0x228] ;  /* 0x00008a00000a7ab9 */ /* 0x000fe20000000a00 */
[----:B------:R-:W-:Y:S01]  /*5d540*/  ULDC.64 UR20, c[0x0][0x228] ;  /* 0x00008a0000147ab9 */ /* 0x000fe20000000a00 */
[----:B------:R-:W4:Y:S01]  /*5d550*/  LDL.LU R223, [R1+0xd38] ;  /* 0x000d380001df7983 */ /* 0x000f220000300800 */
[----:B------:R-:W-:Y:S01]  /*5d560*/  ULDC.64 UR18, c[0x0][0x228] ;  /* 0x00008a0000127ab9 */ /* 0x000fe20000000a00 */
[----:B------:R-:W-:Y:S01]  /*5d570*/  ULDC.64 UR14, c[0x0][0x228] ;  /* 0x00008a00000e7ab9 */ /* 0x000fe20000000a00 */
[----:B------:R-:W-:Y:S01]  /*5d580*/  ULDC.64 UR24, c[0x0][0x228] ;  /* 0x00008a0000187ab9 */ /* 0x000fe20000000a00 */
[----:B------:R-:W4:Y:S01]  /*5d590*/  LDL.LU R227, [R1+0xb84] ;  /* 0x000b840001e37983 */ /* 0x000f220000300800 */
[----:B------:R-:W-:-:S03]  /*5d5a0*/  ULDC.64 UR22, c[0x0][0x228] ;  /* 0x00008a0000167ab9 */ /* 0x000fc60000000a00 */
[----:B------:R-:W4:Y:S04]  /*5d5b0*/  LDL.LU R226, [R1+0x348] ;  /* 0x0003480001e27983 */ /* 0x000f280000300800 */
[----:B------:R-:W4:Y:S04]  /*5d5c0*/  LDL.LU R252, [R1+0x330] ;  /* 0x0003300001fc7983 */ /* 0x000f280000300800 */
[----:B------:R-:W4:Y:S04]  /*5d5d0*/  LDL.LU R216, [R1+0x1ac0] ;  /* 0x001ac00001d87983 */ /* 0x000f280000300800 */
[----:B------:R-:W-:Y:S04]  /*5d5e0*/  STL.64 [R1+0x1be0], R230 ;  /* 0x001be0e601007387 */ /* 0x000fe80000100a00 */
[----:B------:R-:W-:Y:S04]  /*5d5f0*/  STL.64 [R1+0x1bd8], R228 ;  /* 0x001bd8e401007387 */ /* 0x000fe80000100a00 */
[----:B------:R0:W-:Y:S04]  /*5d600*/  STL [R1+0x1bd4], R235 ;  /* 0x001bd4eb01007387 */ /* 0x0001e80000100800 */
[----:B------:R-:W-:Y:S04]  /*5d610*/  STL [R1+0x1bd0], R236 ;  /* 0x001bd0ec01007387 */ /* 0x000fe80000100800 */
[----:B------:R1:W-:Y:S04]  /*5d620*/  STL [R1+0x1bcc], R250 ;  /* 0x001bccfa01007387 */ /* 0x0003e80000100800 */
[----:B------:R-:W-:Y:S04]  /*5d630*/  STL [R1+0x1bc8], R0 ;  /* 0x001bc80001007387 */ /* 0x000fe80000100800 */
[----:B------:R1:W-:Y:S04]  /*5d640*/  STL.64 [R1+0x1bc0], R2 ;  /* 0x001bc00201007387 */ /* 0x0003e80000100a00 */
[----:B------:R-:W4:Y:S04]  /*5d650*/  LDL.LU R217, [R1+0x3c] ;  /* 0x00003c0001d97983 */ /* 0x000f280000300800 */
[----:B------:R-:W4:Y:S04]  /*5d660*/  LDL.LU R218, [R1+0x40] ;  /* 0x0000400001da7983 */ /* 0x000f280000300800 */
[----:B------:R-:W4:Y:S04]  /*5d670*/  LDL.LU R220, [R1+0x44] ;  /* 0x0000440001dc7983 */ /* 0x000f280000300800 */
[----:B------:R-:W4:Y:S04]  /*5d680*/  LDL.LU R222, [R1+0xd54] ;  /* 0x000d540001de7983 */ /* 0x000f280000300800 */
[----:B------:R-:W4:Y:S04]  /*5d690*/  LDL.LU R224, [R1+0xd48] ;  /* 0x000d480001e07983 */ /* 0x000f280000300800 */
[----:B------:R-:W4:Y:S01]  /*5d6a0*/  LDL.LU R225, [R1+0xd40] ;  /* 0x000d400001e17983 */ /* 0x000f220000300800 */
[----:B------:R-:W-:Y:S01]  /*5d6b0*/  BAR.SYNC.DEFER_BLOCKING 0x0 ;  /* 0x0000000000007b1d */ /* 0x000fe20000010000 */
[----:B--2---:R-:W-:-:S02]  /*5d6c0*/  LOP3.LUT R36, R219, 0xffff, RZ, 0xc0, !PT ;  /* 0x0000ffffdb247812 */ /* 0x004fc400078ec0ff */
[----:B---3--:R-:W-:-:S03]  /*5d6d0*/  LOP3.LUT R35, R221, 0xffff, RZ, 0xc0, !PT ;  /* 0x0000ffffdd237812 */ /* 0x008fc600078ec0ff */
[----:B------:R-:W2:Y:S01]  /*5d6e0*/  LDL.LU R221, [R1+0xb8c] ;  /* 0x000b8c0001dd7983 */ /* 0x000ea20000300800 */
[----:B----4-:R-:W-:Y:S02]  /*5d6f0*/  LOP3.LUT R33, R223, 0xffff, RZ, 0xc0, !PT ;  /* 0x0000ffffdf217812 */ /* 0x010fe400078ec0ff */
[----:B------:R-:W-:Y:S02]  /*5d700*/  LOP3.LUT R38, R227, 0xffff, RZ, 0xc0, !PT ;  /* 0x0000ffffe3267812 */ /* 0x000fe400078ec0ff */
[----:B------:R-:W-:Y:S02]  /*5d710*/  LOP3.LUT R37, R226, 0xffff, RZ, 0xc0, !PT ;  /* 0x0000ffffe2257812 */ /* 0x000fe400078ec0ff */
[----:B------:R-:W3:Y:S01]  /*5d720*/  LDL.LU R226, [R1+0xb88] ;  /* 0x000b880001e27983 */ /* 0x000ee20000300800 */
[----:B------:R-:W-:Y:S02]  /*5d730*/  SHF.R.U32.HI R211, RZ, 0x8, R36 ;  /* 0x00000008ffd37819 */ /* 0x000fe40000011624 */
[----:B------:R-:W-:-:S02]  /*5d740*/  PRMT R215, R36, 0x3340, R38 ;  /* 0x0000334024d77816 */ /* 0x000fc40000000026 */
[----:B------:R-:W-:Y:S02]  /*5d750*/  SHF.R.U32.HI R36, RZ, 0x8, R38 ;  /* 0x00000008ff247819 */ /* 0x000fe40000011626 */
[----:B------:R-:W-:Y:S02]  /*5d760*/  LOP3.LUT R34, R252, 0xffff, RZ, 0xc0, !PT ;  /* 0x0000fffffc227812 */ /* 0x000fe400078ec0ff */
[----:B------:R-:W-:Y:S01]  /*5d770*/  LOP3.LUT R211, R211, 0xffff, RZ, 0xc0, !PT ;  /* 0x0000ffffd3d37812 */ /* 0x000fe200078ec0ff */
[----:B------:R-:W4:Y:S01]  /*5d780*/  LDL.LU R252, [R1+0x368] ;  /* 0x0003680001fc7983 */ /* 0x000f220000300800 */
[----:B------:R-:W-:Y:S02]  /*5d790*/  LOP3.LUT R36, R36, 0xffff, RZ, 0xc0, !PT ;  /* 0x0000ffff24247812 */ /* 0x000fe400078ec0ff */
[----:B------:R-:W-:Y:S02]  /*5d7a0*/  SHF.R.U32.HI R227, RZ, 0x8, R33 ;  /* 0x00000008ffe37819 */ /* 0x000fe40000011621 */
[----:B0-----:R-:W-:-:S02]  /*5d7b0*/  PRMT R235, R33, 0x3340, R34 ;  /* 0x0000334021eb7816 */ /* 0x001fc40000000022 */
[----:B------:R-:W-:Y:S02]  /*5d7c0*/  LOP3.LUT R33, R216, 0x300, RZ, 0xc0, !PT ;  /* 0x00000300d8217812 */ /* 0x000fe400078ec0ff */
[----:B------:R-:W-:Y:S01]  /*5d7d0*/  SHF.R.U32.HI R219, RZ, 0x8, R35 ;  /* 0x00000008ffdb7819 */ /* 0x000fe20000011623 */
[----:B------:R-:W4:Y:S01]  /*5d7e0*/  LDL.LU R216, [R1+0x48] ;  /* 0x0000480001d87983 */ /* 0x000f220000300800 */
[--C-:B------:R-:W-:Y:S02]  /*5d7f0*/  PRMT R223, R35, 0x3340, R37.reuse ;  /* 0x0000334023df7816 */ /* 0x100fe40000000025 */
[----:B------:R-:W-:Y:S02]  /*5d800*/  PRMT R211, R211, 0x3340, R36 ;  /* 0x00003340d3d37816 */ /* 0x000fe40000000024 */
[----:B------:R-:W-:Y:S01]  /*5d810*/  SHF.R.U32.HI R35, RZ, 0x8, R37 ;  /* 0x00000008ff237819 */ /* 0x000fe20000011625 */
[----:B------:R-:W-:Y:S01]  /*5d820*/  IMAD.IADD R237, R237, 0x1, R33 ;  /* 0x00000001eded7824 */ /* 0x000fe200078e0221 */
[----:B------:R-:W-:-:S02]  /*5d830*/  PRMT R36, R217, 0x5410, R29 ;  /* 0x00005410d9247816 */ /* 0x000fc4000000001d */
[----:B------:R-:W4:Y:S01]  /*5d840*/  LDL.LU R217, [R1+0x394] ;  /* 0x0003940001d97983 */ /* 0x000f220000300800 */
[----:B------:R-:W-:-:S03]  /*5d850*/  PRMT R37, R218, 0x5410, R30 ;  /* 0x00005410da257816 */ /* 0x000fc6000000001e */
[----:B------:R-:W4:Y:S01]  /*5d860*/  LDL.LU R218, [R1+0x36c] ;  /* 0x00036c0001da7983 */ /* 0x000f220000300800 */
[----:B------:R-:W-:-:S03]  /*5d870*/  PRMT R38, R220, 0x5410, R31 ;  /* 0x00005410dc267816 */ /* 0x000fc6000000001f */
[----:B------:R-:W4:Y:S01]  /*5d880*/  LDL.LU R220, [R1+0x35c] ;  /* 0x00035c0001dc7983 */ /* 0x000f220000300800 */
[----:B------:R-:W-:-:S03]  /*5d890*/  LOP3.LUT R33, R222, 0xffff, RZ, 0xc0, !PT ;  /* 0x0000ffffde217812 */ /* 0x000fc600078ec0ff */
[----:B------:R-:W4:Y:S01]  /*5d8a0*/  LDL.LU R222, [R1+0x31c] ;  /* 0x00031c0001de7983 */ /* 0x000f220000300800 */
[----:B------:R-:W-:-:S03]  /*5d8b0*/  LOP3.LUT R29, R224, 0xffff, RZ, 0xc0, !PT ;  /* 0x0000ffffe01d7812 */ /* 0x000fc600078ec0ff */
[----:B------:R-:W4:Y:S01]  /*5d8c0*/  LDL.LU R224, [R1+0x2ec] ;  /* 0x0002ec0001e07983 */ /* 0x000f220000300800 */
[----:B------:R-:W-:-:S03]  /*5d8d0*/  LOP3.LUT R30, R225, 0xffff, RZ, 0xc0, !PT ;  /* 0x0000ffffe11e7812 */ /* 0x000fc600078ec0ff */
[----:B------:R-:W4:Y:S01]  /*5d8e0*/  LDL.LU R225, [R1+0x2e8] ;  /* 0x0002e80001e17983 */ /* 0x000f220000300800 */
[----:B------:R-:W-:Y:S02]  /*5d8f0*/  LOP3.LUT R219, R219, 0xffff, RZ, 0xc0, !PT ;  /* 0x0000ffffdbdb7812 */ /* 0x000fe400078ec0ff */
[----:B------:R-:W-:-:S04]  /*5d900*/  LOP3.LUT R35, R35, 0xffff, RZ, 0xc0, !PT ;  /* 0x0000ffff23237812 */ /* 0x000fc800078ec0ff */
[----:B------:R-:W-:Y:S02]  /*5d910*/  PRMT R219, R219, 0x3340, R35 ;  /* 0x00003340dbdb7816 */ /* 0x000fe40000000023 */
[----:B--2---:R-:W-:Y:S02]  /*5d920*/  LOP3.LUT R35, R221, 0xffff, RZ, 0xc0, !PT ;  /* 0x0000ffffdd237812 */ /* 0x004fe400078ec0ff */
[----:B------:R-:W2:Y:S01]  /*5d930*/  LDL.LU R221, [R1+0x88] ;  /* 0x0000880001dd7983 */ /* 0x000ea20000300800 */
[----:B---3--:R-:W-:-:S03]  /*5d940*/  LOP3.LUT R31, R226, 0xffff, RZ, 0xc0, !PT ;  /* 0x0000ffffe21f7812 */ /* 0x008fc600078ec0ff */
[----:B------:R-:W3:Y:S04]  /*5d950*/  LDL.LU R226, [R1+0x340] ;  /* 0x0003400001e27983 */ /* 0x000ee80000300800 */
        /* <DEDUP_REMOVED lines=8> */
[----:B------:R-:W-:-:S02]  /*5d9e0*/  SHF.R.U32.HI R34, RZ, 0x8, R34 ;  /* 0x00000008ff227819 */ /* 0x000fc40000011622 */
[----:B------:R-:W-:Y:S01]  /*5d9f0*/  LOP3.LUT R227, R227, 0xffff, RZ, 0xc0, !PT ;  /* 0x0000ffffe3e37812 */ /* 0x000fe200078ec0ff */
[----:B------:R-:W2:Y:S01]  /*5da00*/  LDL.LU R213, [R1+0x8] ;  /* 0x0000080001d57983 */ /* 0x000ea20000300800 */
[----:B------:R-:W-:Y:S02]  /*5da10*/  LOP3.LUT R34, R34, 0xffff, RZ, 0xc0, !PT ;  /* 0x0000ffff22227812 */ /* 0x000fe400078ec0ff */
[----:B------:R-:W-:Y:S01]  /*5da20*/  SHF.R.U32.HI R251, RZ, 0x8, R33 ;  /* 0x00000008fffb7819 */ /* 0x000fe20000011621 */
[----:B------:R-:W2:Y:S01]  /*5da30*/  LDL.LU R214, [R1+0x7fc] ;  /* 0x0007fc0001d67983 */ /* 0x000ea20000300800 */
[--C-:B-1----:R-:W-:Y:S02]  /*5da40*/  PRMT R250, R33, 0x3340, R35.reuse ;  /* 0x0000334021fa7816 */ /* 0x102fe40000000023 */
[----:B------:R-:W-:Y:S02]  /*5da50*/  SHF.R.U32.HI R33, RZ, 0x8, R35 ;  /* 0x00000008ff217819 */ /* 0x000fe40000011623 */
[----:B------:R-:W-:-:S02]  /*5da60*/  PRMT R227, R227, 0x3340, R34 ;  /* 0x00003340e3e37816 */ /* 0x000fc40000000022 */
[----:B----4-:R-:W-:Y:S02]  /*5da70*/  LOP3.LUT R34, R252, 0xffff, RZ, 0xc0, !PT ;  /* 0x0000fffffc227812 */ /* 0x010fe400078ec0ff */
[----:B------:R-:W-:Y:S02]  /*5da80*/  LOP3.LUT R251, R251, 0xffff, RZ, 0xc0, !PT ;  /* 0x0000fffffbfb7812 */ /* 0x000fe400078ec0ff */
[----:B------:R-:W-:Y:S02]  /*5da90*/  LOP3.LUT R33, R33, 0xffff, RZ, 0xc0, !PT ;  /* 0x0000ffff21217812 */ /* 0x000fe400078ec0ff */
[----:B------:R-:W-:Y:S02]  /*5daa0*/  SHF.R.U32.HI R252, RZ, 0x8, R29 ;  /* 0x00000008fffc7819 */ /* 0x000fe4000001161d */
[----:B------:R-:W-:Y:S02]  /*5dab0*/  PRMT R2, R29, 0x3340, R31 ;  /* 0x000033401d027816 */ /* 0x000fe4000000001f */
[----:B------:R-:W-:-:S02]  /*5dac0*/  PRMT R39, R216, 0x5410, R32 ;  /* 0x00005410d8277816 */ /* 0x000fc40000000020 */
[----:B------:R-:W-:Y:S01]  /*5dad0*/  SHF.R.U32.HI R29, RZ, 0x8, R30 ;  /* 0x00000008ff1d7819 */ /* 0x000fe2000001161e */
[----:B------:R-:W4:Y:S01]  /*5dae0*/  LDL.LU R216, [R1+0x4] ;  /* 0x0000040001d87983 */ /* 0x000f220000300800 */
[----:B------:R-:W-:Y:S02]  /*5daf0*/  PRMT R3, R30, 0x3340, R34 ;  /* 0x000033401e037816 */ /* 0x000fe40000000022 */
[----:B------:R-:W-:Y:S02]  /*5db00*/  PRMT R251, R251, 0x3340, R33 ;  /* 0x00003340fbfb7816 */ /* 0x000fe40000000021 */
[----:B------:R-:W-:Y:S02]  /*5db10*/  PRMT R32, R217, 0x5410, R8 ;  /* 0x00005410d9207816 */ /* 0x000fe40000000008 */
[----:B------:R-:W-:Y:S01]  /*5db20*/  SHF.R.U32.HI R30, RZ, 0x8, R34 ;  /* 0x00000008ff1e7819 */ /* 0x000fe20000011622 */
[----:B------:R-:W4:Y:S01]  /*5db30*/  LDL.LU R217, [R1+0x7ec] ;  /* 0x0007ec0001d97983 */ /* 0x000f220000300800 */
[----:B------:R-:W-:-:S02]  /*5db40*/  PRMT R33, R218, 0x5410, R9 ;  /* 0x00005410da217816 */ /* 0x000fc40000000009 */
[----:B------:R-:W-:Y:S01]  /*5db50*/  PRMT R34, R220, 0x5410, R10 ;  /* 0x00005410dc227816 */ /* 0x000fe2000000000a */
[----:B------:R-:W4:Y:S01]  /*5db60*/  LDL.LU R218, [R1] ;  /* 0x0000000001da7983 */ /* 0x000f220000300800 */
[----:B------:R-:W-:-:S03]  /*5db70*/  PRMT R12, R222, 0x5410, R12 ;  /* 0x00005410de0c7816 */ /* 0x000fc6000000000c */
[----:B------:R-:W4:Y:S01]  /*5db80*/  LDL.LU R220, [R1+0x7e8] ;  /* 0x0007e80001dc7983 */ /* 0x000f220000300800 */
[----:B------:R-:W-:-:S03]  /*5db90*/  PRMT R13, R224, 0x5410, R13 ;  /* 0x00005410e00d7816 */ /* 0x000fc6000000000d */
[----:B------:R-:W-:Y:S01]  /*5dba0*/  STSM.16.M88.4 [R237], R36 ;  /* 0x00000024ed007844 */ /* 0x000fe20000000200 */
[----:B------:R-:W-:-:S03]  /*5dbb0*/  PRMT R14, R225, 0x5410, R14 ;  /* 0x00005410e10e7816 */ /* 0x000fc6000000000e */
[----:B------:R-:W4:Y:S04]  /*5dbc0*/  LDL.LU R222, [R1+0x7dc] ;  /* 0x0007dc0001de7983 */ /* 0x000f280000300800 */
[----:B------:R-:W4:Y:S04]  /*5dbd0*/  LDL.LU R224, [R1+0x7d0] ;  /* 0x0007d00001e07983 */ /* 0x000f280000300800 */
[----:B------:R-:W4:Y:S01]  /*5dbe0*/  LDL.LU R225, [R1+0x7cc] ;  /* 0x0007cc0001e17983 */ /* 0x000f220000300800 */
[----:B------:R-:W-:Y:S01]  /*5dbf0*/  LEA R236, R188, UR46, 0x4 ;  /* 0x0000002ebcec7c11 */ /* 0x000fe2000f8e20ff */
[----:B------:R-:W-:Y:S01]  /*5dc00*/  BAR.SYNC.DEFER_BLOCKING 0x0 ;  /* 0x0000000000007b1d */ /* 0x000fe20000010000 */
[----:B---3--:R-:W-:-:S05]  /*5dc10*/  PRMT R35, R226, 0x5410, R11 ;  /* 0x00005410e2237816 */ /* 0x008fca000000000b */
[----:B------:R-:W-:Y:S01]  /*5dc20*/  LDS.128 R8, [R236] ;  /* 0x00000000ec087984 */ /* 0x000fe20000000c00 */
[----:B--2---:R-:W-:Y:S01]  /*5dc30*/  PRMT R15, R221, 0x5410, R15 ;  /* 0x00005410dd0f7816 */ /* 0x004fe2000000000f */
[----:B------:R-:W-:Y:S06]  /*5dc40*/  BAR.SYNC.DEFER_BLOCKING 0x0 ;  /* 0x0000000000007b1d */ /* 0x000fec0000010000 */
[----:B------:R-:W2:Y:S04]  /*5dc50*/  LDL.LU R221, [R1+0x84] ;  /* 0x0000840001dd7983 */ /* 0x000ea80000300800 */
[----:B------:R-:W3:Y:S04]  /*5dc60*/  LDL.LU R226, [R1+0x7e4] ;  /* 0x0007e40001e27983 */ /* 0x000ee80000300800 */
[----:B------:R-:W-:Y:S01]  /*5dc70*/  STSM.16.M88.4 [R237], R12 ;  /* 0x0000000ced007844 */ /* 0x000fe20000000200 */
[----:B------:R-:W-:Y:S06]  /*5dc80*/  BAR.SYNC.DEFER_BLOCKING 0x0 ;  /* 0x0000000000007b1d */ /* 0x000fec0000010000 */
[----:B------:R-:W-:Y:S04]  /*5dc90*/  STL [R1+0xaac], R236 ;  /* 0x000aacec01007387 */ /* 0x000fe80000100800 */
[----:B------:R-:W3:Y:S04]  /*5dca0*/  LDL.LU R191, [R1+0x28] ;  /* 0x0000280001bf7983 */ /* 0x000ee80000300800 */
[----:B------:R-:W3:Y:S04]  /*5dcb0*/  LDL.LU R192, [R1+0x9b0] ;  /* 0x0009b00001c07983 */ /* 0x000ee80000300800 */
[----:B------:R-:W3:Y:S04]  /*5dcc0*/  LDL.LU R193, [R1+0x24] ;  /* 0x0000240001c17983 */ /* 0x000ee80000300800 */
[----:B------:R-:W-:Y:S01]  /*5dcd0*/  LDS.128 R12, [R236] ;  /* 0x00000000ec0c7984 */ /* 0x000fe20000000c00 */
[----:B------:R-:W-:Y:S06]  /*5dce0*/  BAR.SYNC.DEFER_BLOCKING 0x0 ;  /* 0x0000000000007b1d */ /* 0x000fec0000010000 */
        /* <DEDUP_REMOVED lines=8> */
[----:B------:R0:W-:Y:S04]  /*5dd70*/  STSM.16.M88.4 [R237], R32 ;  /* 0x00000020ed007844 */ /* 0x0001e80000000200 */
[----:B------:R-:W3:Y:S04]  /*5dd80*/  LDL.LU R202, [R1+0x81c] ;  /* 0x00081c0001ca7983 */ /* 0x000ee80000300800 */
[----:B------:R-:W3:Y:S01]  /*5dd90*/  LDL.LU R203, [R1+0xc] ;  /* 0x00000c0001cb7983 */ /* 0x000ee20000300800 */
[----:B0-----:R-:W-:-:S03]  /*5dda0*/  PRMT R32, R204, 0x5410, R23 ;  /* 0x00005410cc207816 */ /* 0x001fc60000000017 */
[----:B------:R-:W3:Y:S01]  /*5ddb0*/  LDL.LU R204, [R1+0x2f4] ;  /* 0x0002f40001cc7983 */ /* 0x000ee20000300800 */
[----:B------:R-:W-:Y:S02]  /*5ddc0*/  PRMT R36, R207, 0x5410, R19 ;  /* 0x00005410cf247816 */ /* 0x000fe40000000013 */
[----:B------:R-:W-:Y:S02]  /*5ddd0*/  PRMT R37, R208, 0x5410, R18 ;  /* 0x00005410d0257816 */ /* 0x000fe40000000012 */
[----:B------:R-:W-:Y:S02]  /*5dde0*/  PRMT R38, R209, 0x5410, R17 ;  /* 0x00005410d1267816 */ /* 0x000fe40000000011 */
[----:B------:R-:W-:Y:S01]  /*5ddf0*/  PRMT R39, R210, 0x5410, R16 ;  /* 0x00005410d2277816 */ /* 0x000fe20000000010 */
[----:B------:R-:W-:Y:S01]  /*5de00*/  BAR.SYNC.DEFER_BLOCKING 0x0 ;  /* 0x0000000000007b1d */ /* 0x000fe20000010000 */
[----:B------:R-:W-:Y:S02]  /*5de10*/  PRMT R33, R205, 0x5410, R22 ;  /* 0x00005410cd217816 */ /* 0x000fe40000000016 */
[----:B------:R-:W-:-:S03]  /*5de20*/  PRMT R34, R206, 0x5410, R21 ;  /* 0x00005410ce227816 */ /* 0x000fc60000000015 */
[----:B------:R-:W3:Y:S04]  /*5de30*/  LDL.LU R205, [R1+0x1c] ;  /* 0x00001c0001cd7983 */ /* 0x000ee80000300800 */
[----:B------:R-:W3:Y:S01]  /*5de40*/  LDL.LU R206, [R1+0x9a4] ;  /* 0x0009a40001ce7983 */ /* 0x000ee20000300800 */
[----:B------:R-:W-:-:S03]  /*5de50*/  PRMT R35, R212, 0x5410, R20 ;  /* 0x00005410d4237816 */ /* 0x000fc60000000014 */
[----:B------:R-:W3:Y:S01]  /*5de60*/  LDL.LU R207, [R1+0x34] ;  /* 0x0000340001cf7983 */ /* 0x000ee20000300800 */
[----:B------:R-:W-:-:S03]  /*5de70*/  PRMT R40, R214, 0x5410, R213 ;  /* 0x00005410d6287816 */ /* 0x000fc600000000d5 */
[----:B------:R-:W3:Y:S04]  /*5de80*/  LDL.LU R208, [R1+0xa04] ;  /* 0x000a040001d07983 */ /* 0x000ee80000300800 */
[----:B------:R-:W-:Y:S01]  /*5de90*/  LDS.128 R16, [R236] ;  /* 0x00000000ec107984 */ /* 0x000fe20000000c00 */
[----:B------:R-:W-:Y:S01]  /*5dea0*/  BAR.SYNC.DEFER_BLOCKING 0x0 ;  /* 0x0000000000007b1d */ /* 0x000fe20000010000 */
[----:B----4-:R-:W-:-:S05]  /*5deb0*/  PRMT R41, R217, 0x5410, R216 ;  /* 0x00005410d9297816 */ /* 0x010fca00000000d8 */
[----:B------:R-:W4:Y:S04]  /*5dec0*/  LDL.LU R209, [R1+0x30] ;  /* 0x0000300001d17983 */ /* 0x000f280000300800 */
[----:B------:R-:W4:Y:S04]  /*5ded0*/  LDL.LU R210, [R1+0x9fc] ;  /* 0x0009fc0001d27983 */ /* 0x000f280000300800 */
[----:B------:R-:W4:Y:S01]  /*5dee0*/  LDL.LU R212, [R1+0x4ac] ;  /* 0x0004ac0001d47983 */ /* 0x000f220000300800 */
[----:B------:R-:W-:-:S03]  /*5def0*/  PRMT R42, R220, 0x5410, R218 ;  /* 0x00005410dc2a7816 */ /* 0x000fc600000000da */
[----:B------:R-:W4:Y:S04]  /*5df00*/  LDL.LU R213, [R1+0x9f8] ;  /* 0x0009f80001d57983 */ /* 0x000f280000300800 */
[----:B------:R-:W-:Y:S01]  /*5df10*/  STSM.16.M88.4 [R237], R36 ;  /* 0x00000024ed007844 */ /* 0x000fe20000000200 */
[----:B------:R-:W-:Y:S06]  /*5df20*/  BAR.SYNC.DEFER_BLOCKING 0x0 ;  /* 0x0000000000007b1d */ /* 0x000fec0000010000 */
[----:B------:R-:W4:Y:S04]  /*5df30*/  LDL.LU R214, [R1+0x3fc] ;  /* 0x0003fc0001d67983 */ /* 0x000f280000300800 */
[----:B------:R-:W4:Y:S04]  /*5df40*/  LDL.LU R216, [R1+0x9e4] ;  /* 0x0009e40001d87983 */ /* 0x000f280000300800 */
[----:B------:R-:W4:Y:S04]  /*5df50*/  LDL.LU R217, [R1+0x3cc] ;  /* 0x0003cc0001d97983 */ /* 0x000f280000300800 */
[----:B------:R-:W4:Y:S04]  /*5df60*/  LDL.LU R218, [R1+0x9e0] ;  /* 0x0009e00001da7983 */ /* 0x000f280000300800 */
[----:B------:R-:W-:Y:S01]  /*5df70*/  LDS.128 R20, [R236] ;  /* 0x00000000ec147984 */ /* 0x000fe20000000c00 */
[----:B------:R-:W-:Y:S06]  /*5df80*/  BAR.SYNC.DEFER_BLOCKING 0x0 ;  /* 0x0000000000007b1d */ /* 0x000fec0000010000 */
[----:B------:R-:W4:Y:S04]  /*5df90*/  LDL.LU R220, [R1+0x3d8] ;  /* 0x0003d80001dc7983 */ /* 0x000f280000300800 */
[----:B------:R0:W-:Y:S02]  /*5dfa0*/  STSM.16.M88.4 [R237], R32 ;  /* 0x00000020ed007844 */ /* 0x0001e40000000200 */
[----:B0-----:R-:W-:-:S02]  /*5dfb0*/  PRMT R32, R222, 0x5410, R27 ;  /* 0x00005410de207816 */ /* 0x001fc4000000001b */
[----:B------:R-:W-:Y:S01]  /*5dfc0*/  PRMT R33, R224, 0x5410, R26 ;  /* 0x00005410e0217816 */ /* 0x000fe2000000001a */
[----:B------:R-:W4:Y:S01]  /*5dfd0*/  LDL.LU R222, [R1+0x9dc] ;  /* 0x0009dc0001de7983 */ /* 0x000f220000300800 */
[----:B------:R-:W-:-:S03]  /*5dfe0*/  PRMT R34, R225, 0x5410, R25 ;  /* 0x00005410e1227816 */ /* 0x000fc60000000019 */
[----:B------:R-:W4:Y:S04]  /*5dff0*/  LDL.LU R224, [R1+0x2c] ;  /* 0x00002c0001e07983 */ /* 0x000f280000300800 */
[----:B------:R-:W4:Y:S01]  /*5e000*/  LDL.LU R225, [R1+0x30c] ;  /* 0x00030c0001e17983 */ /* 0x000f220000300800 */
[----:B--2---:R-:W-:Y:S01]  /*5e010*/  PRMT R35, R221, 0x5410, R24 ;  /* 0x00005410dd237816 */ /* 0x004fe20000000018 */
[----:B------:R-:W-:Y:S01]  /*5e020*/  BAR.SYNC.DEFER_BLOCKING 0x0 ;  /* 0x0000000000007b1d */ /* 0x000fe20000010000 */
[----:B---3--:R-:W-:-:S05]  /*5e030*/  PRMT R43, R226, 0x5410, R28 ;  /* 0x00005410e22b7816 */ /* 0x008fca000000001c */
[----:B------:R-:W2:Y:S04]  /*5e040*/  LDL.LU R221, [R1+0x494] ;  /* 0x0004940001dd7983 */ /* 0x000ea80000300800 */
[----:B------:R-:W2:Y:S04]  /*5e050*/  LDL.LU R226, [R1+0x9e8] ;  /* 0x0009e80001e27983 */ /* 0x000ea80000300800 */
[----:B------:R-:W-:Y:S01]  /*5e060*/  LDS.128 R24, [R236] ;  /* 0x00000000ec187984 */ /* 0x000fe20000000c00 */
[----:B------:R-:W-:Y:S01]  /*5e070*/  BAR.SYNC.DEFER_BLOCKING 0x0 ;  /* 0x0000000000007b1d */ /* 0x000fe20000010000 */
[----:B------:R-:W-:-:S05]  /*5e080*/  PRMT R44, R192, 0x5410, R191 ;  /* 0x00005410c02c7816 */ /* 0x000fca00000000bf */
[----:B------:R-:W3:Y:S04]  /*5e090*/  LDL.LU R191, [R1+0x6a4] ;  /* 0x0006a40001bf7983 */ /* 0x000ee80000300800 */
[----:B------:R-:W3:Y:S01]  /*5e0a0*/  LDL.LU R192, [R1+0xa3c] ;  /* 0x000a3c0001c07983 */ /* 0x000ee20000300800 */
[----:B------:R-:W-:-:S03]  /*5e0b0*/  PRMT R45, R194, 0x5410, R193 ;  /* 0x00005410c22d7816 */ /* 0x000fc600000000c1 */
        /* <DEDUP_REMOVED lines=23> */
[----:B----4-:R-:W-:-:S03]  /*5e230*/  PRMT R49, R210, 0x5410, R209 ;  /* 0x00005410d2317816 */ /* 0x010fc600000000d1 */
[----:B------:R-:W4:Y:S04]  /*5e240*/  LDL.LU R209, [R1+0x7c8] ;  /* 0x0007c80001d17983 */ /* 0x000f280000300800 */
[----:B------:R-:W4:Y:S01]  /*5e250*/  LDL.LU R210, [R1+0xa74] ;  /* 0x000a740001d27983 */ /* 0x000f220000300800 */
[----:B------:R-:W-:-:S03]  /*5e260*/  PRMT R50, R213, 0x5410, R212 ;  /* 0x00005410d5327816 */ /* 0x000fc600000000d4 */
        /* <DEDUP_REMOVED lines=13> */
[----:B------:R-:W4:Y:S04]  /*5e340*/  LDL.LU R225, [R1+0x380] ;  /* 0x0003800001e17983 */ /* 0x000f280000300800 */
[----:B------:R-:W-:Y:S01]  /*5e350*/  STSM.16.M88.4 [R237], R32 ;  /* 0x00000020ed007844 */ /* 0x000fe20000000200 */
[----:B------:R-:W-:Y:S01]  /*5e360*/  BAR.SYNC.DEFER_BLOCKING 0x0 ;  /* 0x0000000000007b1d */ /* 0x000fe20000010000 */
[----:B--2---:R-:W-:-:S05]  /*5e370*/  PRMT R51, R226, 0x5410, R221 ;  /* 0x00005410e2337816 */ /* 0x004fca00000000dd */
[----:B------:R-:W2:Y:S04]  /*5e380*/  LDL.LU R221, [R1+0x7bc] ;  /* 0x0007bc0001dd7983 */ /* 0x000ea80000300800 */
[----:B------:R-:W2:Y:S01]  /*5e390*/  LDL.LU R226, [R1+0xa68] ;  /* 0x000a680001e27983 */ /* 0x000ea20000300800 */
[----:B------:R-:W-:Y:S02]  /*5e3a0*/  SHF.R.U32.HI R31, RZ, 0x8, R31 ;  /* 0x00000008ff1f7819 */ /* 0x000fe4000001161f */
[----:B---3--:R-:W-:Y:S02]  /*5e3b0*/  PRMT R56, R192, 0x5410, R191 ;  /* 0x00005410c0387816 */ /* 0x008fe400000000bf */
        /* <DEDUP_REMOVED lines=20> */
[----:B------:R-:W-:Y:S02]  /*5e500*/  LOP3.LUT R29, R29, 0xffff, RZ, 0xc0, !PT ;  /* 0x0000ffff1d1d7812 */ /* 0x000fe400078ec0ff */
[----:B------:R-:W-:Y:S02]  /*5e510*/  LOP3.LUT R31, R31, 0xffff, RZ, 0xc0, !PT ;  /* 0x0000ffff1f1f7812 */ /* 0x000fe400078ec0ff */
[----:B------:R-:W-:Y:S02]  /*5e520*/  LOP3.LUT R30, R30, 0xffff, RZ, 0xc0, !PT ;  /* 0x0000ffff1e1e7812 */ /* 0x000fe400078ec0ff */
[----:B------:R-:W-:-:S02]  /*5e530*/  LOP3.LUT R252, R252, 0xffff, RZ, 0xc0, !PT ;  /* 0x0000fffffcfc7812 */ /* 0x000fc400078ec0ff */
[----:B------:R-:W-:Y:S02]  /*5e540*/  PRMT R0, R29, 0x3340, R30 ;  /* 0x000033401d007816 */ /* 0x000fe4000000001e */
[----:B------:R-:W-:Y:S02]  /*5e550*/  PRMT R252, R252, 0x3340, R31 ;  /* 0x00003340fcfc7816 */ /* 0x000fe4000000001f */
[----:B------:R-:W-:Y:S01]  /*5e560*/  LDS.128 R28, [R236] ;  /* 0x00000000ec1c7984 */ /* 0x000fe20000000c00 */
[----:B------:R-:W-:Y:S06]  /*5e570*/  BAR.SYNC.DEFER_BLOCKING 0x0 ;  /* 0x0000000000007b1d */ /* 0x000fec0000010000 */
[----:B------:R-:W-:Y:S02]  /*5e580*/  STSM.16.M88.4 [R237], R40 ;  /* 0x00000028ed007844 */ /* 0x000fe40000000200 */
[----:B------:R-:W-:Y:S06]  /*5e590*/  BAR.SYNC.DEFER_BLOCKING 0x0 ;  /* 0x0000000000007b1d */ /* 0x000fec0000010000 */
[----:B------:R-:W-:Y:S02]  /*5e5a0*/  LDS.128 R32, [R236] ;  /* 0x00000000ec207984 */ /* 0x000fe40000000c00 */
[----:B------:R-:W-:Y:S06]  /*5e5b0*/  BAR.SYNC.DEFER_BLOCKING 0x0 ;  /* 0x0000000000007b1d */ /* 0x000fec0000010000 */
[----:B------:R-:W-:Y:S02]  /*5e5c0*/  STSM.16.M88.4 [R237], R36 ;  /* 0x00000024ed007844 */ /* 0x000fe40000000200 */
[----:B------:R-:W-:Y:S01]  /*5e5d0*/  BAR.SYNC.DEFER_BLOCKING 0x0 ;  /* 0x0000000000007b1d */ /* 0x000fe20000010000 */
[----:B------:R-:W-:-:S05]  /*5e5e0*/  PRMT R59, R206, 0x5410, R205 ;  /* 0x00005410ce3b7816 */ /* 0x000fca00000000cd */
[----:B------:R-:W3:Y:S04]  /*5e5f0*/  LDL.LU R205, [R1+0x80c] ;  /* 0x00080c0001cd7983 */ /* 0x000ee80000300800 */
[----:B------:R-:W3:Y:S04]  /*5e600*/  LDL.LU R206, [R1+0xab0] ;  /* 0x000ab00001ce7983 */ /* 0x000ee80000300800 */
[----:B------:R-:W-:Y:S01]  /*5e610*/  LDS.128 R36, [R236] ;  /* 0x00000000ec247984 */ /* 0x000fe20000000c00 */
[----:B------:R-:W-:Y:S06]  /*5e620*/  BAR.SYNC.DEFER_BLOCKING 0x0 ;  /* 0x0000000000007b1d */ /* 0x000fec0000010000 */
[----:B------:R-:W-:Y:S02]  /*5e630*/  STSM.16.M88.4 [R237], R44 ;  /* 0x0000002ced007844 */ /* 0x000fe40000000200 */
[----:B------:R-:W-:Y:S01]  /*5e640*/  BAR.SYNC.DEFER_BLOCKING 0x0 ;  /* 0x0000000000007b1d */ /* 0x000fe20000010000 */
[----:B------:R-:W-:-:S02]  /*5e650*/  PRMT R64, R208, 0x5410, R207 ;  /* 0x00005410d0407816 */ /* 0x000fc400000000cf */
[----:B----4-:R-:W-:Y:S02]  /*5e660*/  PRMT R65, R210, 0x5410, R209 ;  /* 0x00005410d2417816 */ /* 0x010fe400000000d1 */
[----:B------:R-:W-:Y:S01]  /*5e670*/  PRMT R66, R213, 0x5410, R212 ;  /* 0x00005410d5427816 */ /* 0x000fe200000000d4 */
[----:B------:R-:W4:Y:S04]  /*5e680*/  LDL.LU R207, [R1+0x9d8] ;  /* 0x0009d80001cf7983 */ /* 0x000f280000300800 */
[----:B------:R-:W4:Y:S04]  /*5e690*/  LDL.LU R208, [R1+0xb10] ;  /* 0x000b100001d07983 */ /* 0x000f280000300800 */
[----:B------:R-:W4:Y:S04]  /*5e6a0*/  LDL.LU R209, [R1+0x9d4] ;  /* 0x0009d40001d17983 */ /* 0x000f280000300800 */
[----:B------:R-:W4:Y:S04]  /*5e6b0*/  LDL.LU R210, [R1+0xb0c] ;  /* 0x000b0c0001d27983 */ /* 0x000f280000300800 */
[----:B------:R-:W-:Y:S01]  /*5e6c0*/  LDS.128 R40, [R236] ;  /* 0x00000000ec287984 */ /* 0x000fe20000000c00 */
[----:B------:R-:W-:Y:S06]  /*5e6d0*/  BAR.SYNC.DEFER_BLOCKING 0x0 ;  /* 0x0000000000007b1d */ /* 0x000fec0000010000 */
[----:B------:R-:W4:Y:S04]  /*5e6e0*/  LDL.LU R212, [R1+0x9c4] ;  /* 0x0009c40001d47983 */ /* 0x000f280000300800 */
[----:B------:R-:W4:Y:S04]  /*5e6f0*/  LDL.LU R213, [R1+0xafc] ;  /* 0x000afc0001d57983 */ /* 0x000f280000300800 */
[----:B------:R0:W-:Y:S01]  /*5e700*/  STSM.16.M88.4 [R237], R60 ;  /* 0x0000003ced007844 */ /* 0x0001e20000000200 */
[----:B--2---:R-:W-:Y:S01]  /*5e710*/  PRMT R67, R226, 0x5410, R221 ;  /* 0x00005410e2437816 */ /* 0x004fe200000000dd */
[----:B------:R-:W-:Y:S01]  /*5e720*/  BAR.SYNC.DEFER_BLOCKING 0x0 ;  /* 0x0000000000007b1d */ /* 0x000fe20000010000 */
[----:B0-----:R-:W-:-:S05]  /*5e730*/  PRMT R60, R216, 0x5410, R214 ;  /* 0x00005410d83c7816 */ /* 0x001fca00000000d6 */
[----:B------:R-:W2:Y:S01]  /*5e740*/  LDL.LU R214, [R1+0x9bc] ;  /* 0x0009bc0001d67983 */ /* 0x000ea20000300800 */
[----:B------:R-:W-:-:S03]  /*5e750*/  PRMT R61, R218, 0x5410, R217 ;  /* 0x00005410da3d7816 */ /* 0x000fc600000000d9 */
[----:B------:R-:W2:Y:S01]  /*5e760*/  LDL.LU R216, [R1+0xaec] ;  /* 0x000aec0001d87983 */ /* 0x000ea20000300800 */
[----:B------:R-:W-:-:S03]  /*5e770*/  PRMT R62, R222, 0x5410, R220 ;  /* 0x00005410de3e7816 */ /* 0x000fc600000000dc */
[----:B------:R-:W2:Y:S01]  /*5e780*/  LDL.LU R217, [R1+0x9b8] ;  /* 0x0009b80001d97983 */ /* 0x000ea20000300800 */
[----:B------:R-:W-:-:S03]  /*5e790*/  PRMT R63, R225, 0x5410, R224 ;  /* 0x00005410e13f7816 */ /* 0x000fc600000000e0 */
[----:B------:R-:W2:Y:S04]  /*5e7a0*/  LDL.LU R218, [R1+0xae8] ;  /* 0x000ae80001da7983 */ /* 0x000ea80000300800 */
[----:B------:R-:W2:Y:S04]  /*5e7b0*/  LDL.LU R220, [R1+0x9a8] ;  /* 0x0009a80001dc7983 */ /* 0x000ea80000300800 */
[----:B------:R-:W2:Y:S04]  /*5e7c0*/  LDL.LU R222, [R1+0xadc] ;  /* 0x000adc0001de7983 */ /* 0x000ea80000300800 */
[----:B------:R-:W2:Y:S04]  /*5e7d0*/  LDL.LU R224, [R1+0x54] ;  /* 0x0000540001e07983 */ /* 0x000ea80000300800 */
[----:B------:R-:W2:Y:S04]  /*5e7e0*/  LDL.LU R225, [R1+0x488] ;  /* 0x0004880001e17983 */ /* 0x000ea80000300800 */
[----:B------:R-:W2:Y:S04]  /*5e7f0*/  LDL.LU R221, [R1+0x9c8] ;  /* 0x0009c80001dd7983 */ /* 0x000ea80000300800 */
[----:B------:R-:W2:Y:S01]  /*5e800*/  LDL.LU R226, [R1+0xb00] ;  /* 0x000b000001e27983 */ /* 0x000ea20000300800 */
[----:B---3--:R-:W-:-:S02]  /*5e810*/  PRMT R72, R192, 0x5410, R191 ;  /* 0x00005410c0487816 */ /* 0x008fc400000000bf */
[----:B------:R-:W-:Y:S01]  /*5e820*/  PRMT R73, R194, 0x5410, R193 ;  /* 0x00005410c2497816 */ /* 0x000fe200000000c1 */
[----:B------:R-:W3:Y:S01]  /*5e830*/  LDL.LU R191, [R1+0xa14] ;  /* 0x000a140001bf7983 */ /* 0x000ee20000300800 */
[----:B------:R-:W-:-:S03]  /*5e840*/  PRMT R74, R196, 0x5410, R195 ;  /* 0x00005410c44a7816 */ /* 0x000fc600000000c3 */
        /* <DEDUP_REMOVED lines=9> */
[----:B------:R-:W3:Y:S04]  /*5e8e0*/  LDL.LU R198, [R1+0xb48] ;  /* 0x000b480001c67983 */ /* 0x000ee80000300800 */
[----:B------:R-:W3:Y:S01]  /*5e8f0*/  LDL.LU R199, [R1+0x9f4] ;  /* 0x0009f40001c77983 */ /* 0x000ee20000300800 */
[----:B------:R-:W-:-:S03]  /*5e900*/  PRMT R71, R204, 0x5410, R203 ;  /* 0x00005410cc477816 */ /* 0x000fc600000000cb */
[----:B------:R-:W3:Y:S04]  /*5e910*/  LDL.LU R200, [R1+0xb40] ;  /* 0x000b400001c87983 */ /* 0x000ee80000300800 */
[----:B------:R-:W3:Y:S04]  /*5e920*/  LDL.LU R201, [R1+0x9f0] ;  /* 0x0009f00001c97983 */ /* 0x000ee80000300800 */
[----:B------:R-:W3:Y:S04]  /*5e930*/  LDL.LU R202, [R1+0xb3c] ;  /* 0x000b3c0001ca7983 */ /* 0x000ee80000300800 */
[----:B------:R-:W3:Y:S04]  /*5e940*/  LDL.LU R203, [R1+0x58] ;  /* 0x0000580001cb7983 */ /* 0x000ee80000300800 */
[----:B------:R-:W3:Y:S04]  /*5e950*/  LDL.LU R204, [R1+0x688] ;  /* 0x0006880001cc7983 */ /* 0x000ee80000300800 */
[----:B------:R-:W-:Y:S01]  /*5e960*/  LDS.128 R44, [R236] ;  /* 0x00000000ec2c7984 */ /* 0x000fe20000000c00 */
[----:B------:R-:W-:Y:S01]  /*5e970*/  BAR.SYNC.DEFER_BLOCKING 0x0 ;  /* 0x0000000000007b1d */ /* 0x000fe20000010000 */
[----:B------:R-:W-:-:S05]  /*5e980*/  PRMT R75, R206, 0x5410, R205 ;  /* 0x00005410ce4b7816 */ /* 0x000fca00000000cd */
        /* <DEDUP_REMOVED lines=11> */
[----:B--2---:R-:W-:-:S03]  /*5ea40*/  PRMT R76, R216, 0x5410, R214 ;  /* 0x00005410d84c7816 */ /* 0x004fc600000000d6 */
[----:B------:R-:W2:Y:S04]  /*5ea50*/  LDL.LU R214, [R1+0xa34] ;  /* 0x000a340001d67983 */ /* 0x000ea80000300800 */
[----:B------:R-:W2:Y:S01]  /*5ea60*/  LDL.LU R216, [R1+0xba8] ;  /* 0x000ba80001d87983 */ /* 0x000ea20000300800 */
[----:B------:R-:W-:-:S03]  /*5ea70*/  PRMT R77, R218, 0x5410, R217 ;  /* 0x00005410da4d7816 */ /* 0x000fc600000000d9 */
        /* <DEDUP_REMOVED lines=11> */
[----:B---3--:R-:W-:-:S03]  /*5eb30*/  PRMT R88, R192, 0x5410, R191 ;  /* 0x00005410c0587816 */ /* 0x008fc600000000bf */
        /* <DEDUP_REMOVED lines=20> */
[----:B------:R-:W-:Y:S01]  /*5ec80*/  STSM.16.M88.4 [R237], R48 ;  /* 0x00000030ed007844 */ /* 0x000fe20000000200 */
[----:B------:R-:W-:Y:S06]  /*5ec90*/  BAR.SYNC.DEFER_BLOCKING 0x0 ;  /* 0x0000000000007b1d */ /* 0x000fec0000010000 */
[----:B------:R-:W-:Y:S02]  /*5eca0*/  LDS.128 R48, [R236] ;  /* 0x00000000ec307984 */ /* 0x000fe40000000c00 */
[----:B------:R-:W-:Y:S01]  /*5ecb0*/  BAR.SYNC.DEFER_BLOCKING 0x0 ;  /* 0x0000000000007b1d */ /* 0x000fe20000010000 */
[----:B------:R-:W-:-:S05]  /*5ecc0*/  PRMT R91, R206, 0x5410, R205 ;  /* 0x00005410ce5b7816 */ /* 0x000fca00000000cd */
[----:B------:R-:W3:Y:S04]  /*5ecd0*/  LDL.LU R205, [R1+0xa78] ;  /* 0x000a780001cd7983 */ /* 0x000ee80000300800 */
[----:B------:R-:W3:Y:S04]  /*5ece0*/  LDL.LU R206, [R1+0xc24] ;  /* 0x000c240001ce7983 */ /* 0x000ee80000300800 */
[----:B------:R-:W-:Y:S01]  /*5ecf0*/  STSM.16.M88.4 [R237], R52 ;  /* 0x00000034ed007844 */ /* 0x000fe20000000200 */
[----:B------:R-:W-:Y:S06]  /*5ed00*/  BAR.SYNC.DEFER_BLOCKING 0x0 ;  /* 0x0000000000007b1d */ /* 0x000fec0000010000 */
[----:B------:R-:W-:Y:S02]  /*5ed10*/  LDS.128 R52, [R236] ;  /* 0x00000000ec347984 */ /* 0x000fe40000000c00 */
[----:B------:R-:W-:Y:S01]  /*5ed20*/  BAR.SYNC.DEFER_BLOCKING 0x0 ;  /* 0x0000000000007b1d */ /* 0x000fe20000010000 */
[----:B----4-:R-:W-:-:S05]  /*5ed30*/  PRMT R96, R208, 0x5410, R207 ;  /* 0x00005410d0607816 */ /* 0x010fca00000000cf */
        /* <DEDUP_REMOVED lines=22> */
[----:B------:R-:W2:Y:S04]  /*5eea0*/  LDL.LU R226, [R1+0xc44] ;  /* 0x000c440001e27983 */ /* 0x000ea80000300800 */
[----:B------:R-:W-:Y:S01]  /*5eeb0*/  STSM.16.M88.4 [R237], R56 ;  /* 0x00000038ed007844 */ /* 0x000fe20000000200 */
[----:B------:R-:W-:Y:S01]  /*5eec0*/  BAR.SYNC.DEFER_BLOCKING 0x0 ;  /* 0x0000000000007b1d */ /* 0x000fe20000010000 */
[----:B---3--:R-:W-:-:S02]  /*5eed0*/  PRMT R104, R192, 0x5410, R191 ;  /* 0x00005410c0687816 */ /* 0x008fc400000000bf */
[----:B------:R-:W-:-:S03]  /*5eee0*/  PRMT R105, R194, 0x5410, R193 ;  /* 0x00005410c2697816 */ /* 0x000fc600000000c1 */
[----:B------:R-:W3:Y:S01]  /*5eef0*/  LDL.LU R191, [R1+0xaf8] ;  /* 0x000af80001bf7983 */ /* 0x000ee20000300800 */
[----:B------:R-:W-:-:S03]  /*5ef00*/  PRMT R106, R196, 0x5410, R195 ;  /* 0x00005410c46a7816 */ /* 0x000fc600000000c3 */
[----:B------:R-:W3:Y:S04]  /*5ef10*/  LDL.LU R192, [R1+0xc64] ;  /* 0x000c640001c07983 */ /* 0x000ee80000300800 */
[----:B------:R-:W3:Y:S01]  /*5ef20*/  LDL.LU R193, [R1+0xaf4] ;  /* 0x000af40001c17983 */ /* 0x000ee20000300800 */
[----:B------:R-:W-:-:S03]  /*5ef30*/  PRMT R100, R198, 0x5410, R197 ;  /* 0x00005410c6647816 */ /* 0x000fc600000000c5 */
[----:B------:R-:W3:Y:S04]  /*5ef40*/  LDL.LU R194, [R1+0xc60] ;  /* 0x000c600001c27983 */ /* 0x000ee80000300800 */
        /* <DEDUP_REMOVED lines=14> */
[----:B------:R-:W3:Y:S04]  /*5f030*/  LDL.LU R204, [R1+0x7b8] ;  /* 0x0007b80001cc7983 */ /* 0x000ee80000300800 */
[----:B------:R-:W-:Y:S01]  /*5f040*/  STSM.16.M88.4 [R237], R60 ;  /* 0x0000003ced007844 */ /* 0x000fe20000000200 */
[----:B------:R-:W-:Y:S06]  /*5f050*/  BAR.SYNC.DEFER_BLOCKING 0x0 ;  /* 0x0000000000007b1d */ /* 0x000fec0000010000 */
[----:B------:R-:W-:Y:S02]  /*5f060*/  LDS.128 R60, [R236] ;  /* 0x00000000ec3c7984 */ /* 0x000fe40000000c00 */
        /* <DEDUP_REMOVED lines=14> */
[----:B----4-:R-:W-:-:S02]  /*5f150*/  PRMT R112, R208, 0x5410, R207 ;  /* 0x00005410d0707816 */ /* 0x010fc400000000cf */
[----:B------:R-:W-:Y:S02]  /*5f160*/  PRMT R113, R210, 0x5410, R209 ;  /* 0x00005410d2717816 */ /* 0x000fe400000000d1 */
[----:B------:R-:W-:Y:S01]  /*5f170*/  PRMT R114, R213, 0x5410, R212 ;  /* 0x00005410d5727816 */ /* 0x000fe200000000d4 */
[----:B------:R-:W4:Y:S04]  /*5f180*/  LDL.LU R207, [R1+0xb38] ;  /* 0x000b380001cf7983 */ /* 0x000f280000300800 */
[----:B------:R-:W4:Y:S01]  /*5f190*/  LDL.LU R208, [R1+0xd80] ;  /* 0x000d800001d07983 */ /* 0x000f220000300800 */
[----:B--2---:R-:W-:-:S03]  /*5f1a0*/  PRMT R108, R216, 0x5410, R214 ;  /* 0x00005410d86c7816 */ /* 0x004fc600000000d6 */
[----:B------:R-:W2:Y:S04]  /*5f1b0*/  LDL.LU R209, [R1+0xb30] ;  /* 0x000b300001d17983 */ /* 0x000ea80000300800 */
[----:B------:R-:W2:Y:S04]  /*5f1c0*/  LDL.LU R210, [R1+0xd74] ;  /* 0x000d740001d27983 */ /* 0x000ea80000300800 */
[----:B------:R-:W-:Y:S01]  /*5f1d0*/  LDS.128 R72, [R236] ;  /* 0x00000000ec487984 */ /* 0x000fe20000000c00 */
[----:B------:R-:W-:Y:S01]  /*5f1e0*/  BAR.SYNC.DEFER_BLOCKING 0x0 ;  /* 0x0000000000007b1d */ /* 0x000fe20000010000 */
[----:B------:R-:W-:-:S02]  /*5f1f0*/  PRMT R109, R218, 0x5410, R217 ;  /* 0x00005410da6d7816 */ /* 0x000fc400000000d9 */
[----:B------:R-:W-:-:S03]  /*5f200*/  PRMT R110, R222, 0x5410, R220 ;  /* 0x00005410de6e7816 */ /* 0x000fc600000000dc */
[----:B------:R-:W2:Y:S04]  /*5f210*/  LDL.LU R212, [R1+0xb2c] ;  /* 0x000b2c0001d47983 */ /* 0x000ea80000300800 */
[----:B------:R-:W2:Y:S04]  /*5f220*/  LDL.LU R213, [R1+0xd70] ;  /* 0x000d700001d57983 */ /* 0x000ea80000300800 */
[----:B------:R-:W2:Y:S04]  /*5f230*/  LDL.LU R214, [R1+0xb1c] ;  /* 0x000b1c0001d67983 */ /* 0x000ea80000300800 */
        /* <DEDUP_REMOVED lines=8> */
[----:B------:R-:W-:Y:S01]  /*5f2c0*/  STSM.16.M88.4 [R237], R76 ;  /* 0x0000004ced007844 */ /* 0x000fe20000000200 */
[----:B------:R-:W-:Y:S01]  /*5f2d0*/  BAR.SYNC.DEFER_BLOCKING 0x0 ;  /* 0x0000000000007b1d */ /* 0x000fe20000010000 */
[----:B------:R-:W-:-:S05]  /*5f2e0*/  PRMT R115, R226, 0x5410, R221 ;  /* 0x00005410e2737816 */ /* 0x000fca00000000dd */
[----:B------:R-:W2:Y:S04]  /*5f2f0*/  LDL.LU R221, [R1+0xb20] ;  /* 0x000b200001dd7983 */ /* 0x000ea80000300800 */
[----:B------:R-:W2:Y:S04]  /*5f300*/  LDL.LU R226, [R1+0xd64] ;  /* 0x000d640001e27983 */ /* 0x000ea80000300800 */
[----:B------:R-:W-:Y:S01]  /*5f310*/  LDS.128 R76, [R236] ;  /* 0x00000000ec4c7984 */ /* 0x000fe20000000c00 */
[----:B------:R-:W-:Y:S06]  /*5f320*/  BAR.SYNC.DEFER_BLOCKING 0x0 ;  /* 0x0000000000007b1d */ /* 0x000fec0000010000 */
[----:B------:R-:W-:Y:S02]  /*5f330*/  STSM.16.M88.4 [R237], R80 ;  /* 0x00000050ed007844 */ /* 0x000fe40000000200 */
[----:B------:R-:W-:Y:S01]  /*5f340*/  BAR.SYNC.DEFER_BLOCKING 0x0 ;  /* 0x0000000000007b1d */ /* 0x000fe20000010000 */
[----:B---3--:R-:W-:-:S02]  /*5f350*/  PRMT R120, R192, 0x5410, R191 ;  /* 0x00005410c0787816 */ /* 0x008fc400000000bf */
[----:B------:R-:W-:Y:S02]  /*5f360*/  PRMT R121, R194, 0x5410, R193 ;  /* 0x00005410c2797816 */ /* 0x000fe400000000c1 */
[----:B------:R-:W-:Y:S01]  /*5f370*/  PRMT R122, R196, 0x5410, R195 ;  /* 0x00005410c47a7816 */ /* 0x000fe200000000c3 */
[----:B------:R-:W3:Y:S04]  /*5f380*/  LDL.LU R191, [R1+0xb80] ;  /* 0x000b800001bf7983 */ /* 0x000ee80000300800 */
[----:B------:R-:W3:Y:S01]  /*5f390*/  LDL.LU R192, [R1+0xdb8] ;  /* 0x000db80001c07983 */ /* 0x000ee20000300800 */
[----:B------:R-:W-:-:S03]  /*5f3a0*/  PRMT R117, R198, 0x5410, R197 ;  /* 0x00005410c6757816 */ /* 0x000fc600000000c5 */
[----:B------:R-:W3:Y:S04]  /*5f3b0*/  LDL.LU R193, [R1+0xb7c] ;  /* 0x000b7c0001c17983 */ /* 0x000ee80000300800 */
[----:B------:R-:W3:Y:S04]  /*5f3c0*/  LDL.LU R194, [R1+0xdb4] ;  /* 0x000db40001c27983 */ /* 0x000ee80000300800 */
[----:B------:R-:W-:Y:S01]  /*5f3d0*/  LDS.128 R80, [R236] ;  /* 0x00000000ec507984 */ /* 0x000fe20000000c00 */
[----:B------:R-:W-:Y:S01]  /*5f3e0*/  BAR.SYNC.DEFER_BLOCKING 0x0 ;  /* 0x0000000000007b1d */ /* 0x000fe20000010000 */
[----:B------:R-:W-:-:S02]  /*5f3f0*/  PRMT R118, R200, 0x5410, R199 ;  /* 0x00005410c8767816 */ /* 0x000fc400000000c7 */
[----:B------:R-:W-:-:S03]  /*5f400*/  PRMT R116, R202, 0x5410, R201 ;  /* 0x00005410ca747816 */ /* 0x000fc600000000c9 */
[----:B------:R-:W3:Y:S04]  /*5f410*/  LDL.LU R195, [R1+0xb68] ;  /* 0x000b680001c37983 */ /* 0x000ee80000300800 */
        /* <DEDUP_REMOVED lines=28> */
[----:B--2---:R-:W-:Y:S02]  /*5f5e0*/  PRMT R129, R210, 0x5410, R209 ;  /* 0x00005410d2817816 */ /* 0x004fe400000000d1 */
[----:B------:R-:W-:Y:S01]  /*5f5f0*/  PRMT R130, R213, 0x5410, R212 ;  /* 0x00005410d5827816 */ /* 0x000fe200000000d4 */
[----:B------:R-:W2:Y:S04]  /*5f600*/  LDL.LU R207, [R1+0xbd8] ;  /* 0x000bd80001cf7983 */ /* 0x000ea80000300800 */
[----:B------:R-:W2:Y:S01]  /*5f610*/  LDL.LU R208, [R1+0xdf8] ;  /* 0x000df80001d07983 */ /* 0x000ea20000300800 */
[----:B------:R-:W-:-:S03]  /*5f620*/  PRMT R124, R216, 0x5410, R214 ;  /* 0x00005410d87c7816 */ /* 0x000fc600000000d6 */
[----:B------:R-:W4:Y:S04]  /*5f630*/  LDL.LU R209, [R1+0xbc4] ;  /* 0x000bc40001d17983 */ /* 0x000f280000300800 */
[----:B------:R-:W4:Y:S04]  /*5f640*/  LDL.LU R210, [R1+0xdec] ;  /* 0x000dec0001d27983 */ /* 0x000f280000300800 */
[----:B------:R-:W-:Y:S01]  /*5f650*/  LDS.128 R96, [R236] ;  /* 0x00000000ec607984 */ /* 0x000fe20000000c00 */
[----:B------:R-:W-:Y:S01]  /*5f660*/  BAR.SYNC.DEFER_BLOCKING 0x0 ;  /* 0x0000000000007b1d */ /* 0x000fe20000010000 */
[----:B------:R-:W-:-:S02]  /*5f670*/  PRMT R125, R218, 0x5410, R217 ;  /* 0x00005410da7d7816 */ /* 0x000fc400000000d9 */
[----:B------:R-:W-:-:S03]  /*5f680*/  PRMT R126, R222, 0x5410, R220 ;  /* 0x00005410de7e7816 */ /* 0x000fc600000000dc */
[----:B------:R-:W4:Y:S04]  /*5f690*/  LDL.LU R212, [R1+0xbc0] ;  /* 0x000bc00001d47983 */ /* 0x000f280000300800 */
[----:B------:R-:W4:Y:S04]  /*5f6a0*/  LDL.LU R213, [R1+0xde8] ;  /* 0x000de80001d57983 */ /* 0x000f280000300800 */
[----:B------:R-:W4:Y:S04]  /*5f6b0*/  LDL.LU R214, [R1+0xbb0] ;  /* 0x000bb00001d67983 */ /* 0x000f280000300800 */
[----:B------:R-:W4:Y:S01]  /*5f6c0*/  LDL.LU R216, [R1+0xde0] ;  /* 0x000de00001d87983 */ /* 0x000f220000300800 */
[----:B------:R-:W-:-:S03]  /*5f6d0*/  PRMT R127, R225, 0x5410, R224 ;  /* 0x00005410e17f7816 */ /* 0x000fc600000000e0 */
[----:B------:R-:W4:Y:S04]  /*5f6e0*/  LDL.LU R217, [R1+0xb9c] ;  /* 0x000b9c0001d97983 */ /* 0x000f280000300800 */
[----:B------:R-:W4:Y:S04]  /*5f6f0*/  LDL.LU R218, [R1+0xdd4] ;  /* 0x000dd40001da7983 */ /* 0x000f280000300800 */
[----:B------:R-:W4:Y:S04]  /*5f700*/  LDL.LU R220, [R1+0xb98] ;  /* 0x000b980001dc7983 */ /* 0x000f280000300800 */
[----:B------:R-:W4:Y:S04]  /*5f710*/  LDL.LU R222, [R1+0xdd0] ;  /* 0x000dd00001de7983 */ /* 0x000f280000300800 */
[----:B------:R-:W4:Y:S04]  /*5f720*/  LDL.LU R224, [R1+0x74] ;  /* 0x0000740001e07983 */ /* 0x000f280000300800 */
[----:B------:R-:W4:Y:S04]  /*5f730*/  LDL.LU R225, [R1+0x7e0] ;  /* 0x0007e00001e17983 */ /* 0x000f280000300800 */
[----:B------:R-:W-:Y:S01]  /*5f740*/  STSM.16.M88.4 [R237], R100 ;  /* 0x00000064ed007844 */ /* 0x000fe20000000200 */
[----:B------:R-:W-:Y:S01]  /*5f750*/  BAR.SYNC.DEFER_BLOCKING 0x0 ;  /* 0x0000000000007b1d */ /* 0x000fe20000010000 */
[----:B------:R-:W-:-:S05]  /*5f760*/  PRMT R131, R226, 0x5410, R221 ;  /* 0x00005410e2837816 */ /* 0x000fca00000000dd */
[----:B------:R-:W4:Y:S04]  /*5f770*/  LDL.LU R221, [R1+0xbb4] ;  /* 0x000bb40001dd7983 */ /* 0x000f280000300800 */
[----:B------:R-:W4:Y:S04]  /*5f780*/  LDL.LU R226, [R1+0xde4] ;  /* 0x000de40001e27983 */ /* 0x000f280000300800 */
        /* <DEDUP_REMOVED lines=44> */
[----:B--2---:R-:W-:-:S02]  /*5fa50*/  PRMT R144, R208, 0x5410, R207 ;  /* 0x00005410d0907816 */ /* 0x004fc400000000cf */
[----:B----4-:R-:W-:Y:S02]  /*5fa60*/  PRMT R145, R210, 0x5410, R209 ;  /* 0x00005410d2917816 */ /* 0x010fe400000000d1 */
        /* <DEDUP_REMOVED lines=84> */
[----:B------:R-:W2:Y:S04]  /*5ffb0*/  LDL.LU R214, [R1+0xd24] ;  /* 0x000d240001d67983 */ /* 0x000ea80000300800 */
[----:B------:R-:W2:Y:S01]  /*5ffc0*/  LDL.LU R216, [R1+0xfd8] ;  /* 0x000fd80001d87983 */ /* 0x000ea20000300800 */
        /* <DEDUP_REMOVED lines=57> */
[----:B----4-:R-:W-:-:S03]  /*60360*/  PRMT R173, R218, 0x5410, R217 ;  /* 0x00005410daad7816 */ /* 0x010fc600000000d9 */
[----:B------:R-:W-:Y:S01]  /*60370*/  LDS.128 R168, [R236] ;  /* 0x00000000eca87984 */ /* 0x000fe20000000c00 */
[----:B------:R-:W-:Y:S02]  /*60380*/  PRMT R174, R222, 0x5410, R220 ;  /* 0x00005410deae7816 */ /* 0x000fe400000000dc */
[----:B------:R-:W-:Y:S01]  /*60390*/  PRMT R175, R225, 0x5410, R224 ;  /* 0x00005410e1af7816 */ /* 0x000fe200000000e0 */
[----:B------:R-:W-:Y:S06]  /*603a0*/  BAR.SYNC.DEFER_BLOCKING 0x0 ;  /* 0x0000000000007b1d */ /* 0x000fec0000010000 */
[----:B------:R-:W-:Y:S02]  /*603b0*/  STSM.16.M88.4 [R237], R172 ;  /* 0x000000aced007844 */ /* 0x000fe40000000200 */
[----:B------:R-:W-:Y:S01]  /*603c0*/  BAR.SYNC.DEFER_BLOCKING 0x0 ;  /* 0x0000000000007b1d */ /* 0x000fe20000010000 */
[----:B------:R-:W-:-:S02]  /*603d0*/  PRMT R176, R208, 0x5410, R207 ;  /* 0x00005410d0b07816 */ /* 0x000fc400000000cf */
[----:B------:R-:W-:Y:S02]  /*603e0*/  PRMT R177, R210, 0x5410, R209 ;  /* 0x00005410d2b17816 */ /* 0x000fe400000000d1 */
[----:B------:R-:W-:Y:S02]  /*603f0*/  PRMT R178, R213, 0x5410, R212 ;  /* 0x00005410d5b27816 */ /* 0x000fe400000000d4 */
[----:B------:R-:W-:Y:S01]  /*60400*/  PRMT R179, R226, 0x5410, R221 ;  /* 0x00005410e2b37816 */ /* 0x000fe200000000dd */
[----:B------:R-:W2:Y:S04]  /*60410*/  LDL.LU R207, [R1+0xdac] ;  /* 0x000dac0001cf7983 */ /* 0x000ea80000300800 */
[----:B------:R-:W2:Y:S04]  /*60420*/  LDL.LU R208, [R1+0x1064] ;  /* 0x0010640001d07983 */ /* 0x000ea80000300800 */
[----:B------:R-:W4:Y:S04]  /*60430*/  LDL.LU R209, [R1+0xda4] ;  /* 0x000da40001d17983 */ /* 0x000f280000300800 */
[----:B------:R-:W4:Y:S04]  /*60440*/  LDL.LU R210, [R1+0x1060] ;  /* 0x0010600001d27983 */ /* 0x000f280000300800 */
[----:B------:R-:W-:Y:S01]  /*60450*/  LDS.128 R172, [R236] ;  /* 0x00000000ecac7984 */ /* 0x000fe20000000c00 */
[----:B------:R-:W-:Y:S06]  /*60460*/  BAR.SYNC.DEFER_BLOCKING 0x0 ;  /* 0x0000000000007b1d */ /* 0x000fec0000010000 */
[----:B------:R-:W4:Y:S04]  /*60470*/  LDL.LU R212, [R1+0xda0] ;  /* 0x000da00001d47983 */ /* 0x000f280000300800 */
[----:B------:R-:W4:Y:S04]  /*60480*/  LDL.LU R213, [R1+0x105c] ;  /* 0x00105c0001d57983 */ /* 0x000f280000300800 */
[----:B------:R-:W4:Y:S04]  /*60490*/  LDL.LU R214, [R1+0xd90] ;  /* 0x000d900001d67983 */ /* 0x000f280000300800 */
[----:B------:R-:W4:Y:S04]  /*604a0*/  LDL.LU R216, [R1+0x1050] ;  /* 0x0010500001d87983 */ /* 0x000f280000300800 */
[----:B------:R-:W-:Y:S01]  /*604b0*/  STSM.16.M88.4 [R237], R176 ;  /* 0x000000b0ed007844 */ /* 0x000fe20000000200 */
[----:B------:R-:W-:Y:S06]  /*604c0*/  BAR.SYNC.DEFER_BLOCKING 0x0 ;  /* 0x0000000000007b1d */ /* 0x000fec0000010000 */
[----:B------:R-:W4:Y:S04]  /*604d0*/  LDL.LU R217, [R1+0xd88] ;  /* 0x000d880001d97983 */ /* 0x000f280000300800 */
[----:B------:R-:W4:Y:S04]  /*604e0*/  LDL.LU R218, [R1+0x1048] ;  /* 0x0010480001da7983 */ /* 0x000f280000300800 */
[----:B------:R-:W4:Y:S04]  /*604f0*/  LDL.LU R220, [R1+0xd84] ;  /* 0x000d840001dc7983 */ /* 0x000f280000300800 */
[----:B------:R-:W4:Y:S04]  /*60500*/  LDL.LU R222, [R1+0x1044] ;  /* 0x0010440001de7983 */ /* 0x000f280000300800 */
[----:B------:R-:W-:Y:S04]  /*60510*/  LDS.128 R176, [R236] ;  /* 0x00000000ecb07984 */ /* 0x000fe80000000c00 */
[----:B------:R-:W4:Y:S04]  /*60520*/  LDL.LU R224, [R1+0x328] ;  /* 0x0003280001e07983 */ /* 0x000f280000300800 */
[----:B------:R-:W4:Y:S04]  /*60530*/  LDL.LU R225, [R1+0x99c] ;  /* 0x00099c0001e17983 */ /* 0x000f280000300800 */
[----:B------:R-:W4:Y:S04]  /*60540*/  LDL.LU R221, [R1+0xd94] ;  /* 0x000d940001dd7983 */ /* 0x000f280000300800 */
[----:B------:R-:W4:Y:S01]  /*60550*/  LDL.LU R226, [R1+0x1054] ;  /* 0x0010540001e27983 */ /* 0x000f220000300800 */
[----:B---3--:R-:W-:-:S02]  /*60560*/  PRMT R180, R198, 0x5410, R197 ;  /* 0x00005410c6b47816 */ /* 0x008fc400000000c5 */
[----:B------:R-:W-:Y:S02]  /*60570*/  PRMT R181, R200, 0x5410, R199 ;  /* 0x00005410c8b57816 */ /* 0x000fe400000000c7 */
[----:B------:R-:W-:Y:S02]  /*60580*/  PRMT R182, R202, 0x5410, R201 ;  /* 0x00005410cab67816 */ /* 0x000fe400000000c9 */
[----:B------:R-:W-:Y:S01]  /*60590*/  PRMT R183, R204, 0x5410, R203 ;  /* 0x00005410ccb77816 */ /* 0x000fe200000000cb */
[----:B------:R-:W-:Y:S06]  /*605a0*/  BAR.SYNC.DEFER_BLOCKING 0x0 ;  /* 0x0000000000007b1d */ /* 0x000fec0000010000 */
[----:B------:R-:W-:Y:S02]  /*605b0*/  STSM.16.M88.4 [R237], R180 ;  /* 0x000000b4ed007844 */ /* 0x000fe40000000200 */
[----:B------:R-:W-:Y:S06]  /*605c0*/  BAR.SYNC.DEFER_BLOCKING 0x0 ;  /* 0x0000000000007b1d */ /* 0x000fec0000010000 */
[----:B------:R-:W0:Y:S01]  /*605d0*/  LDS.128 R180, [R236] ;  /* 0x00000000ecb47984 */ /* 0x000e220000000c00 */
[----:B------:R-:W-:-:S02]  /*605e0*/  PRMT R184, R192, 0x5410, R191 ;  /* 0x00005410c0b87816 */ /* 0x000fc400000000bf */
[----:B------:R-:W-:Y:S02]  /*605f0*/  PRMT R185, R194, 0x5410, R193 ;  /* 0x00005410c2b97816 */ /* 0x000fe400000000c1 */
[----:B------:R-:W-:Y:S01]  /*60600*/  PRMT R186, R196, 0x5410, R195 ;  /* 0x00005410c4ba7816 */ /* 0x000fe200000000c3 */
[----:B0-----:R-:W-:Y:S04]  /*60610*/  STL.64 [R1+0x50], R180 ;  /* 0x000050b401007387 */ /* 0x001fe80000100a00 */
[----:B------:R-:W-:Y:S04]  /*60620*/  STL.64 [R1+0x58], R182 ;  /* 0x000058b601007387 */ /* 0x000fe80000100a00 */
        /* <DEDUP_REMOVED lines=14> */
[----:B------:R-:W-:-:S03]  /*60710*/  PRMT R187, R206, 0x5410, R205 ;  /* 0x00005410cebb7816 */ /* 0x000fc600000000cd */
[----:B------:R-:W3:Y:S04]  /*60720*/  LDL.LU R205, [R1+0xdcc] ;  /* 0x000dcc0001cd7983 */ /* 0x000ee80000300800 */
[----:B------:R-:W3:Y:S01]  /*60730*/  LDL.LU R206, [R1+0x1078] ;  /* 0x0010780001ce7983 */ /* 0x000ee20000300800 */
[----:B------:R-:W-:Y:S06]  /*60740*/  BAR.SYNC.DEFER_BLOCKING 0x0 ;  /* 0x0000000000007b1d */ /* 0x000fec0000010000 */
[----:B------:R2:W-:Y:S02]  /*60750*/  STSM.16.M88.4 [R237], R184 ;  /* 0x000000b8ed007844 */ /* 0x0005e40000000200 */
[----:B------:R-:W-:Y:S01]  /*60760*/  BAR.SYNC.DEFER_BLOCKING 0x0 ;  /* 0x0000000000007b1d */ /* 0x000fe20000010000 */
[----:B--2---:R-:W-:-:S05]  /*60770*/  PRMT R184, R208, 0x5410, R207 ;  /* 0x00005410d0b87816 */ /* 0x004fca00000000cf */
[----:B------:R-:W2:Y:S04]  /*60780*/  LDL.LU R207, [R1+0xf04] ;  /* 0x000f040001cf7983 */ /* 0x000ea80000300800 */
[----:B------:R-:W2:Y:S01]  /*60790*/  LDL.LU R208, [R1+0x109c] ;  /* 0x00109c0001d07983 */ /* 0x000ea20000300800 */
[----:B----4-:R-:W-:-:S03]  /*607a0*/  PRMT R185, R210, 0x5410, R209 ;  /* 0x00005410d2b97816 */ /* 0x010fc600000000d1 */
[----:B------:R-:W0:Y:S04]  /*607b0*/  LDS.128 R228, [R236] ;  /* 0x00000000ece47984 */ /* 0x000e280000000c00 */
        /* <DEDUP_REMOVED lines=14> */
[----:B------:R-:W-:Y:S01]  /*608a0*/  PRMT R183, R225, 0x5410, R224 ;  /* 0x00005410e1b77816 */ /* 0x000fe200000000e0 */
[----:B------:R-:W-:Y:S06]  /*608b0*/  BAR.SYNC.DEFER_BLOCKING 0x0 ;  /* 0x0000000000007b1d */ /* 0x000fec0000010000 */
[----:B------:R-:W4:Y:S01]  /*608c0*/  LDL.LU R224, [R1+0x374] ;  /* 0x0003740001e07983 */ /* 0x000f220000300800 */
[----:B------:R-:W-:-:S03]  /*608d0*/  PRMT R187, R226, 0x5410, R221 ;  /* 0x00005410e2bb7816 */ /* 0x000fc600000000dd */
[----:B------:R-:W4:Y:S04]  /*608e0*/  LDL.LU R225, [R1+0x9c0] ;  /* 0x0009c00001e17983 */ /* 0x000f280000300800 */
[----:B------:R-:W4:Y:S04]  /*608f0*/  LDL.LU R221, [R1+0xef4] ;  /* 0x000ef40001dd7983 */ /* 0x000f280000300800 */
[----:B------:R-:W4:Y:S04]  /*60900*/  LDL.LU R226, [R1+0x1090] ;  /* 0x0010900001e27983 */ /* 0x000f280000300800 */
[----:B------:R-:W-:Y:S01]  /*60910*/  STSM.16.M88.4 [R237], R180 ;  /* 0x000000b4ed007844 */ /* 0x000fe20000000200 */
[----:B------:R-:W-:Y:S06]  /*60920*/  BAR.SYNC.DEFER_BLOCKING 0x0 ;  /* 0x0000000000007b1d */ /* 0x000fec0000010000 */
[----:B------:R-:W1:Y:S02]  /*60930*/  LDS.128 R180, [R236] ;  /* 0x00000000ecb47984 */ /* 0x000e640000000c00 */
[----:B------:R-:W-:Y:S06]  /*60940*/  BAR.SYNC.DEFER_BLOCKING 0x0 ;  /* 0x0000000000007b1d */ /* 0x000fec0000010000 */
[----:B------:R-:W-:Y:S04]  /*60950*/  STSM.16.M88.4 [R237], R184 ;  /* 0x000000b8ed007844 */ /* 0x000fe80000000200 */
[----:B0-----:R-:W-:Y:S04]  /*60960*/  STL.64 [R1+0x40], R228 ;  /* 0x000040e401007387 */ /* 0x001fe80000100a00 */
[----:B------:R0:W-:Y:S04]  /*60970*/  STL.64 [R1+0x48], R230 ;  /* 0x000048e601007387 */ /* 0x0001e80000100a00 */
[----:B0-----:R-:W4:Y:S04]  /*60980*/  LDL.LU.64 R230, [R1+0x1be0] ;  /* 0x001be00001e67983 */ /* 0x001f280000300a00 */
[----:B------:R-:W4:Y:S01]  /*60990*/  LDL.LU.64 R228, [R1+0x1bd8] ;  /* 0x001bd80001e47983 */ /* 0x000f220000300a00 */
[----:B---3--:R-:W-:Y:S01]  /*609a0*/  PRMT R184, R192, 0x5410, R191 ;  /* 0x00005410c0b87816 */ /* 0x008fe200000000bf */
[----:B------:R-:W-:Y:S06]  /*609b0*/  BAR.SYNC.DEFER_BLOCKING 0x0 ;  /* 0x0000000000007b1d */ /* 0x000fec0000010000 */
[----:B------:R-:W0:Y:S04]  /*609c0*/  LDS.128 R188, [R236] ;  /* 0x00000000ecbc7984 */ /* 0x000e280000000c00 */
[----:B-1----:R1:W-:Y:S04]  /*609d0*/  STL.64 [R1+0x30], R180 ;  /* 0x000030b401007387 */ /* 0x0023e80000100a00 */
[----:B------:R3:W-:Y:S01]  /*609e0*/  STL.64 [R1+0x38], R182 ;  /* 0x000038b601007387 */ /* 0x0007e20000100a00 */
[----:B-1----:R-:W-:-:S02]  /*609f0*/  PRMT R180, R198, 0x5410, R197 ;  /* 0x00005410c6b47816 */ /* 0x002fc400000000c5 */
[----:B------:R-:W-:Y:S02]  /*60a00*/  PRMT R181, R200, 0x5410, R199 ;  /* 0x00005410c8b57816 */ /* 0x000fe400000000c7 */
[----:B---3--:R-:W-:Y:S02]  /*60a10*/  PRMT R182, R202, 0x5410, R201 ;  /* 0x00005410cab67816 */ /* 0x008fe400000000c9 */
[----:B------:R-:W-:Y:S01]  /*60a20*/  PRMT R183, R204, 0x5410, R203 ;  /* 0x00005410ccb77816 */ /* 0x000fe200000000cb */
[----:B------:R-:W-:Y:S06]  /*60a30*/  BAR.SYNC.DEFER_BLOCKING 0x0 ;  /* 0x0000000000007b1d */ /* 0x000fec0000010000 */
[----:B------:R-:W-:Y:S02]  /*60a40*/  STSM.16.M88.4 [R237], R180 ;  /* 0x000000b4ed007844 */ /* 0x000fe40000000200 */
[----:B------:R-:W-:Y:S01]  /*60a50*/  BAR.SYNC.DEFER_BLOCKING 0x0 ;  /* 0x0000000000007b1d */ /* 0x000fe20000010000 */
[----:B------:R-:W-:-:S02]  /*60a60*/  PRMT R185, R194, 0x5410, R193 ;  /* 0x00005410c2b97816 */ /* 0x000fc400000000c1 */
[----:B------:R-:W-:-:S03]  /*60a70*/  PRMT R186, R196, 0x5410, R195 ;  /* 0x00005410c4ba7816 */ /* 0x000fc600000000c3 */
[----:B------:R-:W1:Y:S01]  /*60a80*/  LDS.128 R180, [R236] ;  /* 0x00000000ecb47984 */ /* 0x000e620000000c00 */
[----:B------:R-:W-:Y:S01]  /*60a90*/  PRMT R187, R206, 0x5410, R205 ;  /* 0x00005410cebb7816 */ /* 0x000fe200000000cd */
[----:B------:R-:W-:Y:S06]  /*60aa0*/  BAR.SYNC.DEFER_BLOCKING 0x0 ;  /* 0x0000000000007b1d */ /* 0x000fec0000010000 */
[----:B------:R-:W-:Y:S04]  /*60ab0*/  STSM.16.M88.4 [R237], R184 ;  /* 0x000000b8ed007844 */ /* 0x000fe80000000200 */
[----:B0-----:R-:W-:Y:S04]  /*60ac0*/  STL.64 [R1+0x20], R188 ;  /* 0x000020bc01007387 */ /* 0x001fe80000100a00 */
[----:B------:R-:W-:Y:S04]  /*60ad0*/  STL.64 [R1+0x28], R190 ;  /* 0x000028be01007387 */ /* 0x000fe80000100a00 */
[----:B-1----:R-:W-:Y:S04]  /*60ae0*/  STL.64 [R1+0x10], R180 ;  /* 0x000010b401007387 */ /* 0x002fe80000100a00 */
[----:B------:R-:W-:Y:S01]  /*60af0*/  STL.64 [R1+0x18], R182 ;  /* 0x000018b601007387 */ /* 0x000fe20000100a00 */
[----:B------:R-:W-:Y:S06]  /*60b00*/  BAR.SYNC.DEFER_BLOCKING 0x0 ;  /* 0x0000000000007b1d */ /* 0x000fec0000010000 */
[----:B------:R-:W3:Y:S04]  /*60b10*/  LDL.LU R196, [R1+0x10b8] ;  /* 0x0010b80001c47983 */ /* 0x000ee80000300800 */
[----:B------:R-:W3:Y:S04]  /*60b20*/  LDL.LU R192, [R1+0xf34] ;  /* 0x000f340001c07983 */ /* 0x000ee80000300800 */
[----:B------:R-:W0:Y:S04]  /*60b30*/  LDS.128 R180, [R236] ;  /* 0x00000000ecb47984 */ /* 0x000e280000000c00 */
        /* <DEDUP_REMOVED lines=13> */
[----:B------:R-:W-:Y:S01]  /*60c10*/  BAR.SYNC.DEFER_BLOCKING 0x0 ;  /* 0x0000000000007b1d */ /* 0x000fe20000010000 */
[----:B--2---:R-:W-:-:S02]  /*60c20*/  PRMT R184, R208, 0x5410, R207 ;  /* 0x00005410d0b87816 */ /* 0x004fc400000000cf */
[----:B----4-:R-:W-:-:S03]  /*60c30*/  PRMT R185, R210, 0x5410, R209 ;  /* 0x00005410d2b97816 */ /* 0x010fc600000000d1 */
[----:B------:R-:W2:Y:S04]  /*60c40*/  LDL.LU R205, [R1+0xf30] ;  /* 0x000f300001cd7983 */ /* 0x000ea80000300800 */
[----:B------:R-:W2:Y:S01]  /*60c50*/  LDL.LU R206, [R1+0x10b0] ;  /* 0x0010b00001ce7983 */ /* 0x000ea20000300800 */
        /* <DEDUP_REMOVED lines=10> */
[----:B------:R-:W4:Y:S01]  /*60d00*/  LDL.LU R214, [R1+0xf54] ;  /* 0x000f540001d67983 */ /* 0x000f220000300800 */
[----:B------:R-:W-:-:S03]  /*60d10*/  PRMT R191, R225, 0x5410, R224 ;  /* 0x00005410e1bf7816 */ /* 0x000fc600000000e0 */
        /* <DEDUP_REMOVED lines=10> */
[----:B------:R0:W-:Y:S01]  /*60dc0*/  STSM.16.M88.4 [R237], R188 ;  /* 0x000000bced007844 */ /* 0x0001e20000000200 */
[----:B------:R-:W-:Y:S06]  /*60dd0*/  BAR.SYNC.DEFER_BLOCKING 0x0 ;  /* 0x0000000000007b1d */ /* 0x000fec0000010000 */
[----:B0-----:R-:W4:Y:S04]  /*60de0*/  LDL.LU R191, [R1+0xf38] ;  /* 0x000f380001bf7983 */ /* 0x001f280000300800 */
[----:B------:R-:W0:Y:S01]  /*60df0*/  LDS.128 R180, [R236] ;  /* 0x00000000ecb47984 */ /* 0x000e220000000c00 */
[----:B------:R-:W-:Y:S06]  /*60e00*/  BAR.SYNC.DEFER_BLOCKING 0x0 ;  /* 0x0000000000007b1d */ /* 0x000fec0000010000 */
[----:B------:R-:W-:Y:S02]  /*60e10*/  STSM.16.M88.4 [R237], R184 ;  /* 0x000000b8ed007844 */ /* 0x000fe40000000200 */
[----:B------:R-:W-:Y:S06]  /*60e20*/  BAR.SYNC.DEFER_BLOCKING 0x0 ;  /* 0x0000000000007b1d */ /* 0x000fec0000010000 */
[----:B0-----:R-:W-:Y:S04]  /*60e30*/  STL.64 [R1+0x1ba0], R180 ;  /* 0x001ba0b401007387 */ /* 0x001fe80000100a00 */
[----:B------:R-:W-:Y:S04]  /*60e40*/  STL.64 [R1+0x1b90], R182 ;  /* 0x001b90b601007387 */ /* 0x000fe80000100a00 */
[----:B------:R-:W0:Y:S01]  /*60e50*/  LDS.128 R180, [R236] ;  /* 0x00000000ecb47984 */ /* 0x000e220000000c00 */
[----:B---3--:R-:W-:-:S02]  /*60e60*/  PRMT R197, R197, 0x5410, R192 ;  /* 0x00005410c5c57816 */ /* 0x008fc400000000c0 */
[----:B------:R-:W-:Y:S02]  /*60e70*/  PRMT R198, R198, 0x5410, R193 ;  /* 0x00005410c6c67816 */ /* 0x000fe400000000c1 */
[----:B------:R-:W-:Y:S02]  /*60e80*/  PRMT R192, R195, 0x5410, R194 ;  /* 0x00005410c3c07816 */ /* 0x000fe400000000c2 */
[----:B------:R-:W-:Y:S02]  /*60e90*/  PRMT R193, R200, 0x5410, R199 ;  /* 0x00005410c8c17816 */ /* 0x000fe400000000c7 */
[----:B------:R-:W-:Y:S02]  /*60ea0*/  PRMT R194, R202, 0x5410, R201 ;  /* 0x00005410cac27816 */ /* 0x000fe400000000c9 */
[----:B------:R-:W-:Y:S01]  /*60eb0*/  PRMT R195, R204, 0x5410, R203 ;  /* 0x00005410ccc37816 */ /* 0x000fe200000000cb */
[----:B------:R-:W-:Y:S06]  /*60ec0*/  BAR.SYNC.DEFER_BLOCKING 0x0 ;  /* 0x0000000000007b1d */ /* 0x000fec0000010000 */
[----:B------:R-:W-:Y:S02]  /*60ed0*/  STSM.16.M88.4 [R237], R192 ;  /* 0x000000c0ed007844 */ /* 0x000fe40000000200 */
[----:B------:R-:W-:Y:S06]  /*60ee0*/  BAR.SYNC.DEFER_BLOCKING 0x0 ;  /* 0x0000000000007b1d */ /* 0x000fec0000010000 */
[----:B------:R-:W1:Y:S01]  /*60ef0*/  LDS.128 R184, [R236] ;  /* 0x00000000ecb87984 */ /* 0x000e620000000c00 */
[----:B--2---:R-:W-:-:S03]  /*60f00*/  PRMT R199, R206, 0x5410, R205 ;  /* 0x00005410cec77816 */ /* 0x004fc600000000cd */
[----:B0-----:R-:W-:Y:S01]  /*60f10*/  STL [R1], R180 ;  /* 0x000000b401007387 */ /* 0x001fe20000100800 */
[----:B----4-:R-:W-:-:S03]  /*60f20*/  PRMT R206, R213, 0x5410, R212 ;  /* 0x00005410d5ce7816 */ /* 0x010fc600000000d4 */
[----:B------:R0:W-:Y:S01]  /*60f30*/  STL.64 [R1+0x8], R182 ;  /* 0x000008b601007387 */ /* 0x0001e20000100a00 */
[----:B------:R-:W-:Y:S02]  /*60f40*/  PRMT R200, R216, 0x5410, R214 ;  /* 0x00005410d8c87816 */ /* 0x000fe400000000d6 */
[----:B------:R-:W-:Y:S02]  /*60f50*/  PRMT R204, R208, 0x5410, R207 ;  /* 0x00005410d0cc7816 */ /* 0x000fe400000000cf */
[----:B------:R-:W-:Y:S01]  /*60f60*/  PRMT R205, R210, 0x5410, R209 ;  /* 0x00005410d2cd7816 */ /* 0x000fe200000000d1 */
[----:B-1----:R-:W-:Y:S04]  /*60f70*/  STL.64 [R1+0x1b78], R184 ;  /* 0x001b78b801007387 */ /* 0x002fe80000100a00 */
[----:B------:R-:W-:Y:S01]  /*60f80*/  STL.64 [R1+0x1b68], R186 ;  /* 0x001b68ba01007387 */ /* 0x000fe20000100a00 */
[----:B------:R-:W-:Y:S01]  /*60f90*/  PRMT R196, R196, 0x5410, R191 ;  /* 0x00005410c4c47816 */ /* 0x000fe200000000bf */
[----:B------:R-:W-:Y:S06]  /*60fa0*/  BAR.SYNC.DEFER_BLOCKING 0x0 ;  /* 0x0000000000007b1d */ /* 0x000fec0000010000 */
[----:B------:R-:W2:Y:S04]  /*60fb0*/  LDL.LU R212, [R1+0x10f0] ;  /* 0x0010f00001d47983 */ /* 0x000ea80000300800 */
[----:B------:R-:W3:Y:S04]  /*60fc0*/  LDL.LU R213, [R1+0x10ec] ;  /* 0x0010ec0001d57983 */ /* 0x000ee80000300800 */
[----:B------:R1:W-:Y:S01]  /*60fd0*/  STSM.16.M88.4 [R237], R196 ;  /* 0x000000c4ed007844 */ /* 0x0003e20000000200 */
[----:B------:R-:W-:Y:S01]  /*60fe0*/  PRMT R202, R222, 0x5410, R220 ;  /* 0x00005410deca7816 */ /* 0x000fe200000000dc */
[----:B0-----:R-:W-:Y:S01]  /*60ff0*/  IMAD.MOV.U32 R182, RZ, RZ, R181 ;  /* 0x000000ffffb67224 */ /* 0x001fe200078e00b5 */
[----:B------:R-:W-:Y:S01]  /*61000*/  PRMT R207, R226, 0x5410, R221 ;  /* 0x00005410e2cf7816 */ /* 0x000fe200000000dd */
[----:B------:R-:W-:Y:S06]  /*61010*/  BAR.SYNC.DEFER_BLOCKING 0x0 ;  /* 0x0000000000007b1d */ /* 0x000fec0000010000 */
[----:B-1----:R-:W4:Y:S04]  /*61020*/  LDL.LU R196, [R1+0xf94] ;  /* 0x000f940001c47983 */ /* 0x002f280000300800 */
[----:B------:R-:W4:Y:S04]  /*61030*/  LDL.LU R214, [R1+0x10e4] ;  /* 0x0010e40001d67983 */ /* 0x000f280000300800 */
[----:B------:R-:W2:Y:S04]  /*61040*/  LDL.LU R197, [R1+0xf88] ;  /* 0x000f880001c57983 */ /* 0x000ea80000300800 */
[----:B------:R-:W2:Y:S04]  /*61050*/  LDL.LU R208, [R1+0x10e0] ;  /* 0x0010e00001d07983 */ /* 0x000ea80000300800 */
        /* <DEDUP_REMOVED lines=10> */
[----:B------:R-:W0:Y:S01]  /*61100*/  LDS.128 R188, [R236] ;  /* 0x00000000ecbc7984 */ /* 0x000e220000000c00 */
[----:B------:R-:W-:-:S02]  /*61110*/  PRMT R201, R218, 0x5410, R217 ;  /* 0x00005410dac97816 */ /* 0x000fc400000000d9 */
[----:B------:R-:W-:Y:S01]  /*61120*/  PRMT R203, R225, 0x5410, R224 ;  /* 0x00005410e1cb7816 */ /* 0x000fe200000000e0 */
[----:B------:R-:W-:Y:S06]  /*61130*/  BAR.SYNC.DEFER_BLOCKING 0x0 ;  /* 0x0000000000007b1d */ /* 0x000fec0000010000 */
[----:B------:R-:W3:Y:S04]  /*61140*/  LDL.LU R184, [R1+0xfc4] ;  /* 0x000fc40001b87983 */ /* 0x000ee80000300800 */
[----:B------:R-:W3:Y:S04]  /*61150*/  LDL.LU R222, [R1+0x1104] ;  /* 0x0011040001de7983 */ /* 0x000ee80000300800 */
[----:B------:R-:W3:Y:S04]  /*61160*/  LDL.LU R185, [R1+0xfbc] ;  /* 0x000fbc0001b97983 */ /* 0x000ee80000300800 */
[----:B------:R-:W3:Y:S04]  /*61170*/  LDL.LU R216, [R1+0x10fc] ;  /* 0x0010fc0001d87983 */ /* 0x000ee80000300800 */
[----:B------:R-:W-:Y:S01]  /*61180*/  STSM.16.M88.4 [R237], R200 ;  /* 0x000000c8ed007844 */ /* 0x000fe20000000200 */
[----:B------:R-:W-:Y:S06]  /*61190*/  BAR.SYNC.DEFER_BLOCKING 0x0 ;  /* 0x0000000000007b1d */ /* 0x000fec0000010000 */
[----:B------:R-:W3:Y:S04]  /*611a0*/  LDL.LU R183, [R1+0xfb8] ;  /* 0x000fb80001b77983 */ /* 0x000ee80000300800 */
[----:B------:R-:W3:Y:S04]  /*611b0*/  LDL.LU R217, [R1+0x10f8] ;  /* 0x0010f80001d97983 */ /* 0x000ee80000300800 */
[----:B------:R-:W3:Y:S04]  /*611c0*/  LDL.LU R218, [R1+0xfb4] ;  /* 0x000fb40001da7983 */ /* 0x000ee80000300800 */
[----:B------:R-:W3:Y:S04]  /*611d0*/  LDL.LU R224, [R1+0x10f4] ;  /* 0x0010f40001e07983 */ /* 0x000ee80000300800 */
[----:B------:R-:W1:Y:S01]  /*611e0*/  LDS.128 R192, [R236] ;  /* 0x00000000ecc07984 */ /* 0x000e620000000c00 */
[----:B------:R-:W-:Y:S06]  /*611f0*/  BAR.SYNC.DEFER_BLOCKING 0x0 ;  /* 0x0000000000007b1d */ /* 0x000fec0000010000 */
[----:B------:R-:W3:Y:S04]  /*61200*/  LDL.LU R225, [R1+0xfc0] ;  /* 0x000fc00001e17983 */ /* 0x000ee80000300800 */
[----:B------:R-:W3:Y:S04]  /*61210*/  LDL.LU R226, [R1+0x1100] ;  /* 0x0011000001e27983 */ /* 0x000ee80000300800 */
[----:B0-----:R0:W-:Y:S04]  /*61220*/  STL.64 [R1+0x1b60], R188 ;  /* 0x001b60bc01007387 */ /* 0x0011e80000100a00 */
[----:B0-----:R-:W3:Y:S04]  /*61230*/  LDL.LU R188, [R1+0xfa0] ;  /* 0x000fa00001bc7983 */ /* 0x001ee80000300800 */
[----:B------:R-:W3:Y:S04]  /*61240*/  LDL.LU R189, [R1+0xf9c] ;  /* 0x000f9c0001bd7983 */ /* 0x000ee80000300800 */
[----:B------:R-:W-:Y:S01]  /*61250*/  STSM.16.M88.4 [R237], R204 ;  /* 0x000000cced007844 */ /* 0x000fe20000000200 */
[----:B------:R-:W-:Y:S01]  /*61260*/  BAR.SYNC.DEFER_BLOCKING 0x0 ;  /* 0x0000000000007b1d */ /* 0x000fe20000010000 */
[----:B------:R-:W-:-:S05]  /*61270*/  PRMT R211, R215, 0x5410, R211 ;  /* 0x00005410d7d37816 */ /* 0x000fca00000000d3 */
[----:B------:R-:W-:Y:S04]  /*61280*/  STL.64 [R1+0x1b58], R190 ;  /* 0x001b58be01007387 */ /* 0x000fe80000100a00 */
[----:B-1----:R-:W-:Y:S04]  /*61290*/  STL.64 [R1+0x1b50], R192 ;  /* 0x001b50c001007387 */ /* 0x002fe80000100a00 */
[----:B------:R-:W-:Y:S01]  /*612a0*/  STL.64 [R1+0x1b48], R194 ;  /* 0x001b48c201007387 */ /* 0x000fe20000100a00 */
[----:B----4-:R-:W-:Y:S02]  /*612b0*/  PRMT R214, R214, 0x5410, R196 ;  /* 0x00005410d6d67816 */ /* 0x010fe400000000c4 */
[----:B--2---:R-:W-:-:S02]  /*612c0*/  PRMT R208, R208, 0x5410, R197 ;  /* 0x00005410d0d07816 */ /* 0x004fc400000000c5 */
[----:B---3--:R-:W-:Y:S02]  /*612d0*/  PRMT R209, R209, 0x5410, R198 ;  /* 0x00005410d1d17816 */ /* 0x008fe400000000c6 */
[----:B------:R-:W-:Y:S02]  /*612e0*/  PRMT R210, R210, 0x5410, R199 ;  /* 0x00005410d2d27816 */ /* 0x000fe400000000c7 */
[----:B------:R-:W0:Y:S01]  /*612f0*/  LDS.128 R196, [R236] ;  /* 0x00000000ecc47984 */ /* 0x000e220000000c00 */
[----:B------:R-:W-:Y:S06]  /*61300*/  BAR.SYNC.DEFER_BLOCKING 0x0 ;  /* 0x0000000000007b1d */ /* 0x000fec0000010000 */
[----:B------:R-:W-:Y:S02]  /*61310*/  STSM.16.M88.4 [R237], R208 ;  /* 0x000000d0ed007844 */ /* 0x000fe40000000200 */
[----:B------:R-:W-:Y:S06]  /*61320*/  BAR.SYNC.DEFER_BLOCKING 0x0 ;  /* 0x0000000000007b1d */ /* 0x000fec0000010000 */
[----:B------:R-:W1:Y:S01]  /*61330*/  LDS.128 R200, [R236] ;  /* 0x00000000ecc87984 */ /* 0x000e620000000c00 */
[----:B------:R-:W-:-:S03]  /*61340*/  PRMT R220, R220, 0x5410, R180 ;  /* 0x00005410dcdc7816 */ /* 0x000fc600000000b4 */
[----:B0-----:R-:W-:Y:S01]  /*61350*/  STL.64 [R1+0x1b40], R196 ;  /* 0x001b40c401007387 */ /* 0x001fe20000100a00 */
[----:B------:R-:W-:-:S03]  /*61360*/  PRMT R221, R221, 0x5410, R181 ;  /* 0x00005410dddd7816 */ /* 0x000fc600000000b5 */
[----:B------:R-:W-:Y:S04]  /*61370*/  STL.64 [R1+0x1b38], R198 ;  /* 0x001b38c601007387 */ /* 0x000fe80000100a00 */
[----:B-1----:R0:W-:Y:S04]  /*61380*/  STL.64 [R1+0x1b30], R200 ;  /* 0x001b30c801007387 */ /* 0x0021e80000100a00 */
[----:B------:R-:W-:Y:S04]  /*61390*/  STL.64 [R1+0x1b28], R202 ;  /* 0x001b28ca01007387 */ /* 0x000fe80000100a00 */
[----:B------:R-:W2:Y:S04]  /*613a0*/  LDL.LU R180, [R1+0x1004] ;  /* 0x0010040001b47983 */ /* 0x000ea80000300800 */
[----:B------:R-:W2:Y:S01]  /*613b0*/  LDL.LU R181, [R1+0x1128] ;  /* 0x0011280001b57983 */ /* 0x000ea20000300800 */
[----:B------:R-:W-:-:S03]  /*613c0*/  PRMT R215, R187, 0x5410, R186 ;  /* 0x00005410bbd77816 */ /* 0x000fc600000000ba */
[----:B0-----:R-:W3:Y:S01]  /*613d0*/  LDL.LU R200, [R1+0x1000] ;  /* 0x0010000001c87983 */ /* 0x001ee20000300800 */
[----:B------:R-:W-:-:S03]  /*613e0*/  PRMT R212, R212, 0x5410, R188 ;  /* 0x00005410d4d47816 */ /* 0x000fc600000000bc */
[----:B------:R-:W3:Y:S01]  /*613f0*/  LDL.LU R201, [R1+0x1124] ;  /* 0x0011240001c97983 */ /* 0x000ee20000300800 */
[----:B------:R-:W-:Y:S01]  /*61400*/  PRMT R213, R213, 0x5410, R189 ;  /* 0x00005410d5d57816 */ /* 0x000fe200000000bd */
[----:B------:R-:W-:Y:S01]  /*61410*/  BAR.SYNC.DEFER_BLOCKING 0x0 ;  /* 0x0000000000007b1d */ /* 0x000fe20000010000 */
[----:B------:R-:W-:Y:S02]  /*61420*/  PRMT R216, R216, 0x5410, R185 ;  /* 0x00005410d8d87816 */ /* 0x000fe400000000b9 */
[----:B------:R-:W-:Y:S02]  /*61430*/  PRMT R217, R217, 0x5410, R183 ;  /* 0x00005410d9d97816 */ /* 0x000fe400000000b7 */
[----:B------:R-:W-:Y:S02]  /*61440*/  PRMT R218, R224, 0x5410, R218 ;  /* 0x00005410e0da7816 */ /* 0x000fe400000000da */
[----:B------:R-:W-:Y:S01]  /*61450*/  PRMT R219, R223, 0x5410, R219 ;  /* 0x00005410dfdb7816 */ /* 0x000fe200000000db */
[----:B------:R-:W4:Y:S04]  /*61460*/  LDL.LU R198, [R1+0xff8] ;  /* 0x000ff80001c67983 */ /* 0x000f280000300800 */
[----:B------:R-:W-:Y:S01]  /*61470*/  STSM.16.M88.4 [R237], R212 ;  /* 0x000000d4ed007844 */ /* 0x000fe20000000200 */
[----:B------:R-:W-:Y:S01]  /*61480*/  BAR.SYNC.DEFER_BLOCKING 0x0 ;  /* 0x0000000000007b1d */ /* 0x000fe20000010000 */
[----:B------:R-:W-:-:S05]  /*61490*/  PRMT R223, R226, 0x5410, R225 ;  /* 0x00005410e2df7816 */ /* 0x000fca00000000e1 */
[----:B------:R-:W4:Y:S04]  /*614a0*/  LDL.LU R197, [R1+0x111c] ;  /* 0x00111c0001c57983 */ /* 0x000f280000300800 */
[----:B------:R-:W3:Y:S04]  /*614b0*/  LDL.LU R194, [R1+0xff0] ;  /* 0x000ff00001c27983 */ /* 0x000ee80000300800 */
[----:B------:R-:W3:Y:S04]  /*614c0*/  LDL.LU R224, [R1+0x1118] ;  /* 0x0011180001e07983 */ /* 0x000ee80000300800 */
[----:B------:R-:W4:Y:S04]  /*614d0*/  LDL.LU R195, [R1+0xfec] ;  /* 0x000fec0001c37983 */ /* 0x000f280000300800 */
[----:B------:R-:W0:Y:S01]  /*614e0*/  LDS.128 R204, [R236] ;  /* 0x00000000eccc7984 */ /* 0x000e220000000c00 */
        /* <DEDUP_REMOVED lines=8> */
[----:B------:R-:W1:Y:S04]  /*61570*/  LDS.128 R208, [R236] ;  /* 0x00000000ecd07984 */ /* 0x000e680000000c00 */
[----:B0-----:R-:W-:Y:S04]  /*61580*/  STL.64 [R1+0x1b20], R204 ;  /* 0x001b20cc01007387 */ /* 0x001fe80000100a00 */
[----:B------:R-:W-:Y:S01]  /*61590*/  STL.64 [R1+0x1b18], R206 ;  /* 0x001b18ce01007387 */ /* 0x000fe20000100a00 */
[----:B------:R-:W-:Y:S01]  /*615a0*/  PRMT R222, R222, 0x5410, R184 ;  /* 0x00005410dede7816 */ /* 0x000fe200000000b8 */
[----:B------:R-:W-:Y:S06]  /*615b0*/  BAR.SYNC.DEFER_BLOCKING 0x0 ;  /* 0x0000000000007b1d */ /* 0x000fec0000010000 */
[----:B-1----:R-:W-:Y:S04]  /*615c0*/  STL.64 [R1+0x1b10], R208 ;  /* 0x001b10d001007387 */ /* 0x002fe80000100a00 */
[----:B------:R-:W-:Y:S04]  /*615d0*/  STL.64 [R1+0x1b08], R210 ;  /* 0x001b08d201007387 */ /* 0x000fe80000100a00 */
        /* <DEDUP_REMOVED lines=8> */
[----:B------:R2:W-:Y:S04]  /*61660*/  STSM.16.M88.4 [R237], R220 ;  /* 0x000000dced007844 */ /* 0x0005e80000000200 */
[----:B------:R-:W4:Y:S04]  /*61670*/  LDL.LU R185, [R1+0x1018] ;  /* 0x0010180001b97983 */ /* 0x000f280000300800 */
[----:B------:R-:W4:Y:S01]  /*61680*/  LDL.LU R183, [R1+0x1130] ;  /* 0x0011300001b77983 */ /* 0x000f220000300800 */
[----:B------:R-:W-:Y:S01]  /*61690*/  BAR.SYNC.DEFER_BLOCKING 0x0 ;  /* 0x0000000000007b1d */ /* 0x000fe20000010000 */
[----:B------:R-:W-:-:S05]  /*616a0*/  PRMT R227, R235, 0x5410, R227 ;  /* 0x00005410ebe37816 */ /* 0x000fca00000000e3 */
[----:B------:R-:W0:Y:S01]  /*616b0*/  LDS.128 R212, [R236] ;  /* 0x00000000ecd47984 */ /* 0x000e220000000c00 */
[----:B--2---:R-:W-:-:S03]  /*616c0*/  PRMT R220, R181, 0x5410, R180 ;  /* 0x00005410b5dc7816 */ /* 0x004fc600000000b4 */
[----:B------:R-:W2:Y:S04]  /*616d0*/  LDL.LU R180, [R1+0x1014] ;  /* 0x0010140001b47983 */ /* 0x000ea80000300800 */
[----:B------:R-:W2:Y:S04]  /*616e0*/  LDL.LU R181, [R1+0x112c] ;  /* 0x00112c0001b57983 */ /* 0x000ea80000300800 */
[----:B------:R-:W2:Y:S01]  /*616f0*/  LDL.LU R235, [R1+0x1bd4] ;  /* 0x001bd40001eb7983 */ /* 0x000ea20000300800 */
[----:B---3--:R-:W-:Y:S02]  /*61700*/  PRMT R224, R224, 0x5410, R194 ;  /* 0x00005410e0e07816 */ /* 0x008fe400000000c2 */
[----:B----4-:R-:W-:-:S02]  /*61710*/  PRMT R225, R225, 0x5410, R195 ;  /* 0x00005410e1e17816 */ /* 0x010fc400000000c3 */
[----:B------:R-:W-:Y:S01]  /*61720*/  PRMT R226, R226, 0x5410, R190 ;  /* 0x00005410e2e27816 */ /* 0x000fe200000000be */
[----:B------:R-:W-:Y:S06]  /*61730*/  BAR.SYNC.DEFER_BLOCKING 0x0 ;  /* 0x0000000000007b1d */ /* 0x000fec0000010000 */
[----:B------:R-:W-:Y:S02]  /*61740*/  STSM.16.M88.4 [R237], R224 ;  /* 0x000000e0ed007844 */ /* 0x000fe40000000200 */
[----:B------:R-:W-:Y:S06]  /*61750*/  BAR.SYNC.DEFER_BLOCKING 0x0 ;  /* 0x0000000000007b1d */ /* 0x000fec0000010000 */
[----:B------:R1:W3:Y:S01]  /*61760*/  LDS.128 R216, [R236] ;  /* 0x00000000ecd87984 */ /* 0x0002e20000000c00 */
[----:B------:R-:W-:-:S03]  /*61770*/  PRMT R222, R197, 0x5410, R198 ;  /* 0x00005410c5de7816 */ /* 0x000fc600000000c6 */
[----:B0-----:R-:W-:Y:S04]  /*61780*/  STL.64 [R1+0x1ad8], R212 ;  /* 0x001ad8d401007387 */ /* 0x001fe80000100a00 */
[----:B------:R-:W-:Y:S04]  /*61790*/  STL.64 [R1+0x1ac8], R214 ;  /* 0x001ac8d601007387 */ /* 0x000fe80000100a00 */
[----:B-1----:R-:W4:Y:S01]  /*617a0*/  LDL.LU R236, [R1+0x1bd0] ;  /* 0x001bd00001ec7983 */ /* 0x002f220000300800 */
[----:B------:R-:W-:-:S03]  /*617b0*/  PRMT R223, R189, 0x5410, R188 ;  /* 0x00005410bddf7816 */ /* 0x000fc600000000bc */
[----:B------:R-:W4:Y:S04]  /*617c0*/  LDL.LU R197, [R1+0x104c] ;  /* 0x00104c0001c57983 */ /* 0x000f280000300800 */
[----:B------:R-:W4:Y:S04]  /*617d0*/  LDL.LU R194, [R1+0x114c] ;  /* 0x00114c0001c27983 */ /* 0x000f280000300800 */
[----:B------:R-:W4:Y:S04]  /*617e0*/  LDL.LU R195, [R1+0x1040] ;  /* 0x0010400001c37983 */ /* 0x000f280000300800 */
[----:B------:R-:W4:Y:S01]  /*617f0*/  LDL.LU R190, [R1+0x1148] ;  /* 0x0011480001be7983 */ /* 0x000f220000300800 */
[----:B------:R-:W-:-:S03]  /*61800*/  PRMT R221, R201, 0x5410, R200 ;  /* 0x00005410c9dd7816 */ /* 0x000fc600000000c8 */
[----:B------:R-:W4:Y:S01]  /*61810*/  LDL.LU R188, [R1+0x103c] ;  /* 0x00103c0001bc7983 */ /* 0x000f220000300800 */
[----:B------:R-:W-:-:S03]  /*61820*/  PRMT R227, R250, 0x5410, R251 ;  /* 0x00005410fae37816 */ /* 0x000fc600000000fb */
[----:B------:R-:W4:Y:S04]  /*61830*/  LDL.LU R189, [R1+0x1144] ;  /* 0x0011440001bd7983 */ /* 0x000f280000300800 */
[----:B---3--:R-:W-:Y:S01]  /*61840*/  STL.64 [R1+0x1ae0], R216 ;  /* 0x001ae0d801007387 */ /* 0x008fe20000100a00 */
[----:B------:R-:W-:-:S03]  /*61850*/  PRMT R201, R193, 0x5410, R192 ;  /* 0x00005410c1c97816 */ /* 0x000fc600000000c0 */
[----:B------:R-:W-:Y:S04]  /*61860*/  STL.64 [R1+0x1ad0], R218 ;  /* 0x001ad0da01007387 */ /* 0x000fe80000100a00 */
[----:B------:R-:W3:Y:S01]  /*61870*/  LDL.LU R250, [R1+0x1bcc] ;  /* 0x001bcc0001fa7983 */ /* 0x000ee20000300800 */
[----:B------:R-:W-:-:S03]  /*61880*/  PRMT R202, R186, 0x5410, R191 ;  /* 0x00005410baca7816 */ /* 0x000fc600000000bf */
[----:B------:R-:W3:Y:S04]  /*61890*/  LDL.LU.64 R192, [R1+0xe30] ;  /* 0x000e300001c07983 */ /* 0x000ee80000300a00 */
[----:B------:R-:W3:Y:S01]  /*618a0*/  LDL.LU R191, [R1+0xe90] ;  /* 0x000e900001bf7983 */ /* 0x000ee20000300800 */
[----:B------:R-:W-:-:S03]  /*618b0*/  PRMT R224, R184, 0x5410, R187 ;  /* 0x00005410b8e07816 */ /* 0x000fc600000000bb */
[----:B------:R-:W3:Y:S01]  /*618c0*/  LDL.LU R186, [R1+0x1058] ;  /* 0x0010580001ba7983 */ /* 0x000ee20000300800 */
[----:B------:R-:W-:-:S03]  /*618d0*/  PRMT R203, R2, 0x5410, R252 ;  /* 0x0000541002cb7816 */ /* 0x000fc600000000fc */
[----:B------:R-:W3:Y:S01]  /*618e0*/  LDL.LU R187, [R1+0xe2c] ;  /* 0x000e2c0001bb7983 */ /* 0x000ee20000300800 */
[----:B------:R-:W-:Y:S01]  /*618f0*/  BAR.SYNC.DEFER_BLOCKING 0x0 ;  /* 0x0000000000007b1d */ /* 0x000fe20000010000 */
[----:B------:R-:W-:Y:S02]  /*61900*/  PRMT R225, R183, 0x5410, R185 ;  /* 0x00005410b7e17816 */ /* 0x000fe400000000b9 */
[----:B--2---:R-:W-:-:S03]  /*61910*/  PRMT R226, R181, 0x5410, R180 ;  /* 0x00005410b5e27816 */ /* 0x004fc600000000b4 */
[----:B------:R-:W2:Y:S04]  /*61920*/  LDL.LU R181, [R1+0xf3c] ;  /* 0x000f3c0001b57983 */ /* 0x000ea80000300800 */
[----:B------:R-:W2:Y:S04]  /*61930*/  LDL.LU.64 R184, [R1+0xe38] ;  /* 0x000e380001b87983 */ /* 0x000ea80000300a00 */
[----:B------:R-:W3:Y:S04]  /*61940*/  LDL.LU R252, [R1+0xaac] ;  /* 0x000aac0001fc7983 */ /* 0x000ee80000300800 */
[----:B------:R-:W-:Y:S01]  /*61950*/  STSM.16.M88.4 [R237], R220 ;  /* 0x000000dced007844 */ /* 0x000fe20000000200 */
[----:B------:R-:W-:Y:S01]  /*61960*/  BAR.SYNC.DEFER_BLOCKING 0x0 ;  /* 0x0000000000007b1d */ /* 0x000fe20000010000 */
[----:B------:R-:W-:-:S02]  /*61970*/  PRMT R200, R196, 0x5410, R199 ;  /* 0x00005410c4c87816 */ /* 0x000fc400000000c7 */
[----:B------:R-:W-:Y:S02]  /*61980*/  PRMT R199, R3, 0x5410, R0 ;  /* 0x0000541003c77816 */ /* 0x000fe40000000000 */
[----:B----4-:R-:W-:Y:S01]  /*61990*/  PRMT R198, R189, 0x5410, R188 ;  /* 0x00005410bdc67816 */ /* 0x010fe200000000bc */
[----:B---3--:R-:W0:Y:S02]  /*619a0*/  LDS.128 R220, [R252] ;  /* 0x00000000fcdc7984 */ /* 0x008e240000000c00 */
[----:B------:R-:W-:Y:S06]  /*619b0*/  BAR.SYNC.DEFER_BLOCKING 0x0 ;  /* 0x0000000000007b1d */ /* 0x000fec0000010000 */
[----:B------:R-:W-:Y:S02]  /*619c0*/  STSM.16.M88.4 [R237], R224 ;  /* 0x000000e0ed007844 */ /* 0x000fe40000000200 */
[----:B------:R-:W-:Y:S06]  /*619d0*/  BAR.SYNC.DEFER_BLOCKING 0x0 ;  /* 0x0000000000007b1d */ /* 0x000fec0000010000 */
[----:B------:R-:W1:Y:S02]  /*619e0*/  LDS.128 R204, [R252] ;  /* 0x00000000fccc7984 */ /* 0x000e640000000c00 */
[----:B------:R-:W-:Y:S06]  /*619f0*/  BAR.SYNC.DEFER_BLOCKING 0x0 ;  /* 0x0000000000007b1d */ /* 0x000fec0000010000 */
[----:B------:R-:W-:Y:S02]  /*61a00*/  STSM.16.M88.4 [R237], R200 ;  /* 0x000000c8ed007844 */ /* 0x000fe40000000200 */
[----:B------:R-:W-:Y:S06]  /*61a10*/  BAR.SYNC.DEFER_BLOCKING 0x0 ;  /* 0x0000000000007b1d */ /* 0x000fec0000010000 */
[----:B0-----:R-:W-:Y:S04]  /*61a20*/  STL.64 [R1+0x1af0], R220 ;  /* 0x001af0dc01007387 */ /* 0x001fe80000100a00 */
[----:B------:R-:W-:Y:S04]  /*61a30*/  STL.64 [R1+0x1ae8], R222 ;  /* 0x001ae8de01007387 */ /* 0x000fe80000100a00 */
[----:B------:R-:W3:Y:S04]  /*61a40*/  LDL.LU R183, [R1+0xe28] ;  /* 0x000e280001b77983 */ /* 0x000ee80000300800 */
[----:B------:R-:W4:Y:S04]  /*61a50*/  LDL.LU R2, [R1+0xebc] ;  /* 0x000ebc0001027983 */ /* 0x000f280000300800 */
[----:B------:R-:W0:Y:S04]  /*61a60*/  LDS.128 R224, [R252] ;  /* 0x00000000fce07984 */ /* 0x000e280000000c00 */
[----:B-1----:R-:W-:Y:S04]  /*61a70*/  STL.64 [R1+0x60], R204 ;  /* 0x000060cc01007387 */ /* 0x002fe80000100a00 */
[----:B------:R-:W-:Y:S04]  /*61a80*/  STL.64 [R1+0x68], R206 ;  /* 0x000068ce01007387 */ /* 0x000fe80000100a00 */
[----:B------:R-:W4:Y:S04]  /*61a90*/  LDL.LU R180, [R1+0xe24] ;  /* 0x000e240001b47983 */ /* 0x000f280000300800 */
[----:B------:R-:W4:Y:S04]  /*61aa0*/  LDL.LU R0, [R1+0x1bc8] ;  /* 0x001bc80001007983 */ /* 0x000f280000300800 */
[----:B------:R-:W4:Y:S04]  /*61ab0*/  LDL.LU.64 R188, [R1+0xe40] ;  /* 0x000e400001bc7983 */ /* 0x000f280000300a00 */
[----:B0-----:R-:W-:Y:S04]  /*61ac0*/  STL.64 [R1+0x1b00], R224 ;  /* 0x001b00e001007387 */ /* 0x001fe80000100a00 */
[----:B------:R-:W-:Y:S04]  /*61ad0*/  STL.64 [R1+0x1af8], R226 ;  /* 0x001af8e201007387 */ /* 0x000fe80000100a00 */
[----:B------:R-:W4:Y:S01]  /*61ae0*/  LDL.LU R3, [R1+0xe00] ;  /* 0x000e000001037983 */ /* 0x000f220000300800 */
[----:B------:R-:W-:-:S02]  /*61af0*/  PRMT R196, R194, 0x5410, R197 ;  /* 0x00005410c2c47816 */ /* 0x000fc400000000c5 */
[----:B------:R-:W-:Y:S01]  /*61b00*/  PRMT R197, R190, 0x5410, R195 ;  /* 0x00005410bec57816 */ /* 0x000fe200000000c3 */
[----:B------:R-:W-:Y:S01]  /*61b10*/  BAR.SYNC.DEFER_BLOCKING 0x0 ;  /* 0x0000000000007b1d */ /* 0x000fe20000010000 */
[----:B------:R-:W-:-:S05]  /*61b20*/  PRMT R251, R8, 0x7770, RZ ;  /* 0x0000777008fb7816 */ /* 0x000fca00000000ff */
[----:B------:R0:W-:Y:S02]  /*61b30*/  STSM.16.M88.4 [R237], R196 ;  /* 0x000000c4ed007844 */ /* 0x0001e40000000200 */
[----:B------:R-:W-:Y:S06]  /*61b40*/  BAR.SYNC.DEFER_BLOCKING 0x0 ;  /* 0x0000000000007b1d */ /* 0x000fec0000010000 */
[----:B------:R-:W-:Y:S01]  /*61b50*/  @P0 STG.E.U8 desc[UR44][R192.64], R251 ;  /* 0x000000fbc0000986 */ /* 0x000fe2000c10112c */
[----:B------:R-:W-:-:S05]  /*61b60*/  IADD3 R190, P0, R191, R5, RZ ;  /* 0x00000005bfbe7210 */ /* 0x000fca0007f1e0ff */
[----:B------:R-:W-:Y:S01]  /*61b70*/  IMAD.X R191, R186, 0x1, R6, P0 ;  /* 0x00000001babf7824 */ /* 0x000fe200000e0606 */
[----:B------:R-:W-:Y:S02]  /*61b80*/  IADD3 R186, P0, R187, R5, RZ ;  /* 0x00000005bbba7210 */ /* 0x000fe40007f1e0ff */
[----:B0-----:R-:W-:-:S03]  /*61b90*/  PRMT R237, R8, 0x7771, RZ ;  /* 0x0000777108ed7816 */ /* 0x001fc600000000ff */
[----:B--2---:R-:W-:Y:S02]  /*61ba0*/  IMAD.X R187, R181, 0x1, R6, P0 ;  /* 0x00000001b5bb7824 */ /* 0x004fe400000e0606 */
[----:B------:R-:W2:Y:S04]  /*61bb0*/  LDL.LU R181, [R1+0xe04] ;  /* 0x000e040001b57983 */ /* 0x000ea80000300800 */
[----:B------:R0:W-:Y:S02]  /*61bc0*/  @P6 STG.E.U8 desc[UR44][R190.64], R237 ;  /* 0x000000edbe006986 */ /* 0x0001e4000c10112c */
[----:B0-----:R-:W-:-:S05]  /*61bd0*/  PRMT R237, R8, 0x7772, RZ ;  /* 0x0000777208ed7816 */ /* 0x001fca00000000ff */
[----:B------:R0:W-:Y:S01]  /*61be0*/  @P5 STG.E.U8 desc[UR44][R184.64], R237 ;  /* 0x000000edb8005986 */ /* 0x0001e2000c10112c */
[----:B------:R-:W-:-:S05]  /*61bf0*/  PRMT R8, R8, 0x7773, RZ ;  /* 0x0000777308087816 */ /* 0x000fca00000000ff */
[----:B------:R1:W-:Y:S01]  /*61c00*/  @P4 STG.E.U8 desc[UR44][R186.64], R8 ;  /* 0x00000008ba004986 */ /* 0x0003e2000c10112c */
[----:B0-----:R-:W-:Y:S02]  /*61c10*/  PRMT R237, R9, 0x7770, RZ ;  /* 0x0000777009ed7816 */ /* 0x001fe400000000ff */
[----:B---3--:R-:W-:-:S05]  /*61c20*/  IADD3 R184, P0, R183, R5, RZ ;  /* 0x00000005b7b87210 */ /* 0x008fca0007f1e0ff */
[----:B----4-:R-:W-:Y:S02]  /*61c30*/  IMAD.X R185, R2, 0x1, R6, P0 ;  /* 0x0000000102b97824 */ /* 0x010fe400000e0606 */
[----:B------:R-:W3:Y:S01]  /*61c40*/  LDL.LU R2, [R1+0xe08] ;  /* 0x000e080001027983 */ /* 0x000ee20000300800 */
[----:B-1----:R-:W-:Y:S02]  /*61c50*/  SHF.R.S32.HI R8, RZ, 0x1f, R180 ;  /* 0x0000001fff087819 */ /* 0x002fe400000114b4 */
[----:B------:R-:W-:-:S05]  /*61c60*/  IADD3 R186, P0, R180, R4, RZ ;  /* 0x00000004b4ba7210 */ /* 0x000fca0007f1e0ff */
[----:B------:R-:W-:Y:S01]  /*61c70*/  IMAD.X R187, R8, 0x1, R7, P0 ;  /* 0x0000000108bb7824 */ /* 0x000fe200000e0607 */
[----:B------:R0:W-:Y:S02]  /*61c80*/  @P3 STG.E.U8 desc[UR44][R188.64], R237 ;  /* 0x000000edbc003986 */ /* 0x0001e4000c10112c */
[----:B0-----:R-:W-:Y:S02]  /*61c90*/  IADD3 R188, P0, R180, R5, RZ ;  /* 0x00000005b4bc7210 */ /* 0x001fe40007f1e0ff */
[----:B------:R-:W4:Y:S03]  /*61ca0*/  LDL.LU R180, [R1+0xe0c] ;  /* 0x000e0c0001b47983 */ /* 0x000f260000300800 */
[----:B------:R-:W-:Y:S01]  /*61cb0*/  IMAD.X R189, R8, 0x1, R6, P0 ;  /* 0x0000000108bd7824 */ /* 0x000fe200000e0606 */
[C---:B------:R-:W-:Y:S02]  /*61cc0*/  PRMT R8, R9.reuse, 0x7771, RZ ;  /* 0x0000777109087816 */ /* 0x040fe400000000ff */
[----:B------:R-:W-:-:S03]  /*61cd0*/  PRMT R237, R9, 0x7772, RZ ;  /* 0x0000777209ed7816 */ /* 0x000fc600000000ff */
[----:B------:R0:W-:Y:S04]  /*61ce0*/  @P2 STG.E.U8 desc[UR44][R184.64], R8 ;  /* 0x00000008b8002986 */ /* 0x0001e8000c10112c */
[----:B------:R1:W-:Y:S01]  /*61cf0*/  @P1 STG.E.U8 desc[UR44][R186.64], R237 ;  /* 0x000000edba001986 */ /* 0x0003e2000c10112c */
[----:B0-----:R-:W-:Y:S02]  /*61d00*/  SHF.R.S32.HI R8, RZ, 0x1f, R3 ;  /* 0x0000001fff087819 */ /* 0x001fe40000011403 */
[----:B------:R-:W-:-:S05]  /*61d10*/  IADD3 R184, P0, R3, R4, RZ ;  /* 0x0000000403b87210 */ /* 0x000fca0007f1e0ff */
[C---:B------:R-:W-:Y:S01]  /*61d20*/  IMAD.X R185, R8.reuse, 0x1, R7, P0 ;  /* 0x0000000108b97824 */ /* 0x040fe200000e0607 */
[----:B-1----:R-:W-:Y:S02]  /*61d30*/  IADD3 R186, P0, R3, R5, RZ ;  /* 0x0000000503ba7210 */ /* 0x002fe40007f1e0ff */
[----:B------:R-:W4:Y:S01]  /*61d40*/  LDL.LU R3, [R1+0xe10] ;  /* 0x000e100001037983 */ /* 0x000f220000300800 */
[C---:B------:R-:W-:Y:S02]  /*61d50*/  LOP3.LUT P4, RZ, R249.reuse, 0x1, RZ, 0xc0, !PT ;  /* 0x00000001f9ff7812 */ /* 0x040fe4000788c0ff */
[----:B------:R-:W-:Y:S01]  /*61d60*/  LOP3.LUT P5, RZ, R249, 0x2, RZ, 0xc0, !PT ;  /* 0x00000002f9ff7812 */ /* 0x000fe200078ac0ff */
[----:B------:R-:W-:Y:S01]  /*61d70*/  IMAD.X R187, R8, 0x1, R6, P0 ;  /* 0x0000000108bb7824 */ /* 0x000fe200000e0606 */
[----:B------:R-:W-:Y:S02]  /*61d80*/  PRMT R9, R9, 0x7773, RZ ;  /* 0x0000777309097816 */ /* 0x000fe400000000ff */
[----:B------:R-:W-:-:S02]  /*61d90*/  PRMT R251, R10, 0x7770, RZ ;  /* 0x000077700afb7816 */ /* 0x000fc400000000ff */
[----:B------:R-:W-:-:S05]  /*61da0*/  LOP3.LUT P6, RZ, R249, 0x4, RZ, 0xc0, !PT ;  /* 0x00000004f9ff7812 */ /* 0x000fca00078cc0ff */
[----:B------:R-:W-:Y:S04]  /*61db0*/  @P4 STG.E.U8 desc[UR44][R188.64], R9 ;  /* 0x00000009bc004986 */ /* 0x000fe8000c10112c */
[----:B------:R0:W-:Y:S01]  /*61dc0*/  @P5 STG.E.U8 desc[UR44][R184.64], R251 ;  /* 0x000000fbb8005986 */ /* 0x0001e2000c10112c */
[C---:B------:R-:W-:Y:S02]  /*61dd0*/  LOP3.LUT P1, RZ, R249.reuse, 0x8, RZ, 0xc0, !PT ;  /* 0x00000008f9ff7812 */ /* 0x040fe4000782c0ff */
[----:B------:R-:W-:Y:S02]  /*61de0*/  LOP3.LUT P2, RZ, R249, 0x10, RZ, 0xc0, !PT ;  /* 0x00000010f9ff7812 */ /* 0x000fe4000784c0ff */
[----:B0-----:R-:W-:Y:S02]  /*61df0*/  PRMT R251, R10, 0x7772, RZ ;  /* 0x000077720afb7816 */ /* 0x001fe400000000ff */
[----:B--2---:R-:W-:-:S02]  /*61e00*/  SHF.R.S32.HI R237, RZ, 0x1f, R181 ;  /* 0x0000001fffed7819 */ /* 0x004fc400000114b5 */
[----:B------:R-:W-:-:S05]  /*61e10*/  IADD3 R8, P0, R181, R4, RZ ;  /* 0x00000004b5087210 */ /* 0x000fca0007f1e0ff */
[----:B------:R-:W-:Y:S01]  /*61e20*/  IMAD.X R9, R237, 0x1, R7, P0 ;  /* 0x00000001ed097824 */ /* 0x000fe200000e0607 */
[----:B------:R-:W-:Y:S02]  /*61e30*/  IADD3 R184, P0, R181, R5, RZ ;  /* 0x00000005b5b87210 */ /* 0x000fe40007f1e0ff */
[----:B------:R-:W2:Y:S03]  /*61e40*/  LDL.LU R181, [R1+0xe14] ;  /* 0x000e140001b57983 */ /* 0x000ea60000300800 */
[----:B------:R-:W-:Y:S01]  /*61e50*/  IMAD.X R185, R237, 0x1, R6, P0 ;  /* 0x00000001edb97824 */ /* 0x000fe200000e0606 */
[----:B------:R-:W-:-:S05]  /*61e60*/  PRMT R237, R10, 0x7771, RZ ;  /* 0x000077710aed7816 */ /* 0x000fca00000000ff */
[----:B------:R3:W-:Y:S01]  /*61e70*/  @P6 STG.E.U8 desc[UR44][R186.64], R237 ;  /* 0x000000edba006986 */ /* 0x0007e2000c10112c */
[----:B------:R-:W-:-:S03]  /*61e80*/  PRMT R10, R10, 0x7773, RZ ;  /* 0x000077730a0a7816 */ /* 0x000fc600000000ff */
[----:B------:R0:W-:Y:S04]  /*61e90*/  @P1 STG.E.U8 desc[UR44][R8.64], R251 ;  /* 0x000000fb08001986 */ /* 0x0001e8000c10112c */
[----:B------:R4:W-:Y:S01]  /*61ea0*/  @P2 STG.E.U8 desc[UR44][R184.64], R10 ;  /* 0x0000000ab8002986 */ /* 0x0009e2000c10112c */
[C---:B------:R-:W-:Y:S02]  /*61eb0*/  LOP3.LUT P3, RZ, R249.reuse, 0x20, RZ, 0xc0, !PT ;  /* 0x00000020f9ff7812 */ /* 0x040fe4000786c0ff */
[C---:B------:R-:W-:Y:S02]  /*61ec0*/  LOP3.LUT P4, RZ, R249.reuse, 0x40, RZ, 0xc0, !PT ;  /* 0x00000040f9ff7812 */ /* 0x040fe4000788c0ff */
[----:B------:R-:W-:Y:S02]  /*61ed0*/  LOP3.LUT P5, RZ, R249, 0x80, RZ, 0xc0, !PT ;  /* 0x00000080f9ff7812 */ /* 0x000fe400078ac0ff */
[----:B---3--:R-:W-:-:S02]  /*61ee0*/  SHF.R.S32.HI R237, RZ, 0x1f, R2 ;  /* 0x0000001fffed7819 */ /* 0x008fc40000011402 */
[----:B------:R-:W-:-:S05]  /*61ef0*/  IADD3 R186, P0, R2, R4, RZ ;  /* 0x0000000402ba7210 */ /* 0x000fca0007f1e0ff */
[C---:B------:R-:W-:Y:S01]  /*61f00*/  IMAD.X R187, R237.reuse, 0x1, R7, P0 ;  /* 0x00000001edbb7824 */ /* 0x040fe200000e0607 */
[----:B0-----:R-:W-:Y:S02]  /*61f10*/  IADD3 R8, P0, R2, R5, RZ ;  /* 0x0000000502087210 */ /* 0x001fe40007f1e0ff */
[----:B------:R-:W3:Y:S03]  /*61f20*/  LDL.LU R2, [R1+0xe18] ;  /* 0x000e180001027983 */ /* 0x000ee60000300800 */
[----:B------:R-:W-:Y:S01]  /*61f30*/  IMAD.X R9, R237, 0x1, R6, P0 ;  /* 0x00000001ed097824 */ /* 0x000fe200000e0606 */
[----:B------:R-:W-:-:S05]  /*61f40*/  PRMT R237, R11, 0x7770, RZ ;  /* 0x000077700bed7816 */ /* 0x000fca00000000ff */
[----:B------:R-:W-:Y:S01]  /*61f50*/  @P3 STG.E.U8 desc[UR44][R186.64], R237 ;  /* 0x000000edba003986 */ /* 0x000fe2000c10112c */
[----:B----4-:R-:W-:Y:S02]  /*61f60*/  SHF.R.S32.HI R10, RZ, 0x1f, R180 ;  /* 0x0000001fff0a7819 */ /* 0x010fe400000114b4 */
[----:B------:R-:W-:-:S05]  /*61f70*/  IADD3 R184, P0, R180, R4, RZ ;  /* 0x00000004b4b87210 */ /* 0x000fca0007f1e0ff */
[----:B------:R-:W-:Y:S01]  /*61f80*/  IMAD.X R185, R10, 0x1, R7, P0 ;  /* 0x000000010ab97824 */ /* 0x000fe200000e0607 */
[----:B------:R-:W-:Y:S02]  /*61f90*/  IADD3 R188, P0, R180, R5, RZ ;  /* 0x00000005b4bc7210 */ /* 0x000fe40007f1e0ff */
[----:B------:R-:W4:Y:S03]  /*61fa0*/  LDL.LU R180, [R1+0xe1c] ;  /* 0x000e1c0001b47983 */ /* 0x000f260000300800 */
[----:B------:R-:W-:Y:S01]  /*61fb0*/  IMAD.X R189, R10, 0x1, R6, P0 ;  /* 0x000000010abd7824 */ /* 0x000fe200000e0606 */
[----:B------:R-:W-:-:S05]  /*61fc0*/  PRMT R10, R11, 0x7771, RZ ;  /* 0x000077710b0a7816 */ /* 0x000fca00000000ff */
[----:B------:R0:W-:Y:S02]  /*61fd0*/  @P4 STG.E.U8 desc[UR44][R8.64], R10 ;  /* 0x0000000a08004986 */ /* 0x0001e4000c10112c */
[----:B0-----:R-:W-:Y:S02]  /*61fe0*/  SHF.R.S32.HI R8, RZ, 0x1f, R3 ;  /* 0x0000001fff087819 */ /* 0x001fe40000011403 */
[----:B------:R-:W-:Y:S02]  /*61ff0*/  IADD3 R186, P0, R3, R4, RZ ;  /* 0x0000000403ba7210 */ /* 0x000fe40007f1e0ff */
[----:B------:R-:W-:-:S03]  /*62000*/  PRMT R9, R11, 0x7772, RZ ;  /* 0x000077720b097816 */ /* 0x000fc600000000ff */
[C---:B------:R-:W-:Y:S02]  /*62010*/  IMAD.X R187, R8.reuse, 0x1, R7, P0 ;  /* 0x0000000108bb7824 */ /* 0x040fe400000e0607 */
[----:B------:R0:W-:Y:S02]  /*62020*/  @P5 STG.E.U8 desc[UR44][R184.64], R9 ;  /* 0x00000009b8005986 */ /* 0x0001e4000c10112c */
[----:B0-----:R-:W-:Y:S02]  /*62030*/  IADD3 R184, P0, R3, R5, RZ ;  /* 0x0000000503b87210 */ /* 0x001fe40007f1e0ff */
[----:B------:R-:W4:Y:S01]  /*62040*/  LDL.LU R3, [R1+0xe20] ;  /* 0x000e200001037983 */ /* 0x000f220000300800 */
[C---:B------:R-:W-:Y:S02]  /*62050*/  LOP3.LUT P6, RZ, R249.reuse, 0x100, RZ, 0xc0, !PT ;  /* 0x00000100f9ff7812 */ /* 0x040fe400078cc0ff */
[----:B------:R-:W-:Y:S02]  /*62060*/  LOP3.LUT P1, RZ, R249, 0x200, RZ, 0xc0, !PT ;  /* 0x00000200f9ff7812 */ /* 0x000fe4000782c0ff */
[----:B------:R-:W-:Y:S01]  /*62070*/  PRMT R11, R11, 0x7773, RZ ;  /* 0x000077730b0b7816 */ /* 0x000fe200000000ff */
[----:B------:R-:W-:Y:S01]  /*62080*/  IMAD.X R185, R8, 0x1, R6, P0 ;  /* 0x0000000108b97824 */ /* 0x000fe200000e0606 */
[----:B------:R-:W-:-:S07]  /*62090*/  LOP3.LUT P2, RZ, R249, 0x400, RZ, 0xc0, !PT ;  /* 0x00000400f9ff7812 */ /* 0x000fce000784c0ff */
[----:B------:R0:W-:Y:S01]  /*620a0*/  @P6 STG.E.U8 desc[UR44][R188.64], R11 ;  /* 0x0000000bbc006986 */ /* 0x0001e2000c10112c */
[----:B------:R-:W-:Y:S02]  /*620b0*/  LOP3.LUT P3, RZ, R249, 0x800, RZ, 0xc0, !PT ;  /* 0x00000800f9ff7812 */ /* 0x000fe4000786c0ff */
[----:B0-----:R-:W-:-:S05]  /*620c0*/  PRMT R11, R12, 0x7770, RZ ;  /* 0x000077700c0b7816 */ /* 0x001fca00000000ff */
[----:B------:R0:W-:Y:S01]  /*620d0*/  @P1 STG.E.U8 desc[UR44][R186.64], R11 ;  /* 0x0000000bba001986 */ /* 0x0001e2000c10112c */
[----:B--2---:R-:W-:Y:S02]  /*620e0*/  SHF.R.S32.HI R10, RZ, 0x1f, R181 ;  /* 0x0000001fff0a7819 */ /* 0x004fe400000114b5 */
[----:B------:R-:W-:-:S05]  /*620f0*/  IADD3 R8, P0, R181, R4, RZ ;  /* 0x00000004b5087210 */ /* 0x000fca0007f1e0ff */
[C---:B------:R-:W-:Y:S01]  /*62100*/  IMAD.X R9, R10.reuse, 0x1, R7, P0 ;  /* 0x000000010a097824 */ /* 0x040fe200000e0607 */
[----:B0-----:R-:W-:Y:S02]  /*62110*/  IADD3 R186, P0, R181, R5, RZ ;  /* 0x00000005b5ba7210 */ /* 0x001fe40007f1e0ff */
[----:B------:R-:W2:Y:S03]  /*62120*/  LDL.LU R181, [R1+0x600] ;  /* 0x0006000001b57983 */ /* 0x000ea60000300800 */
[----:B------:R-:W-:Y:S01]  /*62130*/  IMAD.X R187, R10, 0x1, R6, P0 ;  /* 0x000000010abb7824 */ /* 0x000fe200000e0606 */
[----:B------:R-:W-:Y:S02]  /*62140*/  PRMT R10, R12, 0x7771, RZ ;  /* 0x000077710c0a7816 */ /* 0x000fe400000000ff */
[----:B------:R-:W-:-:S03]  /*62150*/  LOP3.LUT P4, RZ, R249, 0x1000, RZ, 0xc0, !PT ;  /* 0x00001000f9ff7812 */ /* 0x000fc6000788c0ff */
[----:B------:R0:W-:Y:S02]  /*62160*/  @P2 STG.E.U8 desc[UR44][R184.64], R10 ;  /* 0x0000000ab8002986 */ /* 0x0001e4000c10112c */
[C---:B0-----:R-:W-:Y:S02]  /*62170*/  PRMT R10, R12.reuse, 0x7772, RZ ;  /* 0x000077720c0a7816 */ /* 0x041fe400000000ff */
[----:B------:R-:W-:-:S03]  /*62180*/  PRMT R12, R12, 0x7773, RZ ;  /* 0x000077730c0c7816 */ /* 0x000fc600000000ff */
[----:B------:R0:W-:Y:S04]  /*62190*/  @P3 STG.E.U8 desc[UR44][R8.64], R10 ;  /* 0x0000000a08003986 */ /* 0x0001e8000c10112c */
[----:B------:R4:W-:Y:S01]  /*621a0*/  @P4 STG.E.U8 desc[UR44][R186.64], R12 ;  /* 0x0000000cba004986 */ /* 0x0009e2000c10112c */
[C---:B------:R-:W-:Y:S02]  /*621b0*/  LOP3.LUT P5, RZ, R249.reuse, 0x2000, RZ, 0xc0, !PT ;  /* 0x00002000f9ff7812 */ /* 0x040fe400078ac0ff */
[C---:B------:R-:W-:Y:S02]  /*621c0*/  LOP3.LUT P6, RZ, R249.reuse, 0x4000, RZ, 0xc0, !PT ;  /* 0x00004000f9ff7812 */ /* 0x040fe400078cc0ff */
[----:B------:R-:W-:Y:S02]  /*621d0*/  LOP3.LUT P1, RZ, R249, 0x8000, RZ, 0xc0, !PT ;  /* 0x00008000f9ff7812 */ /* 0x000fe4000782c0ff */
[----:B------:R-:W-:-:S02]  /*621e0*/  PRMT R237, R13, 0x7770, RZ ;  /* 0x000077700ded7816 */ /* 0x000fc400000000ff */
[----:B---3--:R-:W-:Y:S02]  /*621f0*/  SHF.R.S32.HI R11, RZ, 0x1f, R2 ;  /* 0x0000001fff0b7819 */ /* 0x008fe40000011402 */
[----:B------:R-:W-:-:S05]  /*62200*/  IADD3 R184, P0, R2, R4, RZ ;  /* 0x0000000402b87210 */ /* 0x000fca0007f1e0ff */
[C---:B------:R-:W-:Y:S01]  /*62210*/  IMAD.X R185, R11.reuse, 0x1, R7, P0 ;  /* 0x000000010bb97824 */ /* 0x040fe200000e0607 */
[----:B0-----:R-:W-:Y:S02]  /*62220*/  IADD3 R10, P0, R2, R5, RZ ;  /* 0x00000005020a7210 */ /* 0x001fe40007f1e0ff */
[----:B------:R-:W3:Y:S03]  /*62230*/  LDL.LU R2, [R1+0x604] ;  /* 0x0006040001027983 */ /* 0x000ee60000300800 */
[----:B------:R-:W-:Y:S01]  /*62240*/  IMAD.X R11, R11, 0x1, R6, P0 ;  /* 0x000000010b0b7824 */ /* 0x000fe200000e0606 */
        /* <DEDUP_REMOVED lines=9> */
[----:B0-----:R-:W-:-:S05]  /*622e0*/  PRMT R10, R13, 0x7772, RZ ;  /* 0x000077720d0a7816 */ /* 0x001fca00000000ff */
[----:B------:R0:W-:Y:S01]  /*622f0*/  @P1 STG.E.U8 desc[UR44][R8.64], R10 ;  /* 0x0000000a08001986 */ /* 0x0001e2000c10112c */
[----:B------:R-:W-:Y:S02]  /*62300*/  SHF.R.S32.HI R11, RZ, 0x1f, R3 ;  /* 0x0000001fff0b7819 */ /* 0x000fe40000011403 */
[----:B------:R-:W-:-:S05]  /*62310*/  IADD3 R184, P0, R3, R4, RZ ;  /* 0x0000000403b87210 */ /* 0x000fca0007f1e0ff */
[----:B------:R-:W-:Y:S01]  /*62320*/  IMAD.X R185, R11, 0x1, R7, P0 ;  /* 0x000000010bb97824 */ /* 0x000fe200000e0607 */
[----:B0-----:R-:W-:Y:S02]  /*62330*/  IADD3 R10, P0, R3, R5, RZ ;  /* 0x00000005030a7210 */ /* 0x001fe40007f1e0ff */
[----:B------:R-:W4:Y:S01]  /*62340*/  LDL.LU R3, [R1+0x60c] ;  /* 0x00060c0001037983 */ /* 0x000f220000300800 */
[C---:B------:R-:W-:Y:S02]  /*62350*/  LOP3.LUT P2, RZ, R249.reuse, 0x10000, RZ, 0xc0, !PT ;  /* 0x00010000f9ff7812 */ /* 0x040fe4000784c0ff */
[----:B------:R-:W-:Y:S02]  /*62360*/  LOP3.LUT P3, RZ, R249, 0x20000, RZ, 0xc0, !PT ;  /* 0x00020000f9ff7812 */ /* 0x000fe4000786c0ff */
[----:B------:R-:W-:Y:S01]  /*62370*/  PRMT R13, R13, 0x7773, RZ ;  /* 0x000077730d0d7816 */ /* 0x000fe200000000ff */
[----:B------:R-:W-:Y:S01]  /*62380*/  IMAD.X R11, R11, 0x1, R6, P0 ;  /* 0x000000010b0b7824 */ /* 0x000fe200000e0606 */
[----:B------:R-:W-:-:S02]  /*62390*/  PRMT R12, R14, 0x7770, RZ ;  /* 0x000077700e0c7816 */ /* 0x000fc400000000ff */
[----:B------:R-:W-:-:S05]  /*623a0*/  LOP3.LUT P4, RZ, R249, 0x40000, RZ, 0xc0, !PT ;  /* 0x00040000f9ff7812 */ /* 0x000fca000788c0ff */
[----:B------:R2:W-:Y:S04]  /*623b0*/  @P2 STG.E.U8 desc[UR44][R186.64], R13 ;  /* 0x0000000dba002986 */ /* 0x0005e8000c10112c */
[----:B------:R0:W-:Y:S01]  /*623c0*/  @P3 STG.E.U8 desc[UR44][R184.64], R12 ;  /* 0x0000000cb8003986 */ /* 0x0001e2000c10112c */
[C---:B------:R-:W-:Y:S02]  /*623d0*/  LOP3.LUT P5, RZ, R249.reuse, 0x80000, RZ, 0xc0, !PT ;  /* 0x00080000f9ff7812 */ /* 0x040fe400078ac0ff */
[----:B------:R-:W-:Y:S02]  /*623e0*/  PRMT R237, R14, 0x7771, RZ ;  /* 0x000077710eed7816 */ /* 0x000fe400000000ff */
[----:B------:R-:W-:Y:S02]  /*623f0*/  LOP3.LUT P6, RZ, R249, 0x100000, RZ, 0xc0, !PT ;  /* 0x00100000f9ff7812 */ /* 0x000fe400078cc0ff */
[----:B--2---:R-:W-:-:S02]  /*62400*/  SHF.R.S32.HI R13, RZ, 0x1f, R181 ;  /* 0x0000001fff0d7819 */ /* 0x004fc400000114b5 */
[----:B------:R-:W-:-:S05]  /*62410*/  IADD3 R8, P0, R181, R4, RZ ;  /* 0x00000004b5087210 */ /* 0x000fca0007f1e0ff */
[----:B------:R-:W-:Y:S01]  /*62420*/  IMAD.X R9, R13, 0x1, R7, P0 ;  /* 0x000000010d097824 */ /* 0x000fe200000e0607 */
[----:B0-----:R-:W-:Y:S02]  /*62430*/  IADD3 R12, P0, R181, R5, RZ ;  /* 0x00000005b50c7210 */ /* 0x001fe40007f1e0ff */
[----:B------:R-:W2:Y:S01]  /*62440*/  LDL.LU R181, [R1+0x610] ;  /* 0x0006100001b57983 */ /* 0x000ea20000300800 */
[C---:B------:R-:W-:Y:S02]  /*62450*/  PRMT R251, R14.reuse, 0x7772, RZ ;  /* 0x000077720efb7816 */ /* 0x040fe400000000ff */
[----:B------:R-:W-:Y:S01]  /*62460*/  IMAD.X R13, R13, 0x1, R6, P0 ;  /* 0x000000010d0d7824 */ /* 0x000fe200000e0606 */
[----:B------:R3:W-:Y:S01]  /*62470*/  @P4 STG.E.U8 desc[UR44][R10.64], R237 ;  /* 0x000000ed0a004986 */ /* 0x0007e2000c10112c */
[C---:B------:R-:W-:Y:S02]  /*62480*/  LOP3.LUT P1, RZ, R249.reuse, 0x200000, RZ, 0xc0, !PT ;  /* 0x00200000f9ff7812 */ /* 0x040fe4000782c0ff */
[----:B------:R-:W-:Y:S01]  /*62490*/  PRMT R14, R14, 0x7773, RZ ;  /* 0x000077730e0e7816 */ /* 0x000fe200000000ff */
[----:B------:R0:W-:Y:S04]  /*624a0*/  @P5 STG.E.U8 desc[UR44][R8.64], R251 ;  /* 0x000000fb08005986 */ /* 0x0001e8000c10112c */
[----:B------:R4:W-:Y:S01]  /*624b0*/  @P6 STG.E.U8 desc[UR44][R12.64], R14 ;  /* 0x0000000e0c006986 */ /* 0x0009e2000c10112c */
[----:B------:R-:W-:-:S02]  /*624c0*/  LOP3.LUT P2, RZ, R249, 0x400000, RZ, 0xc0, !PT ;  /* 0x00400000f9ff7812 */ /* 0x000fc4000784c0ff */
[----:B------:R-:W-:Y:S02]  /*624d0*/  LOP3.LUT P3, RZ, R249, 0x800000, RZ, 0xc0, !PT ;  /* 0x00800000f9ff7812 */ /* 0x000fe4000786c0ff */
[----:B---3--:R-:W-:Y:S02]  /*624e0*/  SHF.R.S32.HI R237, RZ, 0x1f, R2 ;  /* 0x0000001fffed7819 */ /* 0x008fe40000011402 */
[----:B------:R-:W-:-:S05]  /*624f0*/  IADD3 R10, P0, R2, R4, RZ ;  /* 0x00000004020a7210 */ /* 0x000fca0007f1e0ff */
[C---:B------:R-:W-:Y:S01]  /*62500*/  IMAD.X R11, R237.reuse, 0x1, R7, P0 ;  /* 0x00000001ed0b7824 */ /* 0x040fe200000e0607 */
[----:B0-----:R-:W-:Y:S02]  /*62510*/  IADD3 R8, P0, R2, R5, RZ ;  /* 0x0000000502087210 */ /* 0x001fe40007f1e0ff */
[----:B------:R-:W3:Y:S03]  /*62520*/  LDL.LU R2, [R1+0x614] ;  /* 0x0006140001027983 */ /* 0x000ee60000300800 */
[----:B------:R-:W-:Y:S01]  /*62530*/  IMAD.X R9, R237, 0x1, R6, P0 ;  /* 0x00000001ed097824 */ /* 0x000fe200000e0606 */
[----:B------:R-:W-:-:S05]  /*62540*/  PRMT R237, R15, 0x7770, RZ ;  /* 0x000077700fed7816 */ /* 0x000fca00000000ff */
[----:B------:R0:W-:Y:S01]  /*62550*/  @P1 STG.E.U8 desc[UR44][R10.64], R237 ;  /* 0x000000ed0a001986 */ /* 0x0001e2000c10112c */
[----:B----4-:R-:W-:Y:S02]  /*62560*/  SHF.R.S32.HI R14, RZ, 0x1f, R180 ;  /* 0x0000001fff0e7819 */ /* 0x010fe400000114b4 */
[----:B------:R-:W-:-:S05]  /*62570*/  IADD3 R12, P0, R180, R4, RZ ;  /* 0x00000004b40c7210 */ /* 0x000fca0007f1e0ff */
[----:B------:R-:W-:Y:S01]  /*62580*/  IMAD.X R13, R14, 0x1, R7, P0 ;  /* 0x000000010e0d7824 */ /* 0x000fe200000e0607 */
        /* <DEDUP_REMOVED lines=29> */
[----:B------:R0:W-:Y:S01]  /*62760*/  @P6 STG.E.U8 desc[UR44][R12.64], R14 ;  /* 0x0000000e0c006986 */ /* 0x0001e2000c10112c */
[----:B------:R-:W-:Y:S02]  /*62770*/  LOP3.LUT P3, RZ, R249, 0x20000000, RZ, 0xc0, !PT ;  /* 0x20000000f9ff7812 */ /* 0x000fe4000786c0ff */
[C---:B0-----:R-:W-:Y:S02]  /*62780*/  PRMT R14, R16.reuse, 0x7772, RZ ;  /* 0x00007772100e7816 */ /* 0x041fe400000000ff */
[----:B------:R-:W-:-:S03]  /*62790*/  PRMT R16, R16, 0x7773, RZ ;  /* 0x0000777310107816 */ /* 0x000fc600000000ff */
[----:B------:R-:W-:Y:S04]  /*627a0*/  @P1 STG.E.U8 desc[UR44][R10.64], R14 ;  /* 0x0000000e0a001986 */ /* 0x000fe8000c10112c */
[----:B------:R0:W-:Y:S01]  /*627b0*/  @P2 STG.E.U8 desc[UR44][R8.64], R16 ;  /* 0x0000001008002986 */ /* 0x0001e2000c10112c */
[----:B------:R-:W-:Y:S02]  /*627c0*/  LOP3.LUT P4, RZ, R249, 0x40000000, RZ, 0xc0, !PT ;  /* 0x40000000f9ff7812 */ /* 0x000fe4000788c0ff */
[----:B0-----:R-:W-:Y:S02]  /*627d0*/  PRMT R8, R17, 0x7770, RZ ;  /* 0x0000777011087816 */ /* 0x001fe400000000ff */
[----:B------:R-:W-:Y:S02]  /*627e0*/  LOP3.LUT P5, RZ, R249, 0x80000000, RZ, 0xc0, !PT ;  /* 0x80000000f9ff7812 */ /* 0x000fe400078ac0ff */
[----:B---3--:R-:W-:-:S02]  /*627f0*/  SHF.R.S32.HI R15, RZ, 0x1f, R2 ;  /* 0x0000001fff0f7819 */ /* 0x008fc40000011402 */
[----:B------:R-:W-:-:S05]  /*62800*/  IADD3 R12, P0, R2, R4, RZ ;  /* 0x00000004020c7210 */ /* 0x000fca0007f1e0ff */
[C---:B------:R-:W-:Y:S01]  /*62810*/  IMAD.X R13, R15.reuse, 0x1, R7, P0 ;  /* 0x000000010f0d7824 */ /* 0x040fe200000e0607 */
[----:B------:R-:W-:Y:S02]  /*62820*/  IADD3 R14, P0, R2, R5, RZ ;  /* 0x00000005020e7210 */ /* 0x000fe40007f1e0ff */
[----:B------:R-:W3:Y:S03]  /*62830*/  LDL.LU R2, [R1+0x624] ;  /* 0x0006240001027983 */ /* 0x000ee60000300800 */
[----:B------:R-:W-:Y:S01]  /*62840*/  IMAD.X R15, R15, 0x1, R6, P0 ;  /* 0x000000010f0f7824 */ /* 0x000fe200000e0606 */
[----:B------:R0:W-:Y:S01]  /*62850*/  @P3 STG.E.U8 desc[UR44][R12.64], R8 ;  /* 0x000000080c003986 */ /* 0x0001e2000c10112c */
[----:B----4-:R-:W-:Y:S02]  /*62860*/  SHF.R.S32.HI R9, RZ, 0x1f, R180 ;  /* 0x0000001fff097819 */ /* 0x010fe400000114b4 */
[----:B------:R-:W-:-:S05]  /*62870*/  IADD3 R10, P0, R180, R4, RZ ;  /* 0x00000004b40a7210 */ /* 0x000fca0007f1e0ff */
[----:B------:R-:W-:Y:S01]  /*62880*/  IMAD.X R11, R9, 0x1, R7, P0 ;  /* 0x00000001090b7824 */ /* 0x000fe200000e0607 */
[----:B0-----:R-:W-:Y:S02]  /*62890*/  IADD3 R8, P0, R180, R5, RZ ;  /* 0x00000005b4087210 */ /* 0x001fe40007f1e0ff */
[----:B------:R-:W4:Y:S01]  /*628a0*/  LDL.LU R180, [R1+0x628] ;  /* 0x0006280001b47983 */ /* 0x000f220000300800 */
[----:B------:R-:W-:Y:S02]  /*628b0*/  PRMT R12, R17, 0x7771, RZ ;  /* 0x00007771110c7816 */ /* 0x000fe400000000ff */
[----:B------:R-:W-:-:S03]  /*628c0*/  IMAD.X R9, R9, 0x1, R6, P0 ;  /* 0x0000000109097824 */ /* 0x000fc600000e0606 */
        /* <DEDUP_REMOVED lines=17> */
[----:B------:R-:W-:Y:S02]  /*629e0*/  LOP3.LUT P4, RZ, R248, 0x10, RZ, 0xc0, !PT ;  /* 0x00000010f8ff7812 */ /* 0x000fe4000788c0ff */
[----:B--2---:R-:W-:Y:S02]  /*629f0*/  SHF.R.S32.HI R14, RZ, 0x1f, R181 ;  /* 0x0000001fff0e7819 */ /* 0x004fe400000114b5 */
[----:B0-----:R-:W-:-:S05]  /*62a00*/  IADD3 R8, P0, R181, R4, RZ ;  /* 0x00000004b5087210 */ /* 0x001fca0007f1e0ff */
[C---:B------:R-:W-:Y:S01]  /*62a10*/  IMAD.X R9, R14.reuse, 0x1, R7, P0 ;  /* 0x000000010e097824 */ /* 0x040fe200000e0607 */
[----:B-1----:R-:W-:Y:S02]  /*62a20*/  IADD3 R12, P0, R181, R5, RZ ;  /* 0x00000005b50c7210 */ /* 0x002fe40007f1e0ff */
[----:B------:R-:W2:Y:S03]  /*62a30*/  LDL.LU R181, [R1+0x630] ;  /* 0x0006300001b57983 */ /* 0x000ea60000300800 */
[----:B------:R-:W-:Y:S01]  /*62a40*/  IMAD.X R13, R14, 0x1, R6, P0 ;  /* 0x000000010e0d7824 */ /* 0x000fe200000e0606 */
[----:B------:R-:W-:-:S05]  /*62a50*/  PRMT R14, R18, 0x7771, RZ ;  /* 0x00007771120e7816 */ /* 0x000fca00000000ff */
[----:B------:R0:W-:Y:S01]  /*62a60*/  @P2 STG.E.U8 desc[UR44][R10.64], R14 ;  /* 0x0000000e0a002986 */ /* 0x0001e2000c10112c */
[----:B------:R-:W-:Y:S02]  /*62a70*/  LOP3.LUT P5, RZ, R248, 0x20, RZ, 0xc0, !PT ;  /* 0x00000020f8ff7812 */ /* 0x000fe400078ac0ff */
[C---:B0-----:R-:W-:Y:S02]  /*62a80*/  PRMT R10, R18.reuse, 0x7772, RZ ;  /* 0x00007772120a7816 */ /* 0x041fe400000000ff */
[----:B------:R-:W-:-:S03]  /*62a90*/  PRMT R18, R18, 0x7773, RZ ;  /* 0x0000777312127816 */ /* 0x000fc600000000ff */
[----:B------:R-:W-:Y:S04]  /*62aa0*/  @P3 STG.E.U8 desc[UR44][R8.64], R10 ;  /* 0x0000000a08003986 */ /* 0x000fe8000c10112c */
[----:B------:R0:W-:Y:S01]  /*62ab0*/  @P4 STG.E.U8 desc[UR44][R12.64], R18 ;  /* 0x000000120c004986 */ /* 0x0001e2000c10112c */
[C---:B------:R-:W-:Y:S02]  /*62ac0*/  LOP3.LUT P6, RZ, R248.reuse, 0x40, RZ, 0xc0, !PT ;  /* 0x00000040f8ff7812 */ /* 0x040fe400078cc0ff */
        /* <DEDUP_REMOVED lines=25> */
[C---:B------:R-:W-:Y:S02]  /*62c60*/  LOP3.LUT P3, RZ, R248.reuse, 0x200, RZ, 0xc0, !PT ;  /* 0x00000200f8ff7812 */ /* 0x040fe4000786c0ff */
        /* <DEDUP_REMOVED lines=14> */
[----:B------:R-:W-:Y:S02]  /*62d50*/  LOP3.LUT P6, RZ, R248, 0x1000, RZ, 0xc0, !PT ;  /* 0x00001000f8ff7812 */ /* 0x000fe400078cc0ff */
[----:B------:R-:W-:Y:S01]  /*62d60*/  PRMT R15, R20, 0x7772, RZ ;  /* 0x00007772140f7816 */ /* 0x000fe200000000ff */
[----:B------:R-:W-:Y:S01]  /*62d70*/  @P4 STG.E.U8 desc[UR44][R10.64], R14 ;  /* 0x0000000e0a004986 */ /* 0x000fe2000c10112c */
[----:B------:R-:W-:-:S02]  /*62d80*/  LOP3.LUT P1, RZ, R248, 0x2000, RZ, 0xc0, !PT ;  /* 0x00002000f8ff7812 */ /* 0x000fc4000782c0ff */
[----:B------:R-:W-:Y:S01]  /*62d90*/  PRMT R20, R20, 0x7773, RZ ;  /* 0x0000777314147816 */ /* 0x000fe200000000ff */
[----:B------:R-:W-:Y:S01]  /*62da0*/  @P5 STG.E.U8 desc[UR44][R8.64], R15 ;  /* 0x0000000f08005986 */ /* 0x000fe2000c10112c */
[----:B------:R-:W-:-:S05]  /*62db0*/  LOP3.LUT P2, RZ, R248, 0x4000, RZ, 0xc0, !PT ;  /* 0x00004000f8ff7812 */ /* 0x000fca000784c0ff */
[----:B------:R0:W-:Y:S01]  /*62dc0*/  @P6 STG.E.U8 desc[UR44][R12.64], R20 ;  /* 0x000000140c006986 */ /* 0x0001e2000c10112c */
[----:B------:R-:W-:Y:S02]  /*62dd0*/  LOP3.LUT P3, RZ, R248, 0x8000, RZ, 0xc0, !PT ;  /* 0x00008000f8ff7812 */ /* 0x000fe4000786c0ff */
[----:B0-----:R-:W-:Y:S02]  /*62de0*/  PRMT R12, R21, 0x7770, RZ ;  /* 0x00007770150c7816 */ /* 0x001fe400000000ff */
[----:B---3--:R-:W-:Y:S02]  /*62df0*/  SHF.R.S32.HI R14, RZ, 0x1f, R2 ;  /* 0x0000001fff0e7819 */ /* 0x008fe40000011402 */
[----:B------:R-:W-:-:S05]  /*62e00*/  IADD3 R10, P0, R2, R4, RZ ;  /* 0x00000004020a7210 */ /* 0x000fca0007f1e0ff */
[----:B------:R-:W-:Y:S01]  /*62e10*/  IMAD.X R11, R14, 0x1, R7, P0 ;  /* 0x000000010e0b7824 */ /* 0x000fe200000e0607 */
        /* <DEDUP_REMOVED lines=30> */
[----:B------:R-:W-:Y:S01]  /*63000*/  IMAD.X R9, R13, 0x1, R7, P0 ;  /* 0x000000010d097824 */ /* 0x000fe200000e0607 */
[----:B0-----:R-:W-:Y:S02]  /*63010*/  IADD3 R12, P0, R181, R5, RZ ;  /* 0x00000005b50c7210 */ /* 0x001fe40007f1e0ff */
[----:B------:R-:W2:Y:S01]  /*63020*/  LDL.LU R181, [R1+0x650] ;  /* 0x0006500001b57983 */ /* 0x000ea20000300800 */
[----:B------:R-:W-:Y:S02]  /*63030*/  PRMT R10, R22, 0x7771, RZ ;  /* 0x00007771160a7816 */ /* 0x000fe400000000ff */
[----:B------:R-:W-:Y:S01]  /*63040*/  LOP3.LUT P2, RZ, R248, 0x100000, RZ, 0xc0, !PT ;  /* 0x00100000f8ff7812 */ /* 0x000fe2000784c0ff */
[----:B------:R-:W-:Y:S02]  /*63050*/  IMAD.X R13, R13, 0x1, R6, P0 ;  /* 0x000000010d0d7824 */ /* 0x000fe400000e0606 */
[----:B------:R0:W-:Y:S02]  /*63060*/  @P6 STG.E.U8 desc[UR44][R14.64], R10 ;  /* 0x0000000a0e006986 */ /* 0x0001e4000c10112c */
[----:B0-----:R-:W-:-:S02]  /*63070*/  PRMT R10, R22, 0x7772, RZ ;  /* 0x00007772160a7816 */ /* 0x001fc400000000ff */
[----:B------:R-:W-:-:S03]  /*63080*/  PRMT R22, R22, 0x7773, RZ ;  /* 0x0000777316167816 */ /* 0x000fc600000000ff */
[----:B------:R-:W-:Y:S04]  /*63090*/  @P1 STG.E.U8 desc[UR44][R8.64], R10 ;  /* 0x0000000a08001986 */ /* 0x000fe8000c10112c */
[----:B------:R0:W-:Y:S01]  /*630a0*/  @P2 STG.E.U8 desc[UR44][R12.64], R22 ;  /* 0x000000160c002986 */ /* 0x0001e2000c10112c */
[C---:B------:R-:W-:Y:S02]  /*630b0*/  LOP3.LUT P3, RZ, R248.reuse, 0x200000, RZ, 0xc0, !PT ;  /* 0x00200000f8ff7812 */ /* 0x040fe4000786c0ff */
[----:B------:R-:W-:Y:S02]  /*630c0*/  LOP3.LUT P4, RZ, R248, 0x400000, RZ, 0xc0, !PT ;  /* 0x00400000f8ff7812 */ /* 0x000fe4000788c0ff */
[----:B0-----:R-:W-:Y:S02]  /*630d0*/  PRMT R13, R23, 0x7770, RZ ;  /* 0x00007770170d7816 */ /* 0x001fe400000000ff */
[----:B---3--:R-:W-:-:S02]  /*630e0*/  SHF.R.S32.HI R11, RZ, 0x1f, R2 ;  /* 0x0000001fff0b7819 */ /* 0x008fc40000011402 */
[----:B------:R-:W-:-:S05]  /*630f0*/  IADD3 R14, P0, R2, R4, RZ ;  /* 0x00000004020e7210 */ /* 0x000fca0007f1e0ff */
[C---:B------:R-:W-:Y:S01]  /*63100*/  IMAD.X R15, R11.reuse, 0x1, R7, P0 ;  /* 0x000000010b0f7824 */ /* 0x040fe200000e0607 */
[----:B------:R-:W-:Y:S02]  /*63110*/  IADD3 R10, P0, R2, R5, RZ ;  /* 0x00000005020a7210 */ /* 0x000fe40007f1e0ff */
        /* <DEDUP_REMOVED lines=12> */
[----:B------:R-:W-:-:S05]  /*631e0*/  IADD3 R14, P0, R3, R4, RZ ;  /* 0x00000004030e7210 */ /* 0x000fca0007f1e0ff */
[----:B------:R-:W-:Y:S01]  /*631f0*/  IMAD.X R15, R10, 0x1, R7, P0 ;  /* 0x000000010a0f7824 */ /* 0x000fe200000e0607 */
[----:B------:R-:W-:Y:S02]  /*63200*/  IADD3 R12, P0, R3, R5, RZ ;  /* 0x00000005030c7210 */ /* 0x000fe40007f1e0ff */
[----:B------:R-:W4:Y:S01]  /*63210*/  LDL.LU R3, [R1+0x65c] ;  /* 0x00065c0001037983 */ /* 0x000f220000300800 */
[C---:B------:R-:W-:Y:S02]  /*63220*/  LOP3.LUT P5, RZ, R248.reuse, 0x800000, RZ, 0xc0, !PT ;  /* 0x00800000f8ff7812 */ /* 0x040fe400078ac0ff */
[C---:B------:R-:W-:Y:S02]  /*63230*/  LOP3.LUT P6, RZ, R248.reuse, 0x1000000, RZ, 0xc0, !PT ;  /* 0x01000000f8ff7812 */ /* 0x040fe400078cc0ff */
[----:B------:R-:W-:Y:S02]  /*63240*/  LOP3.LUT P1, RZ, R248, 0x2000000, RZ, 0xc0, !PT ;  /* 0x02000000f8ff7812 */ /* 0x000fe4000782c0ff */
[C---:B------:R-:W-:Y:S01]  /*63250*/  PRMT R11, R23.reuse, 0x7772, RZ ;  /* 0x00007772170b7816 */ /* 0x040fe200000000ff */
[----:B------:R-:W-:Y:S01]  /*63260*/  IMAD.X R13, R10, 0x1, R6, P0 ;  /* 0x000000010a0d7824 */ /* 0x000fe200000e0606 */
[----:B------:R-:W-:-:S05]  /*63270*/  PRMT R23, R23, 0x7773, RZ ;  /* 0x0000777317177816 */ /* 0x000fca00000000ff */
[----:B------:R0:W-:Y:S01]  /*63280*/  @P5 STG.E.U8 desc[UR44][R8.64], R11 ;  /* 0x0000000b08005986 */ /* 0x0001e2000c10112c */
[----:B------:R-:W-:-:S03]  /*63290*/  LOP3.LUT P2, RZ, R248, 0x4000000, RZ, 0xc0, !PT ;  /* 0x04000000f8ff7812 */ /* 0x000fc6000784c0ff */
[----:B------:R-:W-:Y:S01]  /*632a0*/  @P6 STG.E.U8 desc[UR44][R16.64], R23 ;  /* 0x0000001710006986 */ /* 0x000fe2000c10112c */
[----:B0-----:R-:W-:-:S05]  /*632b0*/  PRMT R8, R24, 0x7770, RZ ;  /* 0x0000777018087816 */ /* 0x001fca00000000ff */
[----:B------:R0:W-:Y:S01]  /*632c0*/  @P1 STG.E.U8 desc[UR44][R14.64], R8 ;  /* 0x000000080e001986 */ /* 0x0001e2000c10112c */
[----:B--2---:R-:W-:Y:S02]  /*632d0*/  SHF.R.S32.HI R9, RZ, 0x1f, R181 ;  /* 0x0000001fff097819 */ /* 0x004fe400000114b5 */
[----:B------:R-:W-:-:S05]  /*632e0*/  IADD3 R10, P0, R181, R4, RZ ;  /* 0x00000004b50a7210 */ /* 0x000fca0007f1e0ff */
[----:B------:R-:W-:Y:S01]  /*632f0*/  IMAD.X R11, R9, 0x1, R7, P0 ;  /* 0x00000001090b7824 */ /* 0x000fe200000e0607 */
[----:B0-----:R-:W-:Y:S02]  /*63300*/  IADD3 R8, P0, R181, R5, RZ ;  /* 0x00000005b5087210 */ /* 0x001fe40007f1e0ff */
[----:B------:R-:W2:Y:S01]  /*63310*/  LDL.LU R181, [R1+0x660] ;  /* 0x0006600001b57983 */ /* 0x000ea20000300800 */
[----:B------:R-:W-:Y:S02]  /*63320*/  LOP3.LUT P3, RZ, R248, 0x8000000, RZ, 0xc0, !PT ;  /* 0x08000000f8ff7812 */ /* 0x000fe4000786c0ff */
[----:B------:R-:W-:Y:S01]  /*63330*/  PRMT R14, R24, 0x7771, RZ ;  /* 0x00007771180e7816 */ /* 0x000fe200000000ff */
[----:B------:R-:W-:Y:S01]  /*63340*/  IMAD.X R9, R9, 0x1, R6, P0 ;  /* 0x0000000109097824 */ /* 0x000fe200000e0606 */
[----:B------:R-:W-:Y:S02]  /*63350*/  LOP3.LUT P4, RZ, R248, 0x10000000, RZ, 0xc0, !PT ;  /* 0x10000000f8ff7812 */ /* 0x000fe4000788c0ff */
[----:B------:R-:W-:Y:S01]  /*63360*/  PRMT R15, R24, 0x7772, RZ ;  /* 0x00007772180f7816 */ /* 0x000fe200000000ff */
[----:B------:R3:W-:Y:S01]  /*63370*/  @P2 STG.E.U8 desc[UR44][R12.64], R14 ;  /* 0x0000000e0c002986 */ /* 0x0007e2000c10112c */
[----:B------:R-:W-:-:S02]  /*63380*/  LOP3.LUT P5, RZ, R248, 0x20000000, RZ, 0xc0, !PT ;  /* 0x20000000f8ff7812 */ /* 0x000fc400078ac0ff */
[----:B------:R-:W-:-:S03]  /*63390*/  PRMT R24, R24, 0x7773, RZ ;  /* 0x0000777318187816 */ /* 0x000fc600000000ff */
[----:B------:R0:W-:Y:S04]  /*633a0*/  @P3 STG.E.U8 desc[UR44][R10.64], R15 ;  /* 0x0000000f0a003986 */ /* 0x0001e8000c10112c */
[----:B------:R1:W-:Y:S01]  /*633b0*/  @P4 STG.E.U8 desc[UR44][R8.64], R24 ;  /* 0x0000001808004986 */ /* 0x0003e2000c10112c */
[C---:B------:R-:W-:Y:S02]  /*633c0*/  LOP3.LUT P6, RZ, R248.reuse, 0x40000000, RZ, 0xc0, !PT ;  /* 0x40000000f8ff7812 */ /* 0x040fe400078cc0ff */
[----:B------:R-:W-:Y:S02]  /*633d0*/  LOP3.LUT P1, RZ, R248, 0x80000000, RZ, 0xc0, !PT ;  /* 0x80000000f8ff7812 */ /* 0x000fe4000782c0ff */
[----:B---3--:R-:W-:Y:S02]  /*633e0*/  SHF.R.S32.HI R14, RZ, 0x1f, R2 ;  /* 0x0000001fff0e7819 */ /* 0x008fe40000011402 */
[----:B------:R-:W-:-:S05]  /*633f0*/  IADD3 R12, P0, R2, R4, RZ ;  /* 0x00000004020c7210 */ /* 0x000fca0007f1e0ff */
[----:B------:R-:W-:Y:S01]  /*63400*/  IMAD.X R13, R14, 0x1, R7, P0 ;  /* 0x000000010e0d7824 */ /* 0x000fe200000e0607 */
[----:B0-----:R-:W-:Y:S02]  /*63410*/  IADD3 R10, P0, R2, R5, RZ ;  /* 0x00000005020a7210 */ /* 0x001fe40007f1e0ff */
[----:B------:R-:W3:Y:S03]  /*63420*/  LDL.LU R2, [R1+0x664] ;  /* 0x0006640001027983 */ /* 0x000ee60000300800 */
[----:B------:R-:W-:Y:S01]  /*63430*/  IMAD.X R11, R14, 0x1, R6, P0 ;  /* 0x000000010e0b7824 */ /* 0x000fe200000e0606 */
[----:B------:R-:W-:-:S05]  /*63440*/  PRMT R14, R25, 0x7770, RZ ;  /* 0x00007770190e7816 */ /* 0x000fca00000000ff */
[----:B------:R0:W-:Y:S01]  /*63450*/  @P5 STG.E.U8 desc[UR44][R12.64], R14 ;  /* 0x0000000e0c005986 */ /* 0x0001e2000c10112c */
[----:B----4-:R-:W-:Y:S02]  /*63460*/  SHF.R.S32.HI R15, RZ, 0x1f, R180 ;  /* 0x0000001fff0f7819 */ /* 0x010fe400000114b4 */
[----:B-1----:R-:W-:-:S05]  /*63470*/  IADD3 R8, P0, R180, R4, RZ ;  /* 0x00000004b4087210 */ /* 0x002fca0007f1e0ff */
        /* <DEDUP_REMOVED lines=28> */
[C---:B------:R-:W-:Y:S02]  /*63640*/  PRMT R14, R26.reuse, 0x7771, RZ ;  /* 0x000077711a0e7816 */ /* 0x040fe400000000ff */
[C---:B------:R-:W-:Y:S02]  /*63650*/  LOP3.LUT P6, RZ, R247.reuse, 0x10, RZ, 0xc0, !PT ;  /* 0x00000010f7ff7812 */ /* 0x040fe400078cc0ff */
        /* <DEDUP_REMOVED lines=28> */
[C---:B------:R-:W-:Y:S01]  /*63820*/  IMAD.X R11, R8.reuse, 0x1, R7, P0 ;  /* 0x00000001080b7824 */ /* 0x040fe200000e0607 */
        /* <DEDUP_REMOVED lines=19> */
[----:B------:R0:W-:Y:S01]  /*63960*/  @P6 STG.E.U8 desc[UR44][R14.64], R10 ;  /* 0x0000000a0e006986 */ /* 0x0001e2000c10112c */
[----:B------:R-:W-:-:S02]  /*63970*/  LOP3.LUT P3, RZ, R247, 0x2000, RZ, 0xc0, !PT ;  /* 0x00002000f7ff7812 */ /* 0x000fc4000786c0ff */
        /* <DEDUP_REMOVED lines=50> */
[----:B------:R0:W-:Y:S01]  /*63ca0*/  @P3 STG.E.U8 desc[UR44][R8.64], R15 ;  /* 0x0000000f08003986 */ /* 0x0001e2000c10112c */
[----:B------:R-:W-:-:S05]  /*63cb0*/  LOP3.LUT P6, RZ, R247, 0x400000, RZ, 0xc0, !PT ;  /* 0x00400000f7ff7812 */ /* 0x000fca00078cc0ff */
[----:B------:R1:W-:Y:S01]  /*63cc0*/  @P4 STG.E.U8 desc[UR44][R12.64], R30 ;  /* 0x0000001e0c004986 */ /* 0x0003e2000c10112c */
[----:B0-----:R-:W-:Y:S02]  /*63cd0*/  PRMT R15, R31, 0x7770, RZ ;  /* 0x000077701f0f7816 */ /* 0x001fe400000000ff */
[----:B------:R-:W-:Y:S02]  /*63ce0*/  LOP3.LUT P1, RZ, R247, 0x800000, RZ, 0xc0, !PT ;  /* 0x00800000f7ff7812 */ /* 0x000fe4000782c0ff */
        /* <DEDUP_REMOVED lines=8> */
[----:B-1----:R-:W-:-:S05]  /*63d70*/  IADD3 R12, P0, R180, R4, RZ ;  /* 0x00000004b40c7210 */ /* 0x002fca0007f1e0ff */
        /* <DEDUP_REMOVED lines=701> */
[C---:B------:R-:W-:Y:S02]  /*66950*/  PRMT R14, R60.reuse, 0x7771, RZ ;  /* 0x000077713c0e7816 */ /* 0x040fe400000000ff */
[----:B------:R-:W-:-:S03]  /*66960*/  PRMT R15, R60, 0x7772, RZ ;  /* 0x000077723c0f7816 */ /* 0x000fc600000000ff */
[----:B------:R-:W-:Y:S01]  /*66970*/  @P2 STG.E.U8 desc[UR44][R12.64], R14 ;  /* 0x0000000e0c002986 */ /* 0x000fe2000c10112c */
[C---:B------:R-:W-:Y:S02]  /*66980*/  LOP3.LUT P5, RZ, R243.reuse, 0x2000, RZ, 0xc0, !PT ;  /* 0x00002000f3ff7812 */ /* 0x040fe400078ac0ff */
[----:B------:R-:W-:Y:S01]  /*66990*/  PRMT R60, R60, 0x7773, RZ ;  /* 0x000077733c3c7816 */ /* 0x000fe200000000ff */
[----:B------:R0:W-:Y:S04]  /*669a0*/  @P3 STG.E.U8 desc[UR44][R10.64], R15 ;  /* 0x0000000f0a003986 */ /* 0x0001e8000c10112c */
[----:B------:R1:W-:Y:S01]  /*669b0*/  @P4 STG.E.U8 desc[UR44][R8.64], R60 ;  /* 0x0000003c08004986 */ /* 0x0003e2000c10112c */
[----:B------:R-:W-:Y:S02]  /*669c0*/  LOP3.LUT P6, RZ, R243, 0x4000, RZ, 0xc0, !PT ;  /* 0x00004000f3ff7812 */ /* 0x000fe400078cc0ff */
[----:B0-----:R-:W-:-:S02]  /*669d0*/  PRMT R15, R61, 0x7770, RZ ;  /* 0x000077703d0f7816 */ /* 0x001fc400000000ff */
        /* <DEDUP_REMOVED lines=116> */
[----:B------:R-:W-:Y:S01]  /*67120*/  IMAD.X R9, R14, 0x1, R7, P0 ;  /* 0x000000010e097824 */ /* 0x000fe200000e0607 */
        /* <DEDUP_REMOVED lines=21> */
[----:B------:R-:W-:Y:S02]  /*67280*/  LOP3.LUT P5, RZ, R242, 0x20, RZ, 0xc0, !PT ;  /* 0x00000020f2ff7812 */ /* 0x000fe400078ac0ff */
        /* <DEDUP_REMOVED lines=940> */
[----:B------:R-:W-:Y:S02]  /*6ad50*/  LOP3.LUT P4, RZ, R238, 0x8000000, RZ, 0xc0, !PT ;  /* 0x08000000eeff7812 */ /* 0x000fe4000788c0ff */
        /* <DEDUP_REMOVED lines=583> */
[----:B------:R-:W-:Y:S02]  /*6d1d0*/  LOP3.LUT P1, RZ, R229, 0x80000000, RZ, 0xc0, !PT ;  /* 0x80000000e5ff7812 */ /* 0x000fe4000782c0ff */
        /* <DEDUP_REMOVED lines=1059> */
[----:B------:R-:W-:Y:S01]  /*71410*/  IMAD.X R11, R14, 0x1, R7, P0 ;  /* 0x000000010e0b7824 */ /* 0x000fe200000e0607 */
[----:B-1----:R-:W-:Y:S02]  /*71420*/  IADD3 R8, P0, R181, R5, RZ ;  /* 0x00000005b5087210 */ /* 0x002fe40007f1e0ff */
[----:B------:R-:W-:Y:S01]  /*71430*/  PRMT R15, R174, 0x7772, RZ ;  /* 0x00007772ae0f7816 */ /* 0x000fe200000000ff */
[----:B------:R-:W2:Y:S02]  /*71440*/  LDL.LU R181, [R1+0x564] ;  /* 0x0005640001b57983 */ /* 0x000ea40000300800 */
[----:B------:R-:W-:Y:S01]  /*71450*/  IMAD.X R9, R14, 0x1, R6, P0 ;  /* 0x000000010e097824 */ /* 0x000fe200000e0606 */
[----:B------:R-:W-:-:S05]  /*71460*/  PRMT R14, R174, 0x7771, RZ ;  /* 0x00007771ae0e7816 */ /* 0x000fca00000000ff */
        /* <DEDUP_REMOVED lines=18> */
[----:B0-----:R-:W-:-:S05]  /*71590*/  IADD3 R12, P0, R180, R5, RZ ;  /* 0x00000005b40c7210 */ /* 0x001fca0007f1e0ff */
        /* <DEDUP_REMOVED lines=11> */
[----:B------:R-:W-:Y:S01]  /*71650*/  LOP3.LUT P3, RZ, R236, 0x10, RZ, 0xc0, !PT ;  /* 0x00000010ecff7812 */ /* 0x000fe2000786c0ff */
[----:B------:R-:W4:Y:S01]  /*71660*/  LDL.LU R180, [R1+0x560] ;  /* 0x0005600001b47983 */ /* 0x000f220000300800 */
        /* <DEDUP_REMOVED lines=17> */
[----:B------:R-:W-:-:S03]  /*71780*/  PRMT R176, R176, 0x7773, RZ ;  /* 0x00007773b0b07816 */ /* 0x000fc600000000ff */
[----:B------:R0:W-:Y:S04]  /*71790*/  @P5 STG.E.U8 desc[UR44][R12.64], R15 ;  /* 0x0000000f0c005986 */ /* 0x0001e8000c10112c */
[----:B------:R1:W-:Y:S01]  /*717a0*/  @P6 STG.E.U8 desc[UR44][R10.64], R176 ;  /* 0x000000b00a006986 */ /* 0x0003e2000c10112c */
[----:B0-----:R-:W-:Y:S02]  /*717b0*/  PRMT R15, R177, 0x7770, RZ ;  /* 0x00007770b10f7816 */ /* 0x001fe400000000ff */
[----:B---3--:R-:W-:Y:S02]  /*717c0*/  SHF.R.S32.HI R14, RZ, 0x1f, R2 ;  /* 0x0000001fff0e7819 */ /* 0x008fe40000011402 */
[----:B------:R-:W-:-:S05]  /*717d0*/  IADD3 R8, P0, R2, R4, RZ ;  /* 0x0000000402087210 */ /* 0x000fca0007f1e0ff */
[----:B------:R-:W-:Y:S01]  /*717e0*/  IMAD.X R9, R14, 0x1, R7, P0 ;  /* 0x000000010e097824 */ /* 0x000fe200000e0607 */
[----:B------:R-:W-:Y:S02]  /*717f0*/  IADD3 R12, P0, R2, R5, RZ ;  /* 0x00000005020c7210 */ /* 0x000fe40007f1e0ff */
[----:B------:R-:W3:Y:S03]  /*71800*/  LDL.LU R2, [R1+0x558] ;  /* 0x0005580001027983 */ /* 0x000ee60000300800 */
[----:B------:R-:W-:Y:S01]  /*71810*/  IMAD.X R13, R14, 0x1, R6, P0 ;  /* 0x000000010e0d7824 */ /* 0x000fe200000e0606 */
[----:B----4-:R-:W-:Y:S02]  /*71820*/  SHF.R.S32.HI R14, RZ, 0x1f, R3 ;  /* 0x0000001fff0e7819 */ /* 0x010fe40000011403 */
[----:B-1----:R-:W-:-:S05]  /*71830*/  IADD3 R10, P0, R3, R4, RZ ;  /* 0x00000004030a7210 */ /* 0x002fca0007f1e0ff */
[----:B------:R-:W-:Y:S01]  /*71840*/  IMAD.X R11, R14, 0x1, R7, P0 ;  /* 0x000000010e0b7824 */ /* 0x000fe200000e0607 */
[----:B------:R-:W-:-:S13]  /*71850*/  LOP3.LUT P0, RZ, R236, 0x800, RZ, 0xc0, !PT ;  /* 0x00000800ecff7812 */ /* 0x000fda000780c0ff */
[----:B------:R0:W-:Y:S02]  /*71860*/  @P0 STG.E.U8 desc[UR44][R8.64], R15 ;  /* 0x0000000f08000986 */ /* 0x0001e4000c10112c */
[----:B0-----:R-:W-:Y:S02]  /*71870*/  IADD3 R8, P0, R3, R5, RZ ;  /* 0x0000000503087210 */ /* 0x001fe40007f1e0ff */
[----:B------:R-:W4:Y:S04]  /*71880*/  LDL.LU R3, [R1+0x54c] ;  /* 0x00054c0001037983 */ /* 0x000f280000300800 */
[----:B------:R-:W4:Y:S04]  /*71890*/  LDL.LU R184, [R1+0x550] ;  /* 0x0005500001b87983 */ /* 0x000f280000300800 */
[----:B------:R-:W4:Y:S01]  /*718a0*/  LDL.LU R185, [R1+0x544] ;  /* 0x0005440001b97983 */ /* 0x000f220000300800 */
[----:B------:R-:W-:-:S03]  /*718b0*/  LOP3.LUT P1, RZ, R236, 0x1000, RZ, 0xc0, !PT ;  /* 0x00001000ecff7812 */ /* 0x000fc6000782c0ff */
[----:B------:R-:W4:Y:S01]  /*718c0*/  LDL.LU R183, [R1+0x548] ;  /* 0x0005480001b77983 */ /* 0x000f220000300800 */
[----:B------:R-:W-:Y:S01]  /*718d0*/  LOP3.LUT P2, RZ, R236, 0x4000, RZ, 0xc0, !PT ;  /* 0x00004000ecff7812 */ /* 0x000fe2000784c0ff */
[----:B------:R-:W-:Y:S01]  /*718e0*/  IMAD.X R9, R14, 0x1, R6, P0 ;  /* 0x000000010e097824 */ /* 0x000fe200000e0606 */
[C---:B------:R-:W-:Y:S02]  /*718f0*/  PRMT R14, R177.reuse, 0x7771, RZ ;  /* 0x00007771b10e7816 */ /* 0x040fe400000000ff */
[----:B------:R-:W-:-:S05]  /*71900*/  PRMT R15, R177, 0x7772, RZ ;  /* 0x00007772b10f7816 */ /* 0x000fca00000000ff */
[----:B------:R0:W-:Y:S01]  /*71910*/  @P1 STG.E.U8 desc[UR44][R12.64], R14 ;  /* 0x0000000e0c001986 */ /* 0x0001e2000c10112c */
[----:B------:R-:W-:-:S03]  /*71920*/  LOP3.LUT P3, RZ, R236, 0x10000, RZ, 0xc0, !PT ;  /* 0x00010000ecff7812 */ /* 0x000fc6000786c0ff */
[----:B------:R1:W-:Y:S01]  /*71930*/  @P2 STG.E.U8 desc[UR44][R10.64], R15 ;  /* 0x0000000f0a002986 */ /* 0x0003e2000c10112c */
[----:B0-----:R-:W-:Y:S02]  /*71940*/  SHF.R.S32.HI R14, RZ, 0x1f, R180 ;  /* 0x0000001fff0e7819 */ /* 0x001fe400000114b4 */
[----:B------:R-:W-:-:S05]  /*71950*/  IADD3 R12, P0, R180, R4, RZ ;  /* 0x00000004b40c7210 */ /* 0x000fca0007f1e0ff */
[----:B------:R-:W-:Y:S01]  /*71960*/  IMAD.X R13, R14, 0x1, R7, P0 ;  /* 0x000000010e0d7824 */ /* 0x000fe200000e0607 */
[----:B-1----:R-:W-:Y:S02]  /*71970*/  IADD3 R10, P0, R180, R5, RZ ;  /* 0x00000005b40a7210 */ /* 0x002fe40007f1e0ff */
[----:B------:R-:W4:Y:S01]  /*71980*/  LDL.LU R180, [R1+0x53c] ;  /* 0x00053c0001b47983 */ /* 0x000f220000300800 */
[----:B------:R-:W-:Y:S02]  /*71990*/  PRMT R177, R177, 0x7773, RZ ;  /* 0x00007773b1b17816 */ /* 0x000fe400000000ff */
[----:B------:R-:W-:Y:S01]  /*719a0*/  IMAD.X R11, R14, 0x1, R6, P0 ;  /* 0x000000010e0b7824 */ /* 0x000fe200000e0606 */
[----:B------:R-:W-:Y:S02]  /*719b0*/  LOP3.LUT P4, RZ, R236, 0x20000, RZ, 0xc0, !PT ;  /* 0x00020000ecff7812 */ /* 0x000fe4000788c0ff */
[----:B------:R0:W-:Y:S01]  /*719c0*/  @P3 STG.E.U8 desc[UR44][R8.64], R177 ;  /* 0x000000b108003986 */ /* 0x0001e2000c10112c */
[----:B--2---:R-:W-:-:S02]  /*719d0*/  SHF.R.S32.HI R14, RZ, 0x1f, R181 ;  /* 0x0000001fff0e7819 */ /* 0x004fc400000114b5 */
[----:B------:R-:W-:Y:S02]  /*719e0*/  LOP3.LUT P5, RZ, R236, 0x80000, RZ, 0xc0, !PT ;  /* 0x00080000ecff7812 */ /* 0x000fe400078ac0ff */
[----:B0-----:R-:W-:Y:S02]  /*719f0*/  IADD3 R8, P0, R181, R4, RZ ;  /* 0x00000004b5087210 */ /* 0x001fe40007f1e0ff */
[----:B------:R-:W-:-:S03]  /*71a00*/  PRMT R15, R178, 0x7770, RZ ;  /* 0x00007770b20f7816 */ /* 0x000fc600000000ff */
[----:B------:R-:W-:Y:S01]  /*71a10*/  IMAD.X R9, R14, 0x1, R7, P0 ;  /* 0x000000010e097824 */ /* 0x000fe200000e0607 */
[----:B------:R-:W-:Y:S02]  /*71a20*/  IADD3 R142, P0, R181, R5, RZ ;  /* 0x00000005b58e7210 */ /* 0x000fe40007f1e0ff */
[----:B------:R-:W2:Y:S04]  /*71a30*/  LDL.LU R181, [R1+0x540] ;  /* 0x0005400001b57983 */ /* 0x000ea80000300800 */
[----:B------:R0:W-:Y:S01]  /*71a40*/  @P4 STG.E.U8 desc[UR44][R12.64], R15 ;  /* 0x0000000f0c004986 */ /* 0x0001e2000c10112c */
[----:B------:R-:W-:Y:S01]  /*71a50*/  LOP3.LUT P6, RZ, R236, 0x100000, RZ, 0xc0, !PT ;  /* 0x00100000ecff7812 */ /* 0x000fe200078cc0ff */
[----:B------:R-:W-:Y:S02]  /*71a60*/  IMAD.X R143, R14, 0x1, R6, P0 ;  /* 0x000000010e8f7824 */ /* 0x000fe400000e0606 */
[----:B------:R-:W2:Y:S01]  /*71a70*/  LDL.LU R187, [R1+0x534] ;  /* 0x0005340001bb7983 */ /* 0x000ea20000300800 */
[----:B0-----:R-:W-:-:S05]  /*71a80*/  PRMT R12, R178, 0x7771, RZ ;  /* 0x00007771b20c7816 */ /* 0x001fca00000000ff */
[----:B------:R0:W-:Y:S02]  /*71a90*/  @P5 STG.E.U8 desc[UR44][R10.64], R12 ;  /* 0x0000000c0a005986 */ /* 0x0001e4000c10112c */
[----:B0-----:R-:W-:-:S05]  /*71aa0*/  PRMT R11, R178, 0x7772, RZ ;  /* 0x00007772b20b7816 */ /* 0x001fca00000000ff */
[----:B------:R4:W-:Y:S01]  /*71ab0*/  @P6 STG.E.U8 desc[UR44][R8.64], R11 ;  /* 0x0000000b08006986 */ /* 0x0009e2000c10112c */
[----:B---3--:R-:W-:Y:S02]  /*71ac0*/  SHF.R.S32.HI R10, RZ, 0x1f, R2 ;  /* 0x0000001fff0a7819 */ /* 0x008fe40000011402 */
[----:B------:R-:W-:-:S05]  /*71ad0*/  IADD3 R162, P0, R2, R4, RZ ;  /* 0x0000000402a27210 */ /* 0x000fca0007f1e0ff */
[----:B------:R-:W-:Y:S01]  /*71ae0*/  IMAD.X R163, R10, 0x1, R7, P0 ;  /* 0x000000010aa37824 */ /* 0x000fe200000e0607 */
[----:B------:R-:W-:-:S05]  /*71af0*/  IADD3 R148, P0, R2, R5, RZ ;  /* 0x0000000502947210 */ /* 0x000fca0007f1e0ff */
[----:B------:R-:W-:Y:S01]  /*71b00*/  IMAD.X R149, R10, 0x1, R6, P0 ;  /* 0x000000010a957824 */ /* 0x000fe200000e0606 */
[----:B----4-:R-:W-:Y:S02]  /*71b10*/  SHF.R.S32.HI R8, RZ, 0x1f, R3 ;  /* 0x0000001fff087819 */ /* 0x010fe40000011403 */
[----:B------:R-:W-:-:S05]  /*71b20*/  IADD3 R150, P0, R3, R4, RZ ;  /* 0x0000000403967210 */ /* 0x000fca0007f1e0ff */
[----:B------:R-:W-:Y:S01]  /*71b30*/  IMAD.X R151, R8, 0x1, R7, P0 ;  /* 0x0000000108977824 */ /* 0x000fe200000e0607 */
[----:B------:R-:W-:-:S05]  /*71b40*/  IADD3 R2, P0, R3, R5, RZ ;  /* 0x0000000503027210 */ /* 0x000fca0007f1e0ff */
[----:B------:R-:W-:Y:S01]  /*71b50*/  IMAD.X R3, R8, 0x1, R6, P0 ;  /* 0x0000000108037824 */ /* 0x000fe200000e0606 */
[----:B------:R-:W-:Y:S02]  /*71b60*/  SHF.R.S32.HI R8, RZ, 0x1f, R184 ;  /* 0x0000001fff087819 */ /* 0x000fe400000114b8 */
[----:B------:R-:W-:-:S05]  /*71b70*/  IADD3 R146, P0, R184, R4, RZ ;  /* 0x00000004b8927210 */ /* 0x000fca0007f1e0ff */
[----:B------:R-:W-:Y:S01]  /*71b80*/  IMAD.X R147, R8, 0x1, R7, P0 ;  /* 0x0000000108937824 */ /* 0x000fe200000e0607 */
[----:B------:R-:W-:Y:S02]  /*71b90*/  IADD3 R10, P0, R184, R5, RZ ;  /* 0x00000005b80a7210 */ /* 0x000fe40007f1e0ff */
[----:B------:R-:W3:Y:S03]  /*71ba0*/  LDL.LU R184, [R1+0x538] ;  /* 0x0005380001b87983 */ /* 0x000ee60000300800 */
[----:B------:R-:W-:Y:S01]  /*71bb0*/  IMAD.X R11, R8, 0x1, R6, P0 ;  /* 0x00000001080b7824 */ /* 0x000fe200000e0606 */
[----:B------:R-:W-:-:S04]  /*71bc0*/  SHF.R.S32.HI R8, RZ, 0x1f, R185 ;  /* 0x0000001fff087819 */ /* 0x000fc800000114b9 */
[----:B------:R0:W-:Y:S02]  /*71bd0*/  STL.64 [R1+0x7f0], R10 ;  /* 0x0007f00a01007387 */ /* 0x0001e40000100a00 */
[----:B0-----:R-:W-:-:S05]  /*71be0*/  IADD3 R10, P0, R185, R4, RZ ;  /* 0x00000004b90a7210 */ /* 0x001fca0007f1e0ff */
[C---:B------:R-:W-:Y:S01]  /*71bf0*/  IMAD.X R11, R8.reuse, 0x1, R7, P0 ;  /* 0x00000001080b7824 */ /* 0x040fe200000e0607 */
[----:B------:R-:W-:Y:S02]  /*71c00*/  IADD3 R12, P0, R185, R5, RZ ;  /* 0x00000005b90c7210 */ /* 0x000fe40007f1e0ff */
[----:B------:R-:W4:Y:S03]  /*71c10*/  LDL.LU R185, [R1+0x52c] ;  /* 0x00052c0001b97983 */ /* 0x000f260000300800 */
[----:B------:R-:W-:Y:S01]  /*71c20*/  IMAD.X R13, R8, 0x1, R6, P0 ;  /* 0x00000001080d7824 */ /* 0x000fe200000e0606 */
[----:B------:R-:W-:-:S04]  /*71c30*/  SHF.R.S32.HI R8, RZ, 0x1f, R183 ;  /* 0x0000001fff087819 */ /* 0x000fc800000114b7 */
[----:B------:R0:W-:Y:S02]  /*71c40*/  STL.64 [R1+0x7e0], R12 ;  /* 0x0007e00c01007387 */ /* 0x0001e40000100a00 */
[----:B0-----:R-:W-:-:S05]  /*71c50*/  IADD3 R12, P0, R183, R4, RZ ;  /* 0x00000004b70c7210 */ /* 0x001fca0007f1e0ff */
[----:B------:R-:W-:-:S05]  /*71c60*/  IMAD.X R13, R8, 0x1, R7, P0 ;  /* 0x00000001080d7824 */ /* 0x000fca00000e0607 */
[----:B------:R0:W-:Y:S02]  /*71c70*/  STL.64 [R1+0x7d8], R12 ;  /* 0x0007d80c01007387 */ /* 0x0001e40000100a00 */
[----:B0-----:R-:W-:Y:S02]  /*71c80*/  IADD3 R12, P0, R183, R5, RZ ;  /* 0x00000005b70c7210 */ /* 0x001fe40007f1e0ff */
        /* <DEDUP_REMOVED lines=10> */
[----:B--2---:R-:W-:-:S04]  /*71d30*/  SHF.R.S32.HI R8, RZ, 0x1f, R181 ;  /* 0x0000001fff087819 */ /* 0x004fc800000114b5 */
[----:B------:R0:W-:Y:S02]  /*71d40*/  STL.64 [R1+0x7c0], R12 ;  /* 0x0007c00c01007387 */ /* 0x0001e40000100a00 */
[----:B0-----:R-:W-:-:S05]  /*71d50*/  IADD3 R12, P0, R181, R4, RZ ;  /* 0x00000004b50c7210 */ /* 0x001fca0007f1e0ff */
[----:B------:R-:W-:-:S05]  /*71d60*/  IMAD.X R13, R8, 0x1, R7, P0 ;  /* 0x00000001080d7824 */ /* 0x000fca00000e0607 */
[----:B------:R0:W-:Y:S02]  /*71d70*/  STL.64 [R1+0x7b8], R12 ;  /* 0x0007b80c01007387 */ /* 0x0001e40000100a00 */
[----:B0-----:R-:W-:Y:S02]  /*71d80*/  IADD3 R12, P0, R181, R5, RZ ;  /* 0x00000005b50c7210 */ /* 0x001fe40007f1e0ff */
[----:B------:R-:W2:Y:S03]  /*71d90*/  LDL.LU R181, [R1+0x524] ;  /* 0x0005240001b57983 */ /* 0x000ea60000300800 */
[----:B------:R-:W-:Y:S01]  /*71da0*/  IMAD.X R13, R8, 0x1, R6, P0 ;  /* 0x00000001080d7824 */ /* 0x000fe200000e0606 */
[----:B------:R-:W-:-:S04]  /*71db0*/  SHF.R.S32.HI R8, RZ, 0x1f, R187 ;  /* 0x0000001fff087819 */ /* 0x000fc800000114bb */
[----:B------:R0:W-:Y:S02]  /*71dc0*/  STL.64 [R1+0x7b0], R12 ;  /* 0x0007b00c01007387 */ /* 0x0001e40000100a00 */
[----:B0-----:R-:W-:-:S05]  /*71dd0*/  IADD3 R12, P0, R187, R4, RZ ;  /* 0x00000004bb0c7210 */ /* 0x001fca0007f1e0ff */
[----:B------:R-:W-:-:S05]  /*71de0*/  IMAD.X R13, R8, 0x1, R7, P0 ;  /* 0x00000001080d7824 */ /* 0x000fca00000e0607 */
[----:B------:R0:W-:Y:S02]  /*71df0*/  STL.64 [R1+0x7a8], R12 ;  /* 0x0007a80c01007387 */ /* 0x0001e40000100a00 */
[----:B0-----:R-:W-:Y:S02]  /*71e00*/  IADD3 R12, P0, R187, R5, RZ ;  /* 0x00000005bb0c7210 */ /* 0x001fe40007f1e0ff */
[----:B------:R-:W2:Y:S03]  /*71e10*/  LDL.LU R187, [R1+0x520] ;  /* 0x0005200001bb7983 */ /* 0x000ea60000300800 */
[----:B------:R-:W-:-:S05]  /*71e20*/  IMAD.X R13, R8, 0x1, R6, P0 ;  /* 0x00000001080d7824 */ /* 0x000fca00000e0606 */
[----:B------:R0:W-:Y:S01]  /*71e30*/  STL.64 [R1+0x7a0], R12 ;  /* 0x0007a00c01007387 */ /* 0x0001e20000100a00 */
[----:B---3--:R-:W-:Y:S02]  /*71e40*/  SHF.R.S32.HI R8, RZ, 0x1f, R184 ;  /* 0x0000001fff087819 */ /* 0x008fe400000114b8 */
[----:B0-----:R-:W-:-:S05]  /*71e50*/  IADD3 R12, P0, R184, R4, RZ ;  /* 0x00000004b80c7210 */ /* 0x001fca0007f1e0ff */
[----:B------:R-:W-:-:S05]  /*71e60*/  IMAD.X R13, R8, 0x1, R7, P0 ;  /* 0x00000001080d7824 */ /* 0x000fca00000e0607 */
[----:B------:R0:W-:Y:S02]  /*71e70*/  STL.64 [R1+0x798], R12 ;  /* 0x0007980c01007387 */ /* 0x0001e40000100a00 */
[----:B0-----:R-:W-:Y:S02]  /*71e80*/  IADD3 R12, P0, R184, R5, RZ ;  /* 0x00000005b80c7210 */ /* 0x001fe40007f1e0ff */
[----:B------:R-:W3:Y:S03]  /*71e90*/  LDL.LU R184, [R1+0x51c] ;  /* 0x00051c0001b87983 */ /* 0x000ee60000300800 */
[----:B------:R-:W-:Y:S01]  /*71ea0*/  IMAD.X R13, R8, 0x1, R6, P0 ;  /* 0x00000001080d7824 */ /* 0x000fe200000e0606 */
[----:B----4-:R-:W-:-:S04]  /*71eb0*/  SHF.R.S32.HI R8, RZ, 0x1f, R185 ;  /* 0x0000001fff087819 */ /* 0x010fc800000114b9 */
        /* <DEDUP_REMOVED lines=46> */
[----:B------:R-:W-:-:S05]  /*721a0*/  IMAD.X R13, R8, 0x1, R6, P0 ;  /* 0x00000001080d7824 */ /* 0x000fca00000e0606 */
[----:B------:R0:W-:Y:S01]  /*721b0*/  STL.64 [R1+0x730], R12 ;  /* 0x0007300c01007387 */ /* 0x0001e20000100a00 */
[----:B----4-:R-:W-:Y:S02]  /*721c0*/  SHF.R.S32.HI R8, RZ, 0x1f, R185 ;  /* 0x0000001fff087819 */ /* 0x010fe400000114b9 */
[----:B0-----:R-:W-:-:S05]  /*721d0*/  IADD3 R12, P0, R185, R4, RZ ;  /* 0x00000004b90c7210 */ /* 0x001fca0007f1e0ff */
[----:B------:R-:W-:-:S05]  /*721e0*/  IMAD.X R13, R8, 0x1, R7, P0 ;  /* 0x00000001080d7824 */ /* 0x000fca00000e0607 */
[----:B------:R0:W-:Y:S02]  /*721f0*/  STL.64 [R1+0x728], R12 ;  /* 0x0007280c01007387 */ /* 0x0001e40000100a00 */
[----:B0-----:R-:W-:Y:S02]  /*72200*/  IADD3 R12, P0, R185, R5, RZ ;  /* 0x00000005b90c7210 */ /* 0x001fe40007f1e0ff */
[----:B------:R-:W4:Y:S03]  /*72210*/  LDL.LU R185, [R1+0x4f4] ;  /* 0x0004f40001b97983 */ /* 0x000f260000300800 */
[----:B------:R-:W-:-:S05]  /*72220*/  IMAD.X R13, R8, 0x1, R6, P0 ;  /* 0x00000001080d7824 */ /* 0x000fca00000e0606 */
[----:B------:R0:W-:Y:S01]  /*72230*/  STL.64 [R1+0x720], R12 ;  /* 0x0007200c01007387 */ /* 0x0001e20000100a00 */
[----:B------:R-:W-:Y:S02]  /*72240*/  SHF.R.S32.HI R8, RZ, 0x1f, R183 ;  /* 0x0000001fff087819 */ /* 0x000fe400000114b7 */
        /* <DEDUP_REMOVED lines=15> */
[----:B--2---:R-:W-:Y:S02]  /*72340*/  SHF.R.S32.HI R8, RZ, 0x1f, R181 ;  /* 0x0000001fff087819 */ /* 0x004fe400000114b5 */
[----:B0-----:R-:W-:-:S05]  /*72350*/  IADD3 R12, P0, R181, R4, RZ ;  /* 0x00000004b50c7210 */ /* 0x001fca0007f1e0ff */
[----:B------:R-:W-:-:S05]  /*72360*/  IMAD.X R13, R8, 0x1, R7, P0 ;  /* 0x00000001080d7824 */ /* 0x000fca00000e0607 */
[----:B------:R0:W-:Y:S02]  /*72370*/  STL.64 [R1+0x6f8], R12 ;  /* 0x0006f80c01007387 */ /* 0x0001e40000100a00 */
[----:B0-----:R-:W-:Y:S02]  /*72380*/  IADD3 R12, P0, R181, R5, RZ ;  /* 0x00000005b50c7210 */ /* 0x001fe40007f1e0ff */
[----:B------:R-:W2:Y:S03]  /*72390*/  LDL.LU R181, [R1+0x4f0] ;  /* 0x0004f00001b57983 */ /* 0x000ea60000300800 */
[----:B------:R-:W-:-:S05]  /*723a0*/  IMAD.X R13, R8, 0x1, R6, P0 ;  /* 0x00000001080d7824 */ /* 0x000fca00000e0606 */
[----:B------:R0:W-:Y:S01]  /*723b0*/  STL.64 [R1+0x6f0], R12 ;  /* 0x0006f00c01007387 */ /* 0x0001e20000100a00 */
[----:B------:R-:W-:Y:S02]  /*723c0*/  SHF.R.S32.HI R8, RZ, 0x1f, R187 ;  /* 0x0000001fff087819 */ /* 0x000fe400000114bb */
        /* <DEDUP_REMOVED lines=226> */
[----:B------:R0:W-:Y:S04]  /*731f0*/  STL.64 [R1+0x528], R12 ;  /* 0x0005280c01007387 */ /* 0x0001e80000100a00 */
[----:B------:R-:W4:Y:S01]  /*73200*/  LDL.LU R188, [R1+0x3c8] ;  /* 0x0003c80001bc7983 */ /* 0x000f220000300800 */
[----:B0-----:R-:W-:-:S05]  /*73210*/  IADD3 R12, P0, R180, R5, RZ ;  /* 0x00000005b40c7210 */ /* 0x001fca0007f1e0ff */
[----:B------:R-:W-:-:S05]  /*73220*/  IMAD.X R13, R8, 0x1, R6, P0 ;  /* 0x00000001080d7824 */ /* 0x000fca00000e0606 */
[----:B------:R0:W-:Y:S01]  /*73230*/  STL.64 [R1+0x520], R12 ;  /* 0x0005200c01007387 */ /* 0x0001e20000100a00 */
[----:B--2---:R-:W-:Y:S02]  /*73240*/  SHF.R.S32.HI R8, RZ, 0x1f, R181 ;  /* 0x0000001fff087819 */ /* 0x004fe400000114b5 */
[----:B0-----:R-:W-:-:S05]  /*73250*/  IADD3 R12, P0, R181, R4, RZ ;  /* 0x00000004b50c7210 */ /* 0x001fca0007f1e0ff */
[----:B------:R-:W-:-:S05]  /*73260*/  IMAD.X R13, R8, 0x1, R7, P0 ;  /* 0x00000001080d7824 */ /* 0x000fca00000e0607 */
[----:B------:R0:W-:Y:S04]  /*73270*/  STL.64 [R1+0x518], R12 ;  /* 0x0005180c01007387 */ /* 0x0001e80000100a00 */
[----:B------:R-:W2:Y:S01]  /*73280*/  LDL.LU R189, [R1+0x3d0] ;  /* 0x0003d00001bd7983 */ /* 0x000ea20000300800 */
[----:B0-----:R-:W-:-:S05]  /*73290*/  IADD3 R12, P0, R181, R5, RZ ;  /* 0x00000005b50c7210 */ /* 0x001fca0007f1e0ff */
[----:B------:R-:W-:-:S05]  /*732a0*/  IMAD.X R13, R8, 0x1, R6, P0 ;  /* 0x00000001080d7824 */ /* 0x000fca00000e0606 */
[----:B------:R0:W-:Y:S01]  /*732b0*/  STL.64 [R1+0x510], R12 ;  /* 0x0005100c01007387 */ /* 0x0001e20000100a00 */
[----:B------:R-:W-:Y:S02]  /*732c0*/  SHF.R.S32.HI R8, RZ, 0x1f, R187 ;  /* 0x0000001fff087819 */ /* 0x000fe400000114bb */
[----:B------:R-:W-:-:S05]  /*732d0*/  IADD3 R180, P0, R187, R4, RZ ;  /* 0x00000004bbb47210 */ /* 0x000fca0007f1e0ff */
[----:B------:R-:W-:Y:S01]  /*732e0*/  IMAD.X R181, R8, 0x1, R7, P0 ;  /* 0x0000000108b57824 */ /* 0x000fe200000e0607 */
[----:B0-----:R-:W-:-:S04]  /*732f0*/  IADD3 R12, P0, R187, R5, RZ ;  /* 0x00000005bb0c7210 */ /* 0x001fc80007f1e0ff */
[----:B------:R-:W-:Y:S04]  /*73300*/  STL.64 [R1+0x1ba8], R180 ;  /* 0x001ba8b401007387 */ /* 0x000fe80000100a00 */
[----:B------:R-:W2:Y:S01]  /*73310*/  LDL.LU R191, [R1+0x3bc] ;  /* 0x0003bc0001bf7983 */ /* 0x000ea20000300800 */
[----:B------:R-:W-:-:S05]  /*73320*/  IMAD.X R13, R8, 0x1, R6, P0 ;  /* 0x00000001080d7824 */ /* 0x000fca00000e0606 */
[----:B------:R0:W-:Y:S01]  /*73330*/  STL.64 [R1+0x500], R12 ;  /* 0x0005000c01007387 */ /* 0x0001e20000100a00 */
[----:B---3--:R-:W-:Y:S02]  /*73340*/  SHF.R.S32.HI R8, RZ, 0x1f, R184 ;  /* 0x0000001fff087819 */ /* 0x008fe400000114b8 */
[----:B0-----:R-:W-:-:S05]  /*73350*/  IADD3 R12, P0, R184, R4, RZ ;  /* 0x00000004b80c7210 */ /* 0x001fca0007f1e0ff */
[----:B------:R-:W-:-:S05]  /*73360*/  IMAD.X R13, R8, 0x1, R7, P0 ;  /* 0x00000001080d7824 */ /* 0x000fca00000e0607 */
[----:B------:R0:W-:Y:S04]  /*73370*/  STL.64 [R1+0x4f8], R12 ;  /* 0x0004f80c01007387 */ /* 0x0001e80000100a00 */
[----:B------:R-:W3:Y:S01]  /*73380*/  LDL.LU R186, [R1+0x3c0] ;  /* 0x0003c00001ba7983 */ /* 0x000ee20000300800 */
[----:B0-----:R-:W-:-:S05]  /*73390*/  IADD3 R12, P0, R184, R5, RZ ;  /* 0x00000005b80c7210 */ /* 0x001fca0007f1e0ff */
[----:B------:R-:W-:-:S05]  /*733a0*/  IMAD.X R13, R8, 0x1, R6, P0 ;  /* 0x00000001080d7824 */ /* 0x000fca00000e0606 */
[----:B------:R0:W-:Y:S01]  /*733b0*/  STL.64 [R1+0x4f0], R12 ;  /* 0x0004f00c01007387 */ /* 0x0001e20000100a00 */
[----:B----4-:R-:W-:Y:S02]  /*733c0*/  SHF.R.S32.HI R8, RZ, 0x1f, R185 ;  /* 0x0000001fff087819 */ /* 0x010fe400000114b9 */
[----:B0-----:R-:W-:-:S05]  /*733d0*/  IADD3 R12, P0, R185, R4, RZ ;  /* 0x00000004b90c7210 */ /* 0x001fca0007f1e0ff */
[----:B------:R-:W-:-:S05]  /*733e0*/  IMAD.X R13, R8, 0x1, R7, P0 ;  /* 0x00000001080d7824 */ /* 0x000fca00000e0607 */
[----:B------:R0:W-:Y:S04]  /*733f0*/  STL.64 [R1+0x4e8], R12 ;  /* 0x0004e80c01007387 */ /* 0x0001e80000100a00 */
[----:B------:R-:W4:Y:S01]  /*73400*/  LDL.LU R187, [R1+0x3b4] ;  /* 0x0003b40001bb7983 */ /* 0x000f220000300800 */
[----:B0-----:R-:W-:-:S05]  /*73410*/  IADD3 R12, P0, R185, R5, RZ ;  /* 0x00000005b90c7210 */ /* 0x001fca0007f1e0ff */
[----:B------:R-:W-:-:S05]  /*73420*/  IMAD.X R13, R8, 0x1, R6, P0 ;  /* 0x00000001080d7824 */ /* 0x000fca00000e0606 */
[----:B------:R0:W-:Y:S01]  /*73430*/  STL.64 [R1+0x4e0], R12 ;  /* 0x0004e00c01007387 */ /* 0x0001e20000100a00 */
[----:B------:R-:W-:Y:S02]  /*73440*/  SHF.R.S32.HI R8, RZ, 0x1f, R183 ;  /* 0x0000001fff087819 */ /* 0x000fe400000114b7 */
[----:B0-----:R-:W-:-:S05]  /*73450*/  IADD3 R12, P0, R183, R4, RZ ;  /* 0x00000004b70c7210 */ /* 0x001fca0007f1e0ff */
[----:B------:R-:W-:-:S05]  /*73460*/  IMAD.X R13, R8, 0x1, R7, P0 ;  /* 0x00000001080d7824 */ /* 0x000fca00000e0607 */
[----:B------:R0:W-:Y:S04]  /*73470*/  STL.64 [R1+0x4d8], R12 ;  /* 0x0004d80c01007387 */ /* 0x0001e80000100a00 */
[----:B------:R-:W4:Y:S01]  /*73480*/  LDL.LU R185, [R1+0x3b8] ;  /* 0x0003b80001b97983 */ /* 0x000f220000300800 */
[----:B------:R-:W-:Y:S01]  /*73490*/  IMAD.MOV.U32 R184, RZ, RZ, R182 ;  /* 0x000000ffffb87224 */ /* 0x000fe200078e00b6 */
[----:B0-----:R-:W-:-:S05]  /*734a0*/  IADD3 R12, P0, R183, R5, RZ ;  /* 0x00000005b70c7210 */ /* 0x001fca0007f1e0ff */
[----:B------:R-:W-:Y:S01]  /*734b0*/  IMAD.X R13, R8, 0x1, R6, P0 ;  /* 0x00000001080d7824 */ /* 0x000fe200000e0606 */
[----:B------:R-:W-:Y:S02]  /*734c0*/  SHF.R.S32.HI R8, RZ, 0x1f, R188 ;  /* 0x0000001fff087819 */ /* 0x000fe400000114bc */
[----:B------:R-:W-:Y:S02]  /*734d0*/  IADD3 R182, P0, R188, R4, RZ ;  /* 0x00000004bcb67210 */ /* 0x000fe40007f1e0ff */
[----:B------:R0:W-:Y:S03]  /*734e0*/  STL.64 [R1+0x4d0], R12 ;  /* 0x0004d00c01007387 */ /* 0x0001e60000100a00 */
[----:B------:R-:W-:-:S05]  /*734f0*/  IMAD.X R183, R8, 0x1, R7, P0 ;  /* 0x0000000108b77824 */ /* 0x000fca00000e0607 */
[----:B------:R-:W-:Y:S01]  /*73500*/  STL.64 [R1+0x1b98], R182 ;  /* 0x001b98b601007387 */ /* 0x000fe20000100a00 */
[----:B0-----:R-:W-:-:S03]  /*73510*/  IADD3 R12, P0, R188, R5, RZ ;  /* 0x00000005bc0c7210 */ /* 0x001fc60007f1e0ff */
[----:B------:R-:W4:Y:S02]  /*73520*/  LDL.LU R188, [R1+0x3a0] ;  /* 0x0003a00001bc7983 */ /* 0x000f240000300800 */
        /* <DEDUP_REMOVED lines=30> */
[----:B0-----:R-:W-:Y:S01]  /*73710*/  IADD3 R12, P0, R187, R5, RZ ;  /* 0x00000005bb0c7210 */ /* 0x001fe20007f1e0ff */
[----:B------:R-:W-:Y:S02]  /*73720*/  IMAD.MOV.U32 R187, RZ, RZ, R184 ;  /* 0x000000ffffbb7224 */ /* 0x000fe400078e00b8 */
[----:B------:R-:W4:Y:S02]  /*73730*/  LDL.LU R184, [R1+0x384] ;  /* 0x0003840001b87983 */ /* 0x000f240000300800 */
        /* <DEDUP_REMOVED lines=29> */
[----:B------:R0:W-:Y:S04]  /*73910*/  STL.64 [R1+0x448], R12 ;  /* 0x0004480c01007387 */ /* 0x0001e80000100a00 */
[----:B------:R-:W2:Y:S01]  /*73920*/  LDL.LU R193, [R1+0x350] ;  /* 0x0003500001c17983 */ /* 0x000ea20000300800 */
[----:B0-----:R-:W-:-:S05]  /*73930*/  IADD3 R12, P0, R191, R5, RZ ;  /* 0x00000005bf0c7210 */ /* 0x001fca0007f1e0ff */
[----:B------:R-:W-:-:S05]  /*73940*/  IMAD.X R13, R8, 0x1, R6, P0 ;  /* 0x00000001080d7824 */ /* 0x000fca00000e0606 */
[----:B------:R0:W-:Y:S01]  /*73950*/  STL.64 [R1+0x440], R12 ;  /* 0x0004400c01007387 */ /* 0x0001e20000100a00 */
[----:B---3--:R-:W-:Y:S02]  /*73960*/  SHF.R.S32.HI R8, RZ, 0x1f, R186 ;  /* 0x0000001fff087819 */ /* 0x008fe400000114ba */
[----:B0-----:R-:W-:-:S05]  /*73970*/  IADD3 R12, P0, R186, R4, RZ ;  /* 0x00000004ba0c7210 */ /* 0x001fca0007f1e0ff */
[----:B------:R-:W-:-:S05]  /*73980*/  IMAD.X R13, R8, 0x1, R7, P0 ;  /* 0x00000001080d7824 */ /* 0x000fca00000e0607 */
[----:B------:R0:W-:Y:S02]  /*73990*/  STL.64 [R1+0x438], R12 ;  /* 0x0004380c01007387 */ /* 0x0001e40000100a00 */
[----:B0-----:R-:W-:Y:S01]  /*739a0*/  IADD3 R12, P0, R186, R5, RZ ;  /* 0x00000005ba0c7210 */ /* 0x001fe20007f1e0ff */
[----:B------:R-:W-:Y:S02]  /*739b0*/  IMAD.MOV.U32 R186, RZ, RZ, R187 ;  /* 0x000000ffffba7224 */ /* 0x000fe400078e00bb */
[----:B------:R-:W3:Y:S02]  /*739c0*/  LDL.LU R187, [R1+0x370] ;  /* 0x0003700001bb7983 */ /* 0x000ee40000300800 */
[----:B------:R-:W-:-:S05]  /*739d0*/  IMAD.X R13, R8, 0x1, R6, P0 ;  /* 0x00000001080d7824 */ /* 0x000fca00000e0606 */
[----:B------:R0:W-:Y:S01]  /*739e0*/  STL.64 [R1+0x430], R12 ;  /* 0x0004300c01007387 */ /* 0x0001e20000100a00 */
[----:B----4-:R-:W-:Y:S02]  /*739f0*/  SHF.R.S32.HI R8, RZ, 0x1f, R184 ;  /* 0x0000001fff087819 */ /* 0x010fe400000114b8 */
[----:B0-----:R-:W-:-:S05]  /*73a00*/  IADD3 R12, P0, R184, R4, RZ ;  /* 0x00000004b80c7210 */ /* 0x001fca0007f1e0ff */
[----:B------:R-:W-:-:S05]  /*73a10*/  IMAD.X R13, R8, 0x1, R7, P0 ;  /* 0x00000001080d7824 */ /* 0x000fca00000e0607 */
[----:B------:R0:W-:Y:S02]  /*73a20*/  STL.64 [R1+0x428], R12 ;  /* 0x0004280c01007387 */ /* 0x0001e40000100a00 */
[----:B0-----:R-:W-:-:S05]  /*73a30*/  IADD3 R12, P0, R184, R5, RZ ;  /* 0x00000005b80c7210 */ /* 0x001fca0007f1e0ff */
[----:B------:R-:W-:-:S05]  /*73a40*/  IMAD.X R13, R8, 0x1, R6, P0 ;  /* 0x00000001080d7824 */ /* 0x000fca00000e0606 */
[----:B------:R0:W-:Y:S04]  /*73a50*/  STL.64 [R1+0x420], R12 ;  /* 0x0004200c01007387 */ /* 0x0001e80000100a00 */
[----:B------:R-:W4:Y:S04]  /*73a60*/  LDL.LU R190, [R1+0x344] ;  /* 0x0003440001be7983 */ /* 0x000f280000300800 */
[----:B------:R-:W4:Y:S01]  /*73a70*/  LDL.LU R191, [R1+0x34c] ;  /* 0x00034c0001bf7983 */ /* 0x000f220000300800 */
[----:B------:R-:W-:Y:S02]  /*73a80*/  SHF.R.S32.HI R8, RZ, 0x1f, R185 ;  /* 0x0000001fff087819 */ /* 0x000fe400000114b9 */
[----:B0-----:R-:W-:-:S05]  /*73a90*/  IADD3 R12, P0, R185, R4, RZ ;  /* 0x00000004b90c7210 */ /* 0x001fca0007f1e0ff */
[----:B------:R-:W-:Y:S01]  /*73aa0*/  IMAD.X R13, R8, 0x1, R7, P0 ;  /* 0x00000001080d7824 */ /* 0x000fe200000e0607 */
[----:B------:R-:W-:-:S04]  /*73ab0*/  IADD3 R184, P0, R185, R5, RZ ;  /* 0x00000005b9b87210 */ /* 0x000fc80007f1e0ff */
[----:B------:R0:W-:Y:S01]  /*73ac0*/  STL.64 [R1+0x418], R12 ;  /* 0x0004180c01007387 */ /* 0x0001e20000100a00 */
[----:B------:R-:W-:-:S05]  /*73ad0*/  IMAD.X R185, R8, 0x1, R6, P0 ;  /* 0x0000000108b97824 */ /* 0x000fca00000e0606 */
[----:B------:R-:W-:Y:S01]  /*73ae0*/  STL.64 [R1+0x1b80], R184 ;  /* 0x001b80b801007387 */ /* 0x000fe20000100a00 */
        /* <DEDUP_REMOVED lines=20> */
[----:B0-----:R-:W-:-:S05]  /*73c30*/  IADD3 R12, P0, R193, R5, RZ ;  /* 0x00000005c10c7210 */ /* 0x001fca0007f1e0ff */
[----:B------:R-:W-:-:S05]  /*73c40*/  IMAD.X R13, R8, 0x1, R6, P0 ;  /* 0x00000001080d7824 */ /* 0x000fca00000e0606 */
[----:B------:R0:W-:Y:S04]  /*73c50*/  STL.64 [R1+0x3e0], R12 ;  /* 0x0003e00c01007387 */ /* 0x0001e80000100a00 */
[----:B------:R-:W2:Y:S01]  /*73c60*/  LDL.LU R192, [R1+0x314] ;  /* 0x0003140001c07983 */ /* 0x000ea20000300800 */
[----:B------:R-:W-:-:S03]  /*73c70*/  IMAD.MOV.U32 R195, RZ, RZ, R186 ;  /* 0x000000ffffc37224 */ /* 0x000fc600078e00ba */
[----:B------:R-:W2:Y:S01]  /*73c80*/  LDL.LU R193, [R1+0x318] ;  /* 0x0003180001c17983 */ /* 0x000ea20000300800 */
[----:B---3--:R-:W-:Y:S02]  /*73c90*/  SHF.R.S32.HI R8, RZ, 0x1f, R187 ;  /* 0x0000001fff087819 */ /* 0x008fe400000114bb */
[----:B0-----:R-:W-:-:S05]  /*73ca0*/  IADD3 R12, P0, R187, R4, RZ ;  /* 0x00000004bb0c7210 */ /* 0x001fca0007f1e0ff */
[----:B------:R-:W-:Y:S01]  /*73cb0*/  IMAD.X R13, R8, 0x1, R7, P0 ;  /* 0x00000001080d7824 */ /* 0x000fe200000e0607 */
[----:B------:R-:W-:-:S04]  /*73cc0*/  IADD3 R186, P0, R187, R5, RZ ;  /* 0x00000005bbba7210 */ /* 0x000fc80007f1e0ff */
[----:B------:R0:W-:Y:S01]  /*73cd0*/  STL.64 [R1+0x3d8], R12 ;  /* 0x0003d80c01007387 */ /* 0x0001e20000100a00 */
[----:B------:R-:W-:-:S05]  /*73ce0*/  IMAD.X R187, R8, 0x1, R6, P0 ;  /* 0x0000000108bb7824 */ /* 0x000fca00000e0606 */
[----:B------:R-:W-:Y:S01]  /*73cf0*/  STL.64 [R1+0x1b70], R186 ;  /* 0x001b70ba01007387 */ /* 0x000fe20000100a00 */
[----:B----4-:R-:W-:Y:S02]  /*73d00*/  SHF.R.S32.HI R8, RZ, 0x1f, R190 ;  /* 0x0000001fff087819 */ /* 0x010fe400000114be */
[----:B0-----:R-:W-:-:S05]  /*73d10*/  IADD3 R12, P0, R190, R4, RZ ;  /* 0x00000004be0c7210 */ /* 0x001fca0007f1e0ff */
[----:B------:R-:W-:-:S05]  /*73d20*/  IMAD.X R13, R8, 0x1, R7, P0 ;  /* 0x00000001080d7824 */ /* 0x000fca00000e0607 */
[----:B------:R0:W-:Y:S02]  /*73d30*/  STL.64 [R1+0x3c8], R12 ;  /* 0x0003c80c01007387 */ /* 0x0001e40000100a00 */
[----:B0-----:R-:W-:Y:S02]  /*73d40*/  IADD3 R12, P0, R190, R5, RZ ;  /* 0x00000005be0c7210 */ /* 0x001fe40007f1e0ff */
[----:B------:R-:W3:Y:S03]  /*73d50*/  LDL.LU R190, [R1+0x304] ;  /* 0x0003040001be7983 */ /* 0x000ee60000300800 */
        /* <DEDUP_REMOVED lines=14> */
[----:B0-----:R-:W-:-:S05]  /*73e40*/  IADD3 R12, P0, R188, R5, RZ ;  /* 0x00000005bc0c7210 */ /* 0x001fca0007f1e0ff */
[----:B------:R-:W-:-:S05]  /*73e50*/  IMAD.X R13, R8, 0x1, R6, P0 ;  /* 0x00000001080d7824 */ /* 0x000fca00000e0606 */
[----:B------:R0:W-:Y:S04]  /*73e60*/  STL.64 [R1+0x3a0], R12 ;  /* 0x0003a00c01007387 */ /* 0x0001e80000100a00 */
[----:B------:R-:W4:Y:S01]  /*73e70*/  LDL.LU R197, [R1+0x33c] ;  /* 0x00033c0001c57983 */ /* 0x000f220000300800 */
[----:B--2---:R-:W-:Y:S02]  /*73e80*/  SHF.R.S32.HI R8, RZ, 0x1f, R189 ;  /* 0x0000001fff087819 */ /* 0x004fe400000114bd */
[----:B0-----:R-:W-:-:S05]  /*73e90*/  IADD3 R12, P0, R189, R4, RZ ;  /* 0x00000004bd0c7210 */ /* 0x001fca0007f1e0ff */
[----:B------:R-:W-:Y:S01]  /*73ea0*/  IMAD.X R13, R8, 0x1, R7, P0 ;  /* 0x00000001080d7824 */ /* 0x000fe200000e0607 */
[----:B------:R-:W-:Y:S01]  /*73eb0*/  IADD3 R188, P0, R189, R5, RZ ;  /* 0x00000005bdbc7210 */ /* 0x000fe20007f1e0ff */
[----:B------:R-:W-:-:S03]  /*73ec0*/  IMAD.MOV.U32 R194, RZ, RZ, R195 ;  /* 0x000000ffffc27224 */ /* 0x000fc600078e00c3 */
[----:B------:R0:W-:Y:S01]  /*73ed0*/  STL.64 [R1+0x398], R12 ;  /* 0x0003980c01007387 */ /* 0x0001e20000100a00 */
[----:B------:R-:W-:-:S03]  /*73ee0*/  IMAD.X R189, R8, 0x1, R6, P0 ;  /* 0x0000000108bd7824 */ /* 0x000fc600000e0606 */
[----:B------:R-:W2:Y:S04]  /*73ef0*/  LDL.LU R195, [R1+0x824] ;  /* 0x0008240001c37983 */ /* 0x000ea80000300800 */
[----:B------:R-:W-:Y:S01]  /*73f00*/  STL.64 [R1+0x1b88], R188 ;  /* 0x001b88bc01007387 */ /* 0x000fe20000100a00 */
[----:B------:R-:W-:Y:S02]  /*73f10*/  SHF.R.S32.HI R8, RZ, 0x1f, R192 ;  /* 0x0000001fff087819 */ /* 0x000fe400000114c0 */
        /* <DEDUP_REMOVED lines=19> */
[----:B0-----:R-:W-:-:S05]  /*74050*/  IADD3 R12, P0, R190, R5, RZ ;  /* 0x00000005be0c7210 */ /* 0x001fca0007f1e0ff */
[----:B------:R-:W-:-:S05]  /*74060*/  IMAD.X R13, R8, 0x1, R6, P0 ;  /* 0x00000001080d7824 */ /* 0x000fca00000e0606 */
[----:B------:R0:W-:Y:S04]  /*74070*/  STL.64 [R1+0x360], R12 ;  /* 0x0003600c01007387 */ /* 0x0001e80000100a00 */
[----:B------:R-:W3:Y:S04]  /*74080*/  LDL.LU R201, [R1+0x82c] ;  /* 0x00082c0001c97983 */ /* 0x000ee80000300800 */
[----:B------:R-:W3:Y:S01]  /*74090*/  LDL.LU R196, [R1+0x830] ;  /* 0x0008300001c47983 */ /* 0x000ee20000300800 */
[----:B----4-:R-:W-:Y:S02]  /*740a0*/  SHF.R.S32.HI R8, RZ, 0x1f, R191 ;  /* 0x0000001fff087819 */ /* 0x010fe400000114bf */
        /* <DEDUP_REMOVED lines=10> */
[----:B0-----:R-:W-:Y:S01]  /*74150*/  IADD3 R12, P0, R197, R5, RZ ;  /* 0x00000005c50c7210 */ /* 0x001fe20007f1e0ff */
[----:B------:R-:W-:Y:S02]  /*74160*/  IMAD.MOV.U32 R197, RZ, RZ, R194 ;  /* 0x000000ffffc57224 */ /* 0x000fe400078e00c2 */
[----:B------:R-:W4:Y:S02]  /*74170*/  LDL.LU R194, [R1+0x834] ;  /* 0x0008340001c27983 */ /* 0x000f240000300800 */
        /* <DEDUP_REMOVED lines=13> */
[----:B------:R0:W-:Y:S04]  /*74250*/  STL.64 [R1+0x328], R12 ;  /* 0x0003280c01007387 */ /* 0x0001e80000100a00 */
[----:B------:R-:W2:Y:S01]  /*74260*/  LDL.LU R198, [R1+0x83c] ;  /* 0x00083c0001c67983 */ /* 0x000ea20000300800 */
[----:B0-----:R-:W-:-:S05]  /*74270*/  IADD3 R12, P0, R192, R5, RZ ;  /* 0x00000005c00c7210 */ /* 0x001fca0007f1e0ff */
[----:B------:R-:W-:Y:S01]  /*74280*/  IMAD.X R13, R8, 0x1, R6, P0 ;  /* 0x00000001080d7824 */ /* 0x000fe200000e0606 */
[----:B------:R-:W-:-:S04]  /*74290*/  SHF.R.S32.HI R8, RZ, 0x1f, R193 ;  /* 0x0000001fff087819 */ /* 0x000fc800000114c1 */
[----:B------:R0:W-:Y:S04]  /*742a0*/  STL.64 [R1+0x320], R12 ;  /* 0x0003200c01007387 */ /* 0x0001e80000100a00 */
[----:B------:R-:W2:Y:S01]  /*742b0*/  LDL.LU R199, [R1+0x840] ;  /* 0x0008400001c77983 */ /* 0x000ea20000300800 */
[----:B0-----:R-:W-:-:S05]  /*742c0*/  IADD3 R12, P0, R193, R4, RZ ;  /* 0x00000004c10c7210 */ /* 0x001fca0007f1e0ff */
[----:B------:R-:W-:Y:S01]  /*742d0*/  IMAD.X R13, R8, 0x1, R7, P0 ;  /* 0x00000001080d7824 */ /* 0x000fe200000e0607 */
[----:B------:R-:W-:-:S04]  /*742e0*/  IADD3 R192, P0, R193, R5, RZ ;  /* 0x00000005c1c07210 */ /* 0x000fc80007f1e0ff */
[----:B------:R0:W-:Y:S01]  /*742f0*/  STL.64 [R1+0x318], R12 ;  /* 0x0003180c01007387 */ /* 0x0001e20000100a00 */
[----:B------:R-:W-:-:S05]  /*74300*/  IMAD.X R193, R8, 0x1, R6, P0 ;  /* 0x0000000108c17824 */ /* 0x000fca00000e0606 */
[----:B------:R-:W-:Y:S01]  /*74310*/  STL.64 [R1+0x1bb8], R192 ;  /* 0x001bb8c001007387 */ /* 0x000fe20000100a00 */
[----:B---3--:R-:W-:Y:S02]  /*74320*/  SHF.R.S32.HI R8, RZ, 0x1f, R201 ;  /* 0x0000001fff087819 */ /* 0x008fe400000114c9 */
[----:B0-----:R-:W-:-:S05]  /*74330*/  IADD3 R12, P0, R201, R4, RZ ;  /* 0x00000004c90c7210 */ /* 0x001fca0007f1e0ff */
[----:B------:R-:W-:-:S05]  /*74340*/  IMAD.X R13, R8, 0x1, R7, P0 ;  /* 0x00000001080d7824 */ /* 0x000fca00000e0607 */
[----:B------:R0:W-:Y:S04]  /*74350*/  STL.64 [R1+0x308], R12 ;  /* 0x0003080c01007387 */ /* 0x0001e80000100a00 */
[----:B------:R-:W3:Y:S01]  /*74360*/  LDL.LU R203, [R1+0x844] ;  /* 0x0008440001cb7983 */ /* 0x000ee20000300800 */
[----:B0-----:R-:W-:-:S05]  /*74370*/  IADD3 R12, P0, R201, R5, RZ ;  /* 0x00000005c90c7210 */ /* 0x001fca0007f1e0ff */
[----:B------:R-:W-:Y:S01]  /*74380*/  IMAD.X R13, R8, 0x1, R6, P0 ;  /* 0x00000001080d7824 */ /* 0x000fe200000e0606 */
[----:B------:R-:W-:-:S04]  /*74390*/  SHF.R.S32.HI R8, RZ, 0x1f, R196 ;  /* 0x0000001fff087819 */ /* 0x000fc800000114c4 */
[----:B------:R0:W-:Y:S02]  /*743a0*/  STL.64 [R1+0x300], R12 ;  /* 0x0003000c01007387 */ /* 0x0001e40000100a00 */
        /* <DEDUP_REMOVED lines=15> */
[----:B------:R0:W-:Y:S04]  /*744a0*/  STL.64 [R1+0x2e0], R12 ;  /* 0x0002e00c01007387 */ /* 0x0001e80000100a00 */
[----:B------:R-:W4:Y:S01]  /*744b0*/  LDL.LU R201, [R1+0x850] ;  /* 0x0008500001c97983 */ /* 0x000f220000300800 */
[----:B--2---:R-:W-:Y:S02]  /*744c0*/  SHF.R.S32.HI R8, RZ, 0x1f, R195 ;  /* 0x0000001fff087819 */ /* 0x004fe400000114c3 */
[----:B0-----:R-:W-:-:S05]  /*744d0*/  IADD3 R12, P0, R195, R4, RZ ;  /* 0x00000004c30c7210 */ /* 0x001fca0007f1e0ff */
[----:B------:R-:W-:Y:S01]  /*744e0*/  IMAD.X R13, R8, 0x1, R7, P0 ;  /* 0x00000001080d7824 */ /* 0x000fe200000e0607 */
[----:B------:R-:W-:-:S04]  /*744f0*/  IADD3 R194, P0, R195, R5, RZ ;  /* 0x00000005c3c27210 */ /* 0x000fc80007f1e0ff */
[----:B------:R0:W-:Y:S01]  /*74500*/  STL.64 [R1+0x2d8], R12 ;  /* 0x0002d80c01007387 */ /* 0x0001e20000100a00 */
[----:B------:R-:W-:Y:S01]  /*74510*/  IMAD.X R195, R8, 0x1, R6, P0 ;  /* 0x0000000108c37824 */ /* 0x000fe200000e0606 */
        /* <DEDUP_REMOVED lines=24> */
[----:B------:R-:W-:-:S03]  /*746a0*/  IMAD.MOV.U32 R205, RZ, RZ, R196 ;  /* 0x000000ffffcd7224 */ /* 0x000fc600078e00c4 */
[----:B------:R-:W3:Y:S01]  /*746b0*/  LDL.LU R203, [R1+0x860] ;  /* 0x0008600001cb7983 */ /* 0x000ee20000300800 */
[----:B------:R-:W-:Y:S02]  /*746c0*/  SHF.R.S32.HI R8, RZ, 0x1f, R197 ;  /* 0x0000001fff087819 */ /* 0x000fe400000114c5 */
[----:B0-----:R-:W-:-:S05]  /*746d0*/  IADD3 R12, P0, R197, R4, RZ ;  /* 0x00000004c50c7210 */ /* 0x001fca0007f1e0ff */
[----:B------:R-:W-:Y:S01]  /*746e0*/  IMAD.X R13, R8, 0x1, R7, P0 ;  /* 0x00000001080d7824 */ /* 0x000fe200000e0607 */
[----:B------:R-:W-:-:S04]  /*746f0*/  IADD3 R196, P0, R197, R5, RZ ;  /* 0x00000005c5c47210 */ /* 0x000fc80007f1e0ff */
[----:B------:R0:W-:Y:S01]  /*74700*/  STL.64 [R1+0x298], R12 ;  /* 0x0002980c01007387 */ /* 0x0001e20000100a00 */
[----:B------:R-:W-:Y:S01]  /*74710*/  IMAD.X R197, R8, 0x1, R6, P0 ;  /* 0x0000000108c57824 */ /* 0x000fe200000e0606 */
[----:B----4-:R-:W-:Y:S02]  /*74720*/  SHF.R.S32.HI R8, RZ, 0x1f, R200 ;  /* 0x0000001fff087819 */ /* 0x010fe400000114c8 */
        /* <DEDUP_REMOVED lines=21> */
[----:B------:R-:W-:Y:S02]  /*74880*/  IMAD.X R13, R8, 0x1, R6, P0 ;  /* 0x00000001080d7824 */ /* 0x000fe400000e0606 */
[----:B------:R-:W-:-:S03]  /*74890*/  IMAD.MOV.U32 R204, RZ, RZ, R205 ;  /* 0x000000ffffcc7224 */ /* 0x000fc600078e00cd */
[----:B------:R0:W-:Y:S04]  /*748a0*/  STL.64 [R1+0x260], R12 ;  /* 0x0002600c01007387 */ /* 0x0001e80000100a00 */
[----:B------:R-:W2:Y:S01]  /*748b0*/  LDL.LU R205, [R1+0x870] ;  /* 0x0008700001cd7983 */ /* 0x000ea20000300800 */
[----:B------:R-:W-:Y:S02]  /*748c0*/  SHF.R.S32.HI R8, RZ, 0x1f, R199 ;  /* 0x0000001fff087819 */ /* 0x000fe400000114c7 */
[----:B0-----:R-:W-:-:S05]  /*748d0*/  IADD3 R12, P0, R199, R4, RZ ;  /* 0x00000004c70c7210 */ /* 0x001fca0007f1e0ff */
[----:B------:R-:W-:Y:S01]  /*748e0*/  IMAD.X R13, R8, 0x1, R7, P0 ;  /* 0x00000001080d7824 */ /* 0x000fe200000e0607 */
[----:B------:R-:W-:-:S04]  /*748f0*/  IADD3 R198, P0, R199, R5, RZ ;  /* 0x00000005c7c67210 */ /* 0x000fc80007f1e0ff */
[----:B------:R0:W-:Y:S01]  /*74900*/  STL.64 [R1+0x258], R12 ;  /* 0x0002580c01007387 */ /* 0x0001e20000100a00 */
[----:B------:R-:W-:Y:S01]  /*74910*/  IMAD.X R199, R8, 0x1, R6, P0 ;  /* 0x0000000108c77824 */ /* 0x000fe200000e0606 */
[----:B---3--:R-:W-:Y:S02]  /*74920*/  SHF.R.S32.HI R8, RZ, 0x1f, R202 ;  /* 0x0000001fff087819 */ /* 0x008fe400000114ca */
        /* <DEDUP_REMOVED lines=24> */
[----:B------:R-:W-:Y:S02]  /*74ab0*/  SHF.R.S32.HI R8, RZ, 0x1f, R201 ;  /* 0x0000001fff087819 */ /* 0x000fe400000114c9 */
[----:B0-----:R-:W-:-:S05]  /*74ac0*/  IADD3 R12, P0, R201, R4, RZ ;  /* 0x00000004c90c7210 */ /* 0x001fca0007f1e0ff */
[----:B------:R-:W-:Y:S01]  /*74ad0*/  IMAD.X R13, R8, 0x1, R7, P0 ;  /* 0x00000001080d7824 */ /* 0x000fe200000e0607 */
[----:B------:R-:W-:-:S04]  /*74ae0*/  IADD3 R200, P0, R201, R5, RZ ;  /* 0x00000005c9c87210 */ /* 0x000fc80007f1e0ff */
[----:B------:R0:W-:Y:S01]  /*74af0*/  STL.64 [R1+0x218], R12 ;  /* 0x0002180c01007387 */ /* 0x0001e20000100a00 */
[----:B------:R-:W-:Y:S01]  /*74b00*/  IMAD.X R201, R8, 0x1, R6, P0 ;  /* 0x0000000108c97824 */ /* 0x000fe200000e0606 */
[----:B--2---:R-:W-:Y:S02]  /*74b10*/  SHF.R.S32.HI R8, RZ, 0x1f, R207 ;  /* 0x0000001fff087819 */ /* 0x004fe400000114cf */
[----:B0-----:R-:W-:-:S05]  /*74b20*/  IADD3 R12, P0, R207, R4, RZ ;  /* 0x00000004cf0c7210 */ /* 0x001fca0007f1e0ff */
[----:B------:R-:W-:-:S05]  /*74b30*/  IMAD.X R13, R8, 0x1, R7, P0 ;  /* 0x00000001080d7824 */ /* 0x000fca00000e0607 */
[----:B------:R0:W-:Y:S02]  /*74b40*/  STL.64 [R1+0x208], R12 ;  /* 0x0002080c01007387 */ /* 0x0001e40000100a00 */
[----:B0-----:R-:W-:Y:S01]  /*74b50*/  IADD3 R12, P0, R207, R5, RZ ;  /* 0x00000005cf0c7210 */ /* 0x001fe20007f1e0ff */
[----:B------:R-:W-:Y:S02]  /*74b60*/  IMAD.MOV.U32 R207, RZ, RZ, R204 ;  /* 0x000000ffffcf7224 */ /* 0x000fe400078e00cc */
[----:B------:R-:W2:Y:S02]  /*74b70*/  LDL.LU R204, [R1+0x884] ;  /* 0x0008840001cc7983 */ /* 0x000ea40000300800 */
        /* <DEDUP_REMOVED lines=17> */
[----:B------:R0:W-:Y:S04]  /*74c90*/  STL.64 [R1+0x1e0], R12 ;  /* 0x0001e00c01007387 */ /* 0x0001e80000100a00 */
        /* <DEDUP_REMOVED lines=10> */
[----:B------:R0:W-:Y:S04]  /*74d40*/  STL.64 [R1+0x1c8], R12 ;  /* 0x0001c80c01007387 */ /* 0x0001e80000100a00 */
[----:B------:R-:W4:Y:S01]  /*74d50*/  LDL.LU R213, [R1+0x894] ;  /* 0x0008940001d57983 */ /* 0x000f220000300800 */
        /* <DEDUP_REMOVED lines=51> */
[----:B------:R-:W-:-:S03]  /*75090*/  IMAD.MOV.U32 R215, RZ, RZ, R206 ;  /* 0x000000ffffd77224 */ /* 0x000fc600078e00ce */
        /* <DEDUP_REMOVED lines=54> */
[----:B------:R-:W-:Y:S01]  /*75400*/  IMAD.MOV.U32 R217, RZ, RZ, R215 ;  /* 0x000000ffffd97224 */ /* 0x000fe200078e00d7 */
        /* <DEDUP_REMOVED lines=23> */
[----:B------:R-:W3:Y:S04]  /*75580*/  LDL.LU R19, [R1+0x8d8] ;  /* 0x0008d80001137983 */ /* 0x000ee80000300800 */
[----:B------:R-:W3:Y:S04]  /*75590*/  LDL.LU R18, [R1+0x8dc] ;  /* 0x0008dc0001127983 */ /* 0x000ee80000300800 */
[----:B------:R-:W3:Y:S04]  /*755a0*/  LDL.LU R22, [R1+0x8e0] ;  /* 0x0008e00001167983 */ /* 0x000ee80000300800 */
[----:B------:R-:W3:Y:S01]  /*755b0*/  LDL.LU R237, [R1+0x8e4] ;  /* 0x0008e40001ed7983 */ /* 0x000ee20000300800 */
[----:B------:R-:W-:-:S02]  /*755c0*/  SHF.R.S32.HI R8, RZ, 0x1f, R214 ;  /* 0x0000001fff087819 */ /* 0x000fc400000114d6 */
[----:B------:R-:W-:-:S05]  /*755d0*/  IADD3 R224, P0, R214, R4, RZ ;  /* 0x00000004d6e07210 */ /* 0x000fca0007f1e0ff */
[----:B------:R-:W-:Y:S01]  /*755e0*/  IMAD.X R225, R8, 0x1, R7, P0 ;  /* 0x0000000108e17824 */ /* 0x000fe200000e0607 */
[----:B------:R-:W-:-:S05]  /*755f0*/  IADD3 R226, P0, R214, R5, RZ ;  /* 0x00000005d6e27210 */ /* 0x000fca0007f1e0ff */
[----:B------:R-:W-:Y:S02]  /*75600*/  IMAD.X R227, R8, 0x1, R6, P0 ;  /* 0x0000000108e37824 */ /* 0x000fe400000e0606 */
[----:B------:R-:W-:Y:S01]  /*75610*/  IMAD.MOV.U32 R251, RZ, RZ, R217 ;  /* 0x000000fffffb7224 */ /* 0x000fe200078e00d9 */
        /* <DEDUP_REMOVED lines=8> */
[----:B------:R-:W-:-:S05]  /*756a0*/  IADD3 R212, P0, R213, R5, RZ ;  /* 0x00000005d5d47210 */ /* 0x000fca0007f1e0ff */
[----:B------:R-:W-:Y:S01]  /*756b0*/  IMAD.X R213, R8, 0x1, R6, P0 ;  /* 0x0000000108d57824 */ /* 0x000fe200000e0606 */
[----:B--2---:R-:W-:Y:S02]  /*756c0*/  SHF.R.S32.HI R8, RZ, 0x1f, R215 ;  /* 0x0000001fff087819 */ /* 0x004fe400000114d7 */
[----:B------:R-:W-:-:S05]  /*756d0*/  IADD3 R218, P0, R215, R4, RZ ;  /* 0x00000004d7da7210 */ /* 0x000fca0007f1e0ff */
[----:B------:R-:W-:Y:S01]  /*756e0*/  IMAD.X R219, R8, 0x1, R7, P0 ;  /* 0x0000000108db7824 */ /* 0x000fe200000e0607 */
[----:B------:R-:W-:-:S05]  /*756f0*/  IADD3 R214, P0, R215, R5, RZ ;  /* 0x00000005d7d67210 */ /* 0x000fca0007f1e0ff */
[----:B------:R-:W-:Y:S01]  /*75700*/  IMAD.X R215, R8, 0x1, R6, P0 ;  /* 0x0000000108d77824 */ /* 0x000fe200000e0606 */
[----:B------:R-:W-:Y:S02]  /*75710*/  SHF.R.S32.HI R8, RZ, 0x1f, R21 ;  /* 0x0000001fff087819 */ /* 0x000fe40000011415 */
[----:B------:R-:W-:-:S05]  /*75720*/  IADD3 R248, P0, R21, R4, RZ ;  /* 0x0000000415f87210 */ /* 0x000fca0007f1e0ff */
[C---:B------:R-:W-:Y:S01]  /*75730*/  IMAD.X R249, R8.reuse, 0x1, R7, P0 ;  /* 0x0000000108f97824 */ /* 0x040fe200000e0607 */
[----:B------:R-:W-:Y:S02]  /*75740*/  IADD3 R246, P0, R21, R5, RZ ;  /* 0x0000000515f67210 */ /* 0x000fe40007f1e0ff */
[----:B------:R-:W2:Y:S03]  /*75750*/  LDL.LU R21, [R1+0x8e8] ;  /* 0x0008e80001157983 */ /* 0x000ea60000300800 */
[----:B------:R-:W-:Y:S01]  /*75760*/  IMAD.X R247, R8, 0x1, R6, P0 ;  /* 0x0000000108f77824 */ /* 0x000fe200000e0606 */
[----:B---3--:R-:W-:Y:S02]  /*75770*/  SHF.R.S32.HI R8, RZ, 0x1f, R20 ;  /* 0x0000001fff087819 */ /* 0x008fe40000011414 */
[----:B------:R-:W-:-:S05]  /*75780*/  IADD3 R244, P0, R20, R4, RZ ;  /* 0x0000000414f47210 */ /* 0x000fca0007f1e0ff */
[----:B------:R-:W-:Y:S01]  /*75790*/  IMAD.X R245, R8, 0x1, R7, P0 ;  /* 0x0000000108f57824 */ /* 0x000fe200000e0607 */
[----:B------:R-:W-:Y:S02]  /*757a0*/  IADD3 R242, P0, R20, R5, RZ ;  /* 0x0000000514f27210 */ /* 0x000fe40007f1e0ff */
[----:B------:R-:W3:Y:S03]  /*757b0*/  LDL.LU R20, [R1+0x8ec] ;  /* 0x0008ec0001147983 */ /* 0x000ee60000300800 */
[----:B------:R-:W-:Y:S01]  /*757c0*/  IMAD.X R243, R8, 0x1, R6, P0 ;  /* 0x0000000108f37824 */ /* 0x000fe200000e0606 */
[----:B------:R-:W-:Y:S02]  /*757d0*/  SHF.R.S32.HI R8, RZ, 0x1f, R19 ;  /* 0x0000001fff087819 */ /* 0x000fe40000011413 */
[----:B------:R-:W-:-:S05]  /*757e0*/  IADD3 R240, P0, R19, R4, RZ ;  /* 0x0000000413f07210 */ /* 0x000fca0007f1e0ff */
[C---:B------:R-:W-:Y:S01]  /*757f0*/  IMAD.X R241, R8.reuse, 0x1, R7, P0 ;  /* 0x0000000108f17824 */ /* 0x040fe200000e0607 */
[----:B------:R-:W-:Y:S02]  /*75800*/  IADD3 R238, P0, R19, R5, RZ ;  /* 0x0000000513ee7210 */ /* 0x000fe40007f1e0ff */
[----:B------:R-:W4:Y:S03]  /*75810*/  LDL.LU R19, [R1+0x8f0] ;  /* 0x0008f00001137983 */ /* 0x000f260000300800 */
[----:B------:R-:W-:Y:S01]  /*75820*/  IMAD.X R239, R8, 0x1, R6, P0 ;  /* 0x0000000108ef7824 */ /* 0x000fe200000e0606 */
[----:B------:R-:W-:Y:S02]  /*75830*/  SHF.R.S32.HI R8, RZ, 0x1f, R18 ;  /* 0x0000001fff087819 */ /* 0x000fe40000011412 */
[----:B------:R-:W-:-:S05]  /*75840*/  IADD3 R234, P0, R18, R4, RZ ;  /* 0x0000000412ea7210 */ /* 0x000fca0007f1e0ff */
[----:B------:R-:W-:Y:S01]  /*75850*/  IMAD.X R235, R8, 0x1, R7, P0 ;  /* 0x0000000108eb7824 */ /* 0x000fe200000e0607 */
        /* <DEDUP_REMOVED lines=11> */
[C---:B------:R-:W-:Y:S01]  /*75910*/  IMAD.X R177, R8.reuse, 0x1, R7, P0 ;  /* 0x0000000108b17824 */ /* 0x040fe200000e0607 */
[----:B------:R-:W-:Y:S02]  /*75920*/  IADD3 R174, P0, R237, R5, RZ ;  /* 0x00000005edae7210 */ /* 0x000fe40007f1e0ff */
[----:B------:R-:W4:Y:S03]  /*75930*/  LDL.LU R237, [R1+0x8fc] ;  /* 0x0008fc0001ed7983 */ /* 0x000f260000300800 */
[----:B------:R-:W-:Y:S01]  /*75940*/  IMAD.X R175, R8, 0x1, R6, P0 ;  /* 0x0000000108af7824 */ /* 0x000fe200000e0606 */
[----:B--2---:R-:W-:Y:S02]  /*75950*/  SHF.R.S32.HI R8, RZ, 0x1f, R21 ;  /* 0x0000001fff087819 */ /* 0x004fe40000011415 */
        /* <DEDUP_REMOVED lines=11> */
[----:B----4-:R-:W-:Y:S02]  /*75a10*/  SHF.R.S32.HI R8, RZ, 0x1f, R19 ;  /* 0x0000001fff087819 */ /* 0x010fe40000011413 */
        /* <DEDUP_REMOVED lines=155> */
[----:B------:R-:W-:Y:S01]  /*763d0*/  SHF.R.S32.HI R8, RZ, 0x1f, R22 ;  /* 0x0000001fff087819 */ /* 0x000fe20000011416 */
[----:B------:R-:W4:Y:S01]  /*763e0*/  LDL.LU R144, [R1+0x970] ;  /* 0x0009700001907983 */ /* 0x000f220000300800 */
        /* <DEDUP_REMOVED lines=8> */
[----:B------:R-:W4:Y:S03]  /*76470*/  LDL.LU R237, [R1+0xa40] ;  /* 0x000a400001ed7983 */ /* 0x000f260000300800 */
[----:B------:R-:W-:Y:S01]  /*76480*/  IMAD.X R31, R8, 0x1, R6, P0 ;  /* 0x00000001081f7824 */ /* 0x000fe200000e0606 */
[----:B------:R-:W4:Y:S04]  /*76490*/  LDL.LU R153, [R1+0x974] ;  /* 0x0009740001997983 */ /* 0x000f280000300800 */
[----:B------:R-:W4:Y:S04]  /*764a0*/  LDL.LU R152, [R1+0x978] ;  /* 0x0009780001987983 */ /* 0x000f280000300800 */
[----:B------:R-:W4:Y:S04]  /*764b0*/  LDL.LU R154, [R1+0x97c] ;  /* 0x00097c00019a7983 */ /* 0x000f280000300800 */
[----:B------:R-:W4:Y:S01]  /*764c0*/  LDL.LU R145, [R1+0x980] ;  /* 0x0009800001917983 */ /* 0x000f220000300800 */
[----:B------:R-:W-:-:S02]  /*764d0*/  IMAD.MOV.U32 R180, RZ, RZ, R10 ;  /* 0x000000ffffb47224 */ /* 0x000fc400078e000a */
[----:B------:R-:W-:Y:S01]  /*764e0*/  IMAD.MOV.U32 R181, RZ, RZ, R11 ;  /* 0x000000ffffb57224 */ /* 0x000fe200078e000b */
[----:B--2---:R-:W-:Y:S02]  /*764f0*/  SHF.R.S32.HI R8, RZ, 0x1f, R21 ;  /* 0x0000001fff087819 */ /* 0x004fe40000011415 */
[----:B------:R-:W-:-:S05]  /*76500*/  IADD3 R32, P0, R21, R4, RZ ;  /* 0x0000000415207210 */ /* 0x000fca0007f1e0ff */
[----:B------:R-:W-:Y:S01]  /*76510*/  IMAD.X R33, R8, 0x1, R7, P0 ;  /* 0x0000000108217824 */ /* 0x000fe200000e0607 */
[----:B0-----:R-:W-:-:S05]  /*76520*/  IADD3 R12, P0, R21, R5, RZ ;  /* 0x00000005150c7210 */ /* 0x001fca0007f1e0ff */
[----:B------:R-:W-:Y:S01]  /*76530*/  IMAD.X R13, R8, 0x1, R6, P0 ;  /* 0x00000001080d7824 */ /* 0x000fe200000e0606 */
        /* <DEDUP_REMOVED lines=19> */
[----:B------:R-:W2:Y:S03]  /*76670*/  LDL.LU R144, [R1+0x984] ;  /* 0x0009840001907983 */ /* 0x000ea60000300800 */
[----:B------:R-:W-:Y:S01]  /*76680*/  IMAD.X R15, R8, 0x1, R6, P0 ;  /* 0x00000001080f7824 */ /* 0x000fe200000e0606 */
[----:B------:R-:W-:Y:S02]  /*76690*/  SHF.R.S32.HI R9, RZ, 0x1f, R237 ;  /* 0x0000001fff097819 */ /* 0x000fe400000114ed */
[----:B------:R-:W-:-:S05]  /*766a0*/  IADD3 R10, P0, R237, R4, RZ ;  /* 0x00000004ed0a7210 */ /* 0x000fca0007f1e0ff */
[----:B------:R-:W-:Y:S01]  /*766b0*/  IMAD.X R11, R9, 0x1, R7, P0 ;  /* 0x00000001090b7824 */ /* 0x000fe200000e0607 */
[----:B------:R-:W-:Y:S02]  /*766c0*/  IADD3 R8, P0, R237, R5, RZ ;  /* 0x00000005ed087210 */ /* 0x000fe40007f1e0ff */
[----:B------:R-:W3:Y:S01]  /*766d0*/  LDL.LU R237, [R1+0x988] ;  /* 0x0009880001ed7983 */ /* 0x000ee20000300800 */
[----:B------:R-:W-:Y:S02]  /*766e0*/  LOP3.LUT P6, RZ, R236, 0x400000, RZ, 0xc0, !PT ;  /* 0x00400000ecff7812 */ /* 0x000fe400078cc0ff */
[----:B------:R-:W-:Y:S01]  /*766f0*/  PRMT R178, R178, 0x7773, RZ ;  /* 0x00007773b2b27816 */ /* 0x000fe200000000ff */
[----:B------:R-:W-:Y:S01]  /*76700*/  IMAD.X R9, R9, 0x1, R6, P0 ;  /* 0x0000000109097824 */ /* 0x000fe200000e0606 */
[----:B------:R-:W-:-:S09]  /*76710*/  IADD3 R160, P0, R153, R4, RZ ;  /* 0x0000000499a07210 */ /* 0x000fd20007f1e0ff */
[----:B------:R0:W-:Y:S02]  /*76720*/  @P6 STG.E.U8 desc[UR44][R142.64], R178 ;  /* 0x000000b28e006986 */ /* 0x0001e4000c10112c */
[----:B0-----:R-:W-:-:S05]  /*76730*/  SHF.R.S32.HI R142, RZ, 0x1f, R153 ;  /* 0x0000001fff8e7819 */ /* 0x001fca0000011499 */
[----:B------:R-:W-:Y:S01]  /*76740*/  IMAD.X R161, R142, 0x1, R7, P0 ;  /* 0x000000018ea17824 */ /* 0x000fe200000e0607 */
[----:B------:R-:W-:Y:S02]  /*76750*/  IADD3 R156, P0, R153, R5, RZ ;  /* 0x00000005999c7210 */ /* 0x000fe40007f1e0ff */
[----:B------:R-:W-:-:S03]  /*76760*/  SHF.R.S32.HI R143, RZ, 0x1f, R152 ;  /* 0x0000001fff8f7819 */ /* 0x000fc60000011498 */
[----:B------:R-:W-:Y:S01]  /*76770*/  IMAD.X R157, R142, 0x1, R6, P0 ;  /* 0x000000018e9d7824 */ /* 0x000fe200000e0606 */
[----:B------:R-:W-:-:S05]  /*76780*/  IADD3 R158, P0, R152, R4, RZ ;  /* 0x00000004989e7210 */ /* 0x000fca0007f1e0ff */
[----:B------:R-:W-:Y:S01]  /*76790*/  IMAD.X R159, R143, 0x1, R7, P0 ;  /* 0x000000018f9f7824 */ /* 0x000fe200000e0607 */
[----:B------:R-:W-:Y:S01]  /*767a0*/  IADD3 R152, P0, R152, R5, RZ ;  /* 0x0000000598987210 */ /* 0x000fe20007f1e0ff */
[----:B------:R-:W-:Y:S01]  /*767b0*/  IMAD.MOV.U32 R188, RZ, RZ, R148 ;  /* 0x000000ffffbc7224 */ /* 0x000fe200078e0094 */
[----:B------:R-:W-:-:S03]  /*767c0*/  SHF.R.S32.HI R142, RZ, 0x1f, R154 ;  /* 0x0000001fff8e7819 */ /* 0x000fc6000001149a */
[----:B------:R-:W-:Y:S01]  /*767d0*/  IMAD.X R153, R143, 0x1, R6, P0 ;  /* 0x000000018f997824 */ /* 0x000fe200000e0606 */
[----:B------:R-:W-:Y:S01]  /*767e0*/  IADD3 R148, P0, R154, R4, RZ ;  /* 0x000000049a947210 */ /* 0x000fe20007f1e0ff */
[----:B------:R-:W-:-:S04]  /*767f0*/  IMAD.MOV.U32 R189, RZ, RZ, R149 ;  /* 0x000000ffffbd7224 */ /* 0x000fc800078e0095 */
        /* <DEDUP_REMOVED lines=9> */
[----:B------:R-:W-:-:S04]  /*76890*/  IMAD.MOV.U32 R190, RZ, RZ, R146 ;  /* 0x000000ffffbe7224 */ /* 0x000fc800078e0092 */
[----:B------:R-:W-:Y:S02]  /*768a0*/  IMAD.X R143, R143, 0x1, R6, P0 ;  /* 0x000000018f8f7824 */ /* 0x000fe400000e0606 */
[----:B------:R-:W-:Y:S02]  /*768b0*/  IMAD.MOV.U32 R191, RZ, RZ, R147 ;  /* 0x000000ffffbf7224 */ /* 0x000fe400078e0093 */
[----:B------:R-:W-:Y:S02]  /*768c0*/  IMAD.MOV.U32 R192, RZ, RZ, R162 ;  /* 0x000000ffffc07224 */ /* 0x000fe400078e00a2 */
[----:B------:R-:W-:Y:S01]  /*768d0*/  IMAD.MOV.U32 R193, RZ, RZ, R163 ;  /* 0x000000ffffc17224 */ /* 0x000fe200078e00a3 */
[C---:B------:R-:W-:Y:S02]  /*768e0*/  LOP3.LUT P1, RZ, R236.reuse, 0x800000, RZ, 0xc0, !PT ;  /* 0x00800000ecff7812 */ /* 0x040fe4000782c0ff */
[C---:B------:R-:W-:Y:S02]  /*768f0*/  LOP3.LUT P2, RZ, R236.reuse, 0x2000000, RZ, 0xc0, !PT ;  /* 0x02000000ecff7812 */ /* 0x040fe4000784c0ff */
[----:B------:R-:W-:-:S02]  /*76900*/  LOP3.LUT P3, RZ, R236, 0x8000000, RZ, 0xc0, !PT ;  /* 0x08000000ecff7812 */ /* 0x000fc4000786c0ff */
[----:B------:R-:W-:Y:S01]  /*76910*/  LOP3.LUT P4, RZ, R236, 0x10000000, RZ, 0xc0, !PT ;  /* 0x10000000ecff7812 */ /* 0x000fe2000788c0ff */
[----:B------:R-:W-:Y:S02]  /*76920*/  IMAD.MOV.U32 R187, RZ, RZ, R181 ;  /* 0x000000ffffbb7224 */ /* 0x000fe400078e00b5 */
[----:B------:R-:W4:Y:S04]  /*76930*/  LDL.LU R181, [R1+0x50] ;  /* 0x0000500001b57983 */ /* 0x000f280000300800 */
[----:B------:R-:W4:Y:S01]  /*76940*/  LDL.LU.64 R184, [R1+0x7f0] ;  /* 0x0007f00001b87983 */ /* 0x000f220000300a00 */
[----:B--2---:R-:W-:Y:S02]  /*76950*/  SHF.R.S32.HI R145, RZ, 0x1f, R144 ;  /* 0x0000001fff917819 */ /* 0x004fe40000011490 */
[----:B------:R-:W-:-:S05]  /*76960*/  IADD3 R146, P0, R144, R4, RZ ;  /* 0x0000000490927210 */ /* 0x000fca0007f1e0ff */
[----:B------:R-:W-:Y:S01]  /*76970*/  IMAD.X R147, R145, 0x1, R7, P0 ;  /* 0x0000000191937824 */ /* 0x000fe200000e0607 */
[----:B------:R-:W-:-:S05]  /*76980*/  IADD3 R144, P0, R144, R5, RZ ;  /* 0x0000000590907210 */ /* 0x000fca0007f1e0ff */
[----:B------:R-:W-:Y:S01]  /*76990*/  IMAD.X R145, R145, 0x1, R6, P0 ;  /* 0x0000000191917824 */ /* 0x000fe200000e0606 */
[----:B---3--:R-:W-:Y:S02]  /*769a0*/  IADD3 R162, P0, R237, R4, RZ ;  /* 0x00000004eda27210 */ /* 0x008fe40007f1e0ff */
[----:B------:R-:W-:-:S05]  /*769b0*/  SHF.R.S32.HI R178, RZ, 0x1f, R237 ;  /* 0x0000001fffb27819 */ /* 0x000fca00000114ed */
[----:B------:R-:W-:Y:S01]  /*769c0*/  IMAD.X R163, R178, 0x1, R7, P0 ;  /* 0x00000001b2a37824 */ /* 0x000fe200000e0607 */
[----:B------:R-:W-:-:S05]  /*769d0*/  IADD3 R4, P0, R237, R5, RZ ;  /* 0x00000005ed047210 */ /* 0x000fca0007f1e0ff */
[----:B------:R-:W-:Y:S02]  /*769e0*/  IMAD.X R5, R178, 0x1, R6, P0 ;  /* 0x00000001b2057824 */ /* 0x000fe400000e0606 */
[----:B------:R-:W-:Y:S01]  /*769f0*/  VIADD R6, R0, 0x159 ;  /* 0x0000015900067836 */ /* 0x000fe20000000000 */
[C---:B------:R-:W-:Y:S02]  /*76a00*/  PRMT R7, R179.reuse, 0x7770, RZ ;  /* 0x00007770b3077816 */ /* 0x040fe400000000ff */
[C---:B------:R-:W-:Y:S02]  /*76a10*/  PRMT R178, R179.reuse, 0x7771, RZ ;  /* 0x00007771b3b27816 */ /* 0x040fe400000000ff */
[----:B------:R-:W-:Y:S02]  /*76a20*/  ISETP.GE.AND P0, PT, R6, UR35, PT ;  /* 0x0000002306007c0c */ /* 0x000fe4000bf06270 */
[C---:B------:R-:W-:Y:S01]  /*76a30*/  PRMT R6, R179.reuse, 0x7772, RZ ;  /* 0x00007772b3067816 */ /* 0x040fe200000000ff */
[----:B------:R0:W-:Y:S01]  /*76a40*/  @P1 STG.E.U8 desc[UR44][R192.64], R7 ;  /* 0x00000007c0001986 */ /* 0x0001e2000c10112c */
[----:B------:R-:W-:-:S03]  /*76a50*/  PRMT R179, R179, 0x7773, RZ ;  /* 0x00007773b3b37816 */ /* 0x000fc600000000ff */
[----:B------:R1:W-:Y:S04]  /*76a60*/  @P2 STG.E.U8 desc[UR44][R188.64], R178 ;  /* 0x000000b2bc002986 */ /* 0x0003e8000c10112c */
[----:B------:R2:W-:Y:S04]  /*76a70*/  @P3 STG.E.U8 desc[UR44][R182.64], R6 ;  /* 0x00000006b6003986 */ /* 0x0005e8000c10112c */
[----:B0-----:R-:W3:Y:S04]  /*76a80*/  LDL.LU.64 R192, [R1+0x7e0] ;  /* 0x0007e00001c07983 */ /* 0x001ee80000300a00 */
[----:B------:R-:W3:Y:S04]  /*76a90*/  LDL.LU R237, [R1+0x54] ;  /* 0x0000540001ed7983 */ /* 0x000ee80000300800 */
[----:B-1----:R-:W3:Y:S04]  /*76aa0*/  LDL.LU.64 R188, [R1+0x7d8] ;  /* 0x0007d80001bc7983 */ /* 0x002ee80000300a00 */
[----:B--2---:R-:W2:Y:S04]  /*76ab0*/  LDL.LU.64 R182, [R1+0x7d0] ;  /* 0x0007d00001b67983 */ /* 0x004ea80000300a00 */
[----:B------:R0:W-:Y:S04]  /*76ac0*/  @P4 STG.E.U8 desc[UR44][R2.64], R179 ;  /* 0x000000b302004986 */ /* 0x0001e8000c10112c */
[----:B0-----:R-:W3:Y:S01]  /*76ad0*/  LDL.LU.64 R2, [R1+0x1bc0] ;  /* 0x001bc00001027983 */ /* 0x001ee20000300a00 */
[----:B------:R-:W-:Y:S01]  /*76ae0*/  LOP3.LUT P5, RZ, R236, 0x40000000, RZ, 0xc0, !PT ;  /* 0x40000000ecff7812 */ /* 0x000fe200078ac0ff */
[----:B------:R-:W-:Y:S01]  /*76af0*/  VIADD R7, R0, 0x15a ;  /* 0x0000015a00077836 */ /* 0x000fe20000000000 */
[----:B------:R-:W-:-:S04]  /*76b00*/  LOP3.LUT P6, RZ, R250, 0x400, RZ, 0xc0, !PT ;  /* 0x00000400faff7812 */ /* 0x000fc800078cc0ff */
[----:B------:R-:W-:Y:S01]  /*76b10*/  ISETP.GE.AND P1, PT, R7, UR57, PT ;  /* 0x0000003907007c0c */ /* 0x000fe2000bf26270 */
[----:B------:R-:W-:-:S05]  /*76b20*/  VIADD R7, R0, 0x15b ;  /* 0x0000015b00077836 */ /* 0x000fca0000000000 */
[----:B------:R-:W-:Y:S01]  /*76b30*/  ISETP.GE.AND P2, PT, R7, UR29, PT ;  /* 0x0000001d07007c0c */ /* 0x000fe2000bf46270 */
[----:B------:R-:W-:Y:S01]  /*76b40*/  VIADD R7, R0, 0x15c ;  /* 0x0000015c00077836 */ /* 0x000fe20000000000 */
[----:B------:R-:W-:Y:S01]  /*76b50*/  ULDC.64 UR28, c[0x0][0x228] ;  /* 0x00008a00001c7ab9 */ /* 0x000fe20000000a00 */
[----:B----4-:R-:W-:-:S05]  /*76b60*/  PRMT R6, R181, 0x7770, RZ ;  /* 0x00007770b5067816 */ /* 0x010fca00000000ff */
[----:B------:R0:W-:Y:S01]  /*76b70*/  @P5 STG.E.U8 desc[UR44][R190.64], R6 ;  /* 0x00000006be005986 */ /* 0x0001e2000c10112c */
[----:B------:R-:W-:Y:S01]  /*76b80*/  IMAD.MOV.U32 R186, RZ, RZ, R180 ;  /* 0x000000ffffba7224 */ /* 0x000fe200078e00b4 */
[----:B------:R-:W-:Y:S01]  /*76b90*/  ISETP.GE.AND P3, PT, R7, UR27, PT ;  /* 0x0000001b07007c0c */ /* 0x000fe2000bf66270 */
[----:B------:R-:W-:Y:S01]  /*76ba0*/  VIADD R178, R0, 0x15d ;  /* 0x0000015d00b27836 */ /* 0x000fe20000000000 */
[----:B0-----:R-:W-:Y:S01]  /*76bb0*/  PRMT R6, R181, 0x7771, RZ ;  /* 0x00007771b5067816 */ /* 0x001fe200000000ff */
[----:B------:R-:W-:-:S04]  /*76bc0*/  ULDC.64 UR26, c[0x0][0x228] ;  /* 0x00008a00001a7ab9 */ /* 0x000fc80000000a00 */
[----:B------:R0:W-:Y:S01]  /*76bd0*/  @P6 STG.E.U8 desc[UR44][R184.64], R6 ;  /* 0x00000006b8006986 */ /* 0x0001e2000c10112c */
[----:B------:R-:W-:-:S03]  /*76be0*/  PRMT R7, R181, 0x7772, RZ ;  /* 0x00007772b5077816 */ /* 0x000fc600000000ff */
[----:B0-----:R-:W4:Y:S01]  /*76bf0*/  LDL.LU.64 R184, [R1+0x7c8] ;  /* 0x0007c80001b87983 */ /* 0x001f220000300a00 */
[----:B------:R-:W-:-:S03]  /*76c00*/  PRMT R6, R181, 0x7773, RZ ;  /* 0x00007773b5067816 */ /* 0x000fc600000000ff */
[----:B------:R-:W4:Y:S04]  /*76c10*/  LDL.LU R180, [R1+0x58] ;  /* 0x0000580001b47983 */ /* 0x000f280000300800 */
[----:B------:R-:W4:Y:S01]  /*76c20*/  LDL.LU.64 R190, [R1+0x7c0] ;  /* 0x0007c00001be7983 */ /* 0x000f220000300a00 */
[C---:B---3--:R-:W-:Y:S01]  /*76c30*/  ISETP.LT.AND P4, PT, R2.reuse, UR8, !P0 ;  /* 0x0000000802007c0c */ /* 0x048fe2000c781270 */
[----:B------:R-:W-:Y:S01]  /*76c40*/  ULDC UR8, c[0x0][0x228] ;  /* 0x00008a0000087ab9 */ /* 0x000fe20000000800 */
[C---:B------:R-:W-:Y:S01]  /*76c50*/  ISETP.LT.AND P0, PT, R3.reuse, UR6, !P0 ;  /* 0x0000000603007c0c */ /* 0x040fe2000c701270 */
[----:B------:R-:W-:Y:S01]  /*76c60*/  ULDC UR6, c[0x0][0x228] ;  /* 0x00008a0000067ab9 */ /* 0x000fe20000000800 */
[----:B------:R-:W-:Y:S02]  /*76c70*/  ISETP.LT.AND P5, PT, R2, UR12, !P1 ;  /* 0x0000000c02007c0c */ /* 0x000fe4000cfa1270 */
[----:B------:R-:W-:-:S07]  /*76c80*/  ISETP.LT.AND P6, PT, R3, UR10, !P1 ;  /* 0x0000000a03007c0c */ /* 0x000fce000cfc1270 */
[----:B------:R0:W-:Y:S04]  /*76c90*/  @P4 STG.E.U8 desc[UR44][R186.64], R7 ;  /* 0x00000007ba004986 */ /* 0x0001e8000c10112c */
[----:B------:R1:W-:Y:S04]  /*76ca0*/  @P0 STG.E.U8 desc[UR44][R192.64], R6 ;  /* 0x00000006c0000986 */ /* 0x0003e8000c10112c */
[----:B0-----:R-:W3:Y:S01]  /*76cb0*/  LDL.LU.64 R186, [R1+0x7b8] ;  /* 0x0007b80001ba7983 */ /* 0x001ee20000300a00 */
[C---:B------:R-:W-:Y:S02]  /*76cc0*/  PRMT R7, R237.reuse, 0x7770, RZ ;  /* 0x00007770ed077816 */ /* 0x040fe400000000ff */
[----:B-1----:R-:W-:-:S03]  /*76cd0*/  PRMT R6, R237, 0x7771, RZ ;  /* 0x00007771ed067816 */ /* 0x002fc600000000ff */
[----:B------:R0:W-:Y:S04]  /*76ce0*/  @P5 STG.E.U8 desc[UR44][R188.64], R7 ;  /* 0x00000007bc005986 */ /* 0x0001e8000c10112c */
[----:B--2---:R1:W-:Y:S04]  /*76cf0*/  @P6 STG.E.U8 desc[UR44][R182.64], R6 ;  /* 0x00000006b6006986 */ /* 0x0043e8000c10112c */
[----:B0-----:R-:W2:Y:S04]  /*76d00*/  LDL.LU.64 R188, [R1+0x7b0] ;  /* 0x0007b00001bc7983 */ /* 0x001ea80000300a00 */
[----:B-1----:R-:W2:Y:S01]  /*76d10*/  LDL.LU.64 R182, [R1+0x7a8] ;  /* 0x0007a80001b67983 */ /* 0x002ea20000300a00 */
[----:B------:R-:W-:-:S02]  /*76d20*/  ISETP.LT.AND P4, PT, R2, UR20, !P2 ;  /* 0x0000001402007c0c */ /* 0x000fc4000d781270 */
[----:B------:R-:W-:Y:S01]  /*76d30*/  ISETP.LT.AND P2, PT, R3, UR18, !P2 ;  /* 0x0000001203007c0c */ /* 0x000fe2000d741270 */
[----:B------:R-:W-:Y:S01]  /*76d40*/  VIADD R7, R0, 0x15e ;  /* 0x0000015e00077836 */ /* 0x000fe20000000000 */
[----:B------:R-:W-:Y:S01]  /*76d50*/  PRMT R6, R237, 0x7772, RZ ;  /* 0x00007772ed067816 */ /* 0x000fe200000000ff */
[----:B------:R-:W2:Y:S01]  /*76d60*/  LDL.LU R181, [R1+0x5c] ;  /* 0x00005c0001b57983 */ /* 0x000ea20000300800 */
[----:B------:R-:W-:Y:S02]  /*76d70*/  ISETP.LT.AND P5, PT, R2, UR14, !P3 ;  /* 0x0000000e02007c0c */ /* 0x000fe4000dfa1270 */
[----:B------:R-:W-:Y:S01]  /*76d80*/  ISETP.GE.AND P0, PT, R7, UR37, PT ;  /* 0x0000002507007c0c */ /* 0x000fe2000bf06270 */
[----:B------:R-:W2:Y:S01]  /*76d90*/  LDL.LU.64 R192, [R1+0x7a0] ;  /* 0x0007a00001c07983 */ /* 0x000ea20000300a00 */
[----:B------:R-:W-:Y:S02]  /*76da0*/  PRMT R7, R237, 0x7773, RZ ;  /* 0x00007773ed077816 */ /* 0x000fe400000000ff */
[----:B------:R-:W-:Y:S01]  /*76db0*/  ISETP.GE.AND P1, PT, R178, UR59, PT ;  /* 0x0000003bb2007c0c */ /* 0x000fe2000bf26270 */
[----:B----4-:R0:W-:Y:S01]  /*76dc0*/  @P4 STG.E.U8 desc[UR44][R184.64], R6 ;  /* 0x00000006b8004986 */ /* 0x0101e2000c10112c */
[----:B------:R-:W-:-:S03]  /*76dd0*/  ISETP.LT.AND P3, PT, R3, UR26, !P3 ;  /* 0x0000001a03007c0c */ /* 0x000fc6000df61270 */
[----:B------:R1:W-:Y:S01]  /*76de0*/  @P2 STG.E.U8 desc[UR44][R190.64], R7 ;  /* 0x00000007be002986 */ /* 0x0003e2000c10112c */
[----:B------:R-:W-:-:S03]  /*76df0*/  ISETP.LT.AND P2, PT, R2, UR24, !P1 ;  /* 0x0000001802007c0c */ /* 0x000fc6000cf41270 */
[----:B0-----:R-:W4:Y:S01]  /*76e00*/  LDL.LU.64 R184, [R1+0x798] ;  /* 0x0007980001b87983 */ /* 0x001f220000300a00 */
[C---:B------:R-:W-:Y:S02]  /*76e10*/  PRMT R6, R180.reuse, 0x7770, RZ ;  /* 0x00007770b4067816 */ /* 0x040fe400000000ff */
[----:B-1----:R-:W-:-:S03]  /*76e20*/  PRMT R7, R180, 0x7771, RZ ;  /* 0x00007771b4077816 */ /* 0x002fc600000000ff */
[----:B---3--:R0:W-:Y:S04]  /*76e30*/  @P5 STG.E.U8 desc[UR44][R186.64], R6 ;  /* 0x00000006ba005986 */ /* 0x0081e8000c10112c */
[----:B0-----:R-:W3:Y:S01]  /*76e40*/  LDL.LU.64 R186, [R1+0x790] ;  /* 0x0007900001ba7983 */ /* 0x001ee20000300a00 */
[----:B------:R-:W-:-:S03]  /*76e50*/  PRMT R6, R180, 0x7772, RZ ;  /* 0x00007772b4067816 */ /* 0x000fc600000000ff */
[----:B------:R-:W3:Y:S04]  /*76e60*/  LDL.LU.64 R190, [R1+0x788] ;  /* 0x0007880001be7983 */ /* 0x000ee80000300a00 */
[----:B--2---:R-:W-:Y:S04]  /*76e70*/  @P3 STG.E.U8 desc[UR44][R188.64], R7 ;  /* 0x00000007bc003986 */ /* 0x004fe8000c10112c */
[----:B------:R-:W2:Y:S04]  /*76e80*/  LDL.LU R237, [R1+0x40] ;  /* 0x0000400001ed7983 */ /* 0x000ea80000300800 */
[----:B------:R0:W-:Y:S04]  /*76e90*/  @P2 STG.E.U8 desc[UR44][R182.64], R6 ;  /* 0x00000006b6002986 */ /* 0x0001e8000c10112c */
[----:B0-----:R-:W2:Y:S01]  /*76ea0*/  LDL.LU.64 R182, [R1+0x780] ;  /* 0x0007800001b67983 */ /* 0x001ea20000300a00 */
[----:B------:R-:W-:Y:S01]  /*76eb0*/  VIADD R178, R0, 0x15f ;  /* 0x0000015f00b27836 */ /* 0x000fe20000000000 */
[----:B------:R-:W-:-:S02]  /*76ec0*/  ISETP.LT.AND P1, PT, R3, UR22, !P1 ;  /* 0x0000001603007c0c */ /* 0x000fc4000cf21270 */
[----:B------:R-:W-:Y:S01]  /*76ed0*/  PRMT R7, R180, 0x7773, RZ ;  /* 0x00007773b4077816 */ /* 0x000fe200000000ff */
[----:B------:R-:W2:Y:S01]  /*76ee0*/  LDL.LU.64 R188, [R1+0x778] ;  /* 0x0007780001bc7983 */ /* 0x000ea20000300a00 */
[----:B------:R-:W-:Y:S01]  /*76ef0*/  ISETP.GE.AND P4, PT, R178, UR5, PT ;  /* 0x00000005b2007c0c */ /* 0x000fe2000bf86270 */
[----:B------:R-:W-:Y:S02]  /*76f00*/  ULDC.64 UR4, c[0x0][0x228] ;  /* 0x00008a0000047ab9 */ /* 0x000fe40000000a00 */
[C---:B------:R-:W-:Y:S01]  /*76f10*/  ISETP.LT.AND P5, PT, R2.reuse, UR4, !P0 ;  /* 0x0000000402007c0c */ /* 0x040fe2000c7a1270 */
[----:B------:R-:W-:Y:S01]  /*76f20*/  ULDC UR4, c[0x0][0x228] ;  /* 0x00008a0000047ab9 */ /* 0x000fe20000000800 */
[----:B------:R-:W-:Y:S02]  /*76f30*/  PRMT R6, R181, 0x7770, RZ ;  /* 0x00007770b5067816 */ /* 0x000fe400000000ff */
[----:B------:R-:W-:Y:S02]  /*76f40*/  ISETP.LT.AND P2, PT, R3, UR28, !P0 ;  /* 0x0000001c03007c0c */ /* 0x000fe4000c741270 */
[----:B------:R0:W-:Y:S07]  /*76f50*/  @P1 STG.E.U8 desc[UR44][R192.64], R7 ;  /* 0x00000007c0001986 */ /* 0x0001ee000c10112c */
[----:B----4-:R1:W-:Y:S01]  /*76f60*/  @P5 STG.E.U8 desc[UR44][R184.64], R6 ;  /* 0x00000006b8005986 */ /* 0x0103e2000c10112c */
[----:B------:R-:W-:Y:S01]  /*76f70*/  ISETP.LT.AND P5, PT, R2, UR4, !P4 ;  /* 0x0000000402007c0c */ /* 0x000fe2000e7a1270 */
[----:B------:R-:W-:-:S02]  /*76f80*/  ULDC UR4, c[0x0][0x228] ;  /* 0x00008a0000047ab9 */ /* 0x000fc40000000800 */
[----:B------:R-:W-:Y:S01]  /*76f90*/  ISETP.LT.AND P4, PT, R3, UR4, !P4 ;  /* 0x0000000403007c0c */ /* 0x000fe2000e781270 */
[----:B0-----:R-:W-:Y:S01]  /*76fa0*/  VIADD R7, R0, 0x162 ;  /* 0x0000016200077836 */ /* 0x001fe20000000000 */
[----:B------:R-:W-:Y:S01]  /*76fb0*/  ULDC UR4, c[0x0][0x228] ;  /* 0x00008a0000047ab9 */ /* 0x000fe20000000800 */
[----:B-1----:R-:W4:Y:S01]  /*76fc0*/  LDL.LU.64 R184, [R1+0x770] ;  /* 0x0007700001b87983 */ /* 0x002f220000300a00 */
[----:B------:R-:W-:Y:S02]  /*76fd0*/  PRMT R6, R181, 0x7771, RZ ;  /* 0x00007771b5067816 */ /* 0x000fe400000000ff */
[----:B------:R-:W-:Y:S02]  /*76fe0*/  ISETP.GE.AND P1, PT, R7, UR39, PT ;  /* 0x0000002707007c0c */ /* 0x000fe4000bf26270 */
[C---:B------:R-:W-:Y:S01]  /*76ff0*/  PRMT R7, R181.reuse, 0x7773, RZ ;  /* 0x00007773b5077816 */ /* 0x040fe200000000ff */
[----:B---3--:R0:W-:Y:S04]  /*77000*/  @P2 STG.E.U8 desc[UR44][R186.64], R6 ;  /* 0x00000006ba002986 */ /* 0x0081e8000c10112c */
[----:B0-----:R-:W3:Y:S01]  /*77010*/  LDL.LU R187, [R1+0x44] ;  /* 0x0000440001bb7983 */ /* 0x001ee20000300800 */
[----:B------:R-:W-:-:S03]  /*77020*/  PRMT R6, R181, 0x7772, RZ ;  /* 0x00007772b5067816 */ /* 0x000fc600000000ff */
[----:B------:R-:W3:Y:S04]  /*77030*/  LDL.LU.64 R180, [R1+0x768] ;  /* 0x0007680001b47983 */ /* 0x000ee80000300a00 */
[----:B------:R-:W3:Y:S04]  /*77040*/  LDL.LU.64 R192, [R1+0x760] ;  /* 0x0007600001c07983 */ /* 0x000ee80000300a00 */
[----:B------:R0:W-:Y:S04]  /*77050*/  @P5 STG.E.U8 desc[UR44][R190.64], R6 ;  /* 0x00000006be005986 */ /* 0x0001e8000c10112c */
[----:B--2---:R1:W-:Y:S04]  /*77060*/  @P4 STG.E.U8 desc[UR44][R182.64], R7 ;  /* 0x00000007b6004986 */ /* 0x0043e8000c10112c */
[----:B0-----:R-:W2:Y:S04]  /*77070*/  LDL.LU.64 R190, [R1+0x758] ;  /* 0x0007580001be7983 */ /* 0x001ea80000300a00 */
[----:B-1----:R-:W2:Y:S01]  /*77080*/  LDL.LU.64 R182, [R1+0x750] ;  /* 0x0007500001b67983 */ /* 0x002ea20000300a00 */
[----:B------:R-:W-:-:S05]  /*77090*/  VIADD R178, R0, 0x160 ;  /* 0x0000016000b27836 */ /* 0x000fca0000000000 */
[----:B------:R-:W-:-:S04]  /*770a0*/  ISETP.GE.AND P3, PT, R178, UR61, PT ;  /* 0x0000003db2007c0c */ /* 0x000fc8000bf66270 */
[----:B------:R-:W-:Y:S01]  /*770b0*/  ISETP.LT.AND P6, PT, R2, UR6, !P3 ;  /* 0x0000000602007c0c */ /* 0x000fe2000dfc1270 */
[C---:B------:R-:W-:Y:S01]  /*770c0*/  VIADD R178, R0.reuse, 0x161 ;  /* 0x0000016100b27836 */ /* 0x040fe20000000000 */
[----:B------:R-:W-:Y:S01]  /*770d0*/  ISETP.LT.AND P3, PT, R3, UR4, !P3 ;  /* 0x0000000403007c0c */ /* 0x000fe2000df61270 */
[----:B------:R-:W-:Y:S01]  /*770e0*/  ULDC UR4, c[0x0][0x228] ;  /* 0x00008a0000047ab9 */ /* 0x000fe20000000800 */
[----:B------:R-:W-:Y:S01]  /*770f0*/  PRMT R6, R237, 0x7770, RZ ;  /* 0x00007770ed067816 */ /* 0x000fe200000000ff */
[----:B------:R-:W-:Y:S01]  /*77100*/  VIADD R7, R0, 0x1ff ;  /* 0x000001ff00077836 */ /* 0x000fe20000000000 */
[----:B------:R-:W-:Y:S01]  /*77110*/  ISETP.GE.AND P0, PT, R178, UR31, PT ;  /* 0x0000001fb2007c0c */ /* 0x000fe2000bf06270 */
[----:B------:R-:W-:-:S03]  /*77120*/  ULDC UR6, c[0x0][0x228] ;  /* 0x00008a0000067ab9 */ /* 0x000fc60000000800 */
[----:B------:R-:W-:Y:S01]  /*77130*/  ISETP.LT.AND P5, PT, R2, UR4, !P0 ;  /* 0x0000000402007c0c */ /* 0x000fe2000c7a1270 */
[----:B------:R-:W-:Y:S02]  /*77140*/  ULDC UR4, c[0x0][0x228] ;  /* 0x00008a0000047ab9 */ /* 0x000fe40000000800 */
[----:B------:R0:W-:Y:S01]  /*77150*/  @P6 STG.E.U8 desc[UR44][R188.64], R6 ;  /* 0x00000006bc006986 */ /* 0x0001e2000c10112c */
[----:B------:R-:W-:Y:S01]  /*77160*/  ISETP.LT.AND P0, PT, R3, UR4, !P0 ;  /* 0x0000000403007c0c */ /* 0x000fe2000c701270 */
[----:B------:R-:W-:Y:S01]  /*77170*/  ULDC UR4, c[0x0][0x228] ;  /* 0x00008a0000047ab9 */ /* 0x000fe20000000800 */
[----:B0-----:R-:W-:-:S05]  /*77180*/  PRMT R6, R237, 0x7771, RZ ;  /* 0x00007771ed067816 */ /* 0x001fca00000000ff */
[----:B----4-:R0:W-:Y:S01]  /*77190*/  @P3 STG.E.U8 desc[UR44][R184.64], R6 ;  /* 0x00000006b8003986 */ /* 0x0101e2000c10112c */
[----:B------:R-:W-:Y:S02]  /*771a0*/  ISETP.LT.AND P3, PT, R2, UR4, !P1 ;  /* 0x0000000402007c0c */ /* 0x000fe4000cf61270 */
[----:B------:R-:W-:Y:S01]  /*771b0*/  ISETP.GE.AND P4, PT, R7, UR29, PT ;  /* 0x0000001d07007c0c */ /* 0x000fe2000bf86270 */
[----:B------:R-:W-:Y:S01]  /*771c0*/  VIADD R178, R0, 0x163 ;  /* 0x0000016300b27836 */ /* 0x000fe20000000000 */
[----:B------:R-:W-:Y:S01]  /*771d0*/  ISETP.LT.AND P6, PT, R3, UR6, !P1 ;  /* 0x0000000603007c0c */ /* 0x000fe2000cfc1270 */
[----:B------:R-:W-:Y:S01]  /*771e0*/  ULDC UR4, c[0x0][0x22c] ;  /* 0x00008b0000047ab9 */ /* 0x000fe20000000800 */
[C---:B------:R-:W-:Y:S01]  /*771f0*/  PRMT R7, R237.reuse, 0x7772, RZ ;  /* 0x00007772ed077816 */ /* 0x040fe200000000ff */
[----:B------:R-:W-:Y:S01]  /*77200*/  ULDC UR6, c[0x0][0x228] ;  /* 0x00008a0000067ab9 */ /* 0x000fe20000000800 */
[----:B0-----:R-:W4:Y:S01]  /*77210*/  LDL.LU.64 R184, [R1+0x748] ;  /* 0x0007480001b87983 */ /* 0x001f220000300a00 */
[----:B------:R-:W-:-:S03]  /*77220*/  PRMT R6, R237, 0x7773, RZ ;  /* 0x00007773ed067816 */ /* 0x000fc600000000ff */
[----:B------:R-:W4:Y:S04]  /*77230*/  LDL.LU R186, [R1+0x48] ;  /* 0x0000480001ba7983 */ /* 0x000f280000300800 */
[----:B------:R-:W4:Y:S04]  /*77240*/  LDL.LU.64 R188, [R1+0x740] ;  /* 0x0007400001bc7983 */ /* 0x000f280000300a00 */
[----:B---3--:R0:W-:Y:S04]  /*77250*/  @P5 STG.E.U8 desc[UR44][R180.64], R7 ;  /* 0x00000007b4005986 */ /* 0x0081e8000c10112c */
[----:B------:R1:W-:Y:S04]  /*77260*/  @P0 STG.E.U8 desc[UR44][R192.64], R6 ;  /* 0x00000006c0000986 */ /* 0x0003e8000c10112c */
[----:B0-----:R-:W3:Y:S01]  /*77270*/  LDL.LU.64 R180, [R1+0x738] ;  /* 0x0007380001b47983 */ /* 0x001ee20000300a00 */
[----:B------:R-:W-:-:S02]  /*77280*/  PRMT R7, R187, 0x7770, RZ ;  /* 0x00007770bb077816 */ /* 0x000fc400000000ff */
[----:B-1----:R-:W-:-:S03]  /*77290*/  PRMT R6, R187, 0x7771, RZ ;  /* 0x00007771bb067816 */ /* 0x002fc600000000ff */
[----:B--2---:R-:W-:Y:S04]  /*772a0*/  @P3 STG.E.U8 desc[UR44][R190.64], R7 ;  /* 0x00000007be003986 */ /* 0x004fe8000c10112c */
[----:B------:R0:W-:Y:S04]  /*772b0*/  @P6 STG.E.U8 desc[UR44][R182.64], R6 ;  /* 0x00000006b6006986 */ /* 0x0001e8000c10112c */
[----:B0-----:R-:W2:Y:S01]  /*772c0*/  LDL.LU.64 R182, [R1+0x730] ;  /* 0x0007300001b67983 */ /* 0x001ea20000300a00 */
[----:B------:R-:W-:Y:S01]  /*772d0*/  ISETP.GE.AND P2, PT, R178, UR17, PT ;  /* 0x00000011b2007c0c */ /* 0x000fe2000bf46270 */
[----:B------:R-:W-:-:S02]  /*772e0*/  VIADD R178, R0, 0x164 ;  /* 0x0000016400b27836 */ /* 0x000fc40000000000 */
[----:B------:R-:W-:Y:S01]  /*772f0*/  VIADD R6, R0, 0x165 ;  /* 0x0000016500067836 */ /* 0x000fe20000000000 */
[----:B------:R-:W-:Y:S01]  /*77300*/  PRMT R7, R187, 0x7772, RZ ;  /* 0x00007772bb077816 */ /* 0x000fe200000000ff */
[----:B------:R-:W2:Y:S01]  /*77310*/  LDL.LU R237, [R1+0x4c] ;  /* 0x00004c0001ed7983 */ /* 0x000ea20000300800 */
[----:B------:R-:W-:Y:S01]  /*77320*/  ISETP.GE.AND P1, PT, R178, UR4, PT ;  /* 0x00000004b2007c0c */ /* 0x000fe2000bf26270 */
[----:B------:R-:W-:Y:S02]  /*77330*/  ULDC UR4, c[0x0][0x228] ;  /* 0x00008a0000047ab9 */ /* 0x000fe40000000800 */
[----:B------:R-:W-:Y:S01]  /*77340*/  ISETP.LT.AND P3, PT, R2, UR4, !P2 ;  /* 0x0000000402007c0c */ /* 0x000fe2000d761270 */
[----:B------:R-:W-:Y:S01]  /*77350*/  ULDC UR4, c[0x0][0x22c] ;  /* 0x00008b0000047ab9 */ /* 0x000fe20000000800 */
[----:B------:R-:W-:Y:S01]  /*77360*/  ISETP.LT.AND P2, PT, R3, UR6, !P2 ;  /* 0x0000000603007c0c */ /* 0x000fe2000d741270 */
[----:B------:R-:W-:Y:S01]  /*77370*/  ULDC UR6, c[0x0][0x228] ;  /* 0x00008a0000067ab9 */ /* 0x000fe20000000800 */
[----:B------:R-:W-:Y:S01]  /*77380*/  ISETP.GE.AND P0, PT, R6, UR4, PT ;  /* 0x0000000406007c0c */ /* 0x000fe2000bf06270 */
[----:B------:R-:W-:Y:S01]  /*77390*/  VIADD R6, R0, 0x166 ;  /* 0x0000016600067836 */ /* 0x000fe20000000000 */
[----:B------:R-:W-:Y:S01]  /*773a0*/  ISETP.LT.AND P5, PT, R2, UR8, !P1 ;  /* 0x0000000802007c0c */ /* 0x000fe2000cfa1270 */
[----:B------:R-:W-:Y:S01]  /*773b0*/  ULDC UR4, c[0x0][0x22c] ;  /* 0x00008b0000047ab9 */ /* 0x000fe20000000800 */
[----:B------:R-:W-:Y:S01]  /*773c0*/  VIADD R178, R0, 0x168 ;  /* 0x0000016800b27836 */ /* 0x000fe20000000000 */
[----:B------:R-:W-:-:S04]  /*773d0*/  ULDC UR8, c[0x0][0x228] ;  /* 0x00008a0000087ab9 */ /* 0x000fc80000000800 */
[----:B----4-:R0:W-:Y:S01]  /*773e0*/  @P3 STG.E.U8 desc[UR44][R184.64], R7 ;  /* 0x00000007b8003986 */ /* 0x0101e2000c10112c */
[----:B------:R-:W-:Y:S01]  /*773f0*/  ISETP.GE.AND P3, PT, R6, UR4, PT ;  /* 0x0000000406007c0c */ /* 0x000fe2000bf66270 */
[----:B------:R-:W-:Y:S02]  /*77400*/  ULDC UR4, c[0x0][0x228] ;  /* 0x00008a0000047ab9 */ /* 0x000fe40000000800 */
[----:B------:R-:W-:Y:S01]  /*77410*/  ISETP.LT.AND P1, PT, R3, UR4, !P1 ;  /* 0x0000000403007c0c */ /* 0x000fe2000cf21270 */
[----:B------:R-:W-:Y:S01]  /*77420*/  ULDC UR4, c[0x0][0x22c] ;  /* 0x00008b0000047ab9 */ /* 0x000fe20000000800 */
[----:B------:R-:W-:Y:S01]  /*77430*/  PRMT R6, R186, 0x7770, RZ ;  /* 0x00007770ba067816 */ /* 0x000fe200000000ff */
[----:B0-----:R-:W4:Y:S01]  /*77440*/  LDL.LU.64 R184, [R1+0x728] ;  /* 0x0007280001b87983 */ /* 0x001f220000300a00 */
[----:B------:R-:W-:-:S03]  /*77450*/  PRMT R7, R187, 0x7773, RZ ;  /* 0x00007773bb077816 */ /* 0x000fc600000000ff */
[----:B------:R-:W4:Y:S04]  /*77460*/  LDL.LU.64 R192, [R1+0x720] ;  /* 0x0007200001c07983 */ /* 0x000f280000300a00 */
[----:B------:R-:W-:Y:S04]  /*77470*/  @P2 STG.E.U8 desc[UR44][R188.64], R7 ;  /* 0x00000007bc002986 */ /* 0x000fe8000c10112c */
[----:B------:R-:W4:Y:S04]  /*77480*/  LDL.LU.64 R190, [R1+0x718] ;  /* 0x0007180001be7983 */ /* 0x000f280000300a00 */
[----:B---3--:R0:W-:Y:S04]  /*77490*/  @P5 STG.E.U8 desc[UR44][R180.64], R6 ;  /* 0x00000006b4005986 */ /* 0x0081e8000c10112c */
[----:B0-----:R-:W3:Y:S01]  /*774a0*/  LDL.LU.64 R180, [R1+0x710] ;  /* 0x0007100001b47983 */ /* 0x001ee20000300a00 */
[----:B------:R-:W-:-:S05]  /*774b0*/  PRMT R6, R186, 0x7771, RZ ;  /* 0x00007771ba067816 */ /* 0x000fca00000000ff */
[----:B--2---:R0:W-:Y:S04]  /*774c0*/  @P1 STG.E.U8 desc[UR44][R182.64], R6 ;  /* 0x00000006b6001986 */ /* 0x0041e8000c10112c */
[----:B0-----:R-:W2:Y:S01]  /*774d0*/  LDL.LU.64 R182, [R1+0x708] ;  /* 0x0007080001b67983 */ /* 0x001ea20000300a00 */
[----:B------:R-:W-:Y:S01]  /*774e0*/  ISETP.LT.AND P5, PT, R2, UR6, !P0 ;  /* 0x0000000602007c0c */ /* 0x000fe2000c7a1270 */
[----:B------:R-:W-:Y:S01]  /*774f0*/  VIADD R7, R0, 0x167 ;  /* 0x0000016700077836 */ /* 0x000fe20000000000 */
[----:B------:R-:W-:Y:S01]  /*77500*/  ULDC UR6, c[0x0][0x228] ;  /* 0x00008a0000067ab9 */ /* 0x000fe20000000800 */
[----:B------:R-:W2:Y:S01]  /*77510*/  LDL.LU R187, [R1+0x30] ;  /* 0x0000300001bb7983 */ /* 0x000ea20000300800 */
[----:B------:R-:W-:Y:S01]  /*77520*/  ISETP.LT.AND P0, PT, R3, UR6, !P0 ;  /* 0x0000000603007c0c */ /* 0x000fe2000c701270 */
[----:B------:R-:W-:Y:S01]  /*77530*/  ULDC UR6, c[0x0][0x228] ;  /* 0x00008a0000067ab9 */ /* 0x000fe20000000800 */
[----:B------:R-:W-:Y:S01]  /*77540*/  ISETP.GE.AND P2, PT, R7, UR4, PT ;  /* 0x0000000407007c0c */ /* 0x000fe2000bf46270 */
[----:B------:R-:W-:Y:S01]  /*77550*/  ULDC UR4, c[0x0][0x228] ;  /* 0x00008a0000047ab9 */ /* 0x000fe20000000800 */
[----:B------:R-:W-:Y:S01]  /*77560*/  PRMT R7, R186, 0x7772, RZ ;  /* 0x00007772ba077816 */ /* 0x000fe200000000ff */
[----:B------:R-:W2:Y:S01]  /*77570*/  LDL.LU.64 R188, [R1+0x700] ;  /* 0x0007000001bc7983 */ /* 0x000ea20000300a00 */
[----:B------:R-:W-:Y:S01]  /*77580*/  ISETP.LT.AND P6, PT, R2, UR4, !P3 ;  /* 0x0000000402007c0c */ /* 0x000fe2000dfc1270 */
[----:B------:R-:W-:Y:S01]  /*77590*/  ULDC UR4, c[0x0][0x22c] ;  /* 0x00008b0000047ab9 */ /* 0x000fe20000000800 */
[----:B------:R-:W-:Y:S01]  /*775a0*/  ISETP.LT.AND P3, PT, R3, UR6, !P3 ;  /* 0x0000000603007c0c */ /* 0x000fe2000df61270 */
[----:B------:R-:W-:Y:S01]  /*775b0*/  ULDC UR6, c[0x0][0x228] ;  /* 0x00008a0000067ab9 */ /* 0x000fe20000000800 */
[----:B------:R-:W-:-:S02]  /*775c0*/  PRMT R6, R186, 0x7773, RZ ;  /* 0x00007773ba067816 */ /* 0x000fc400000000ff */
[----:B------:R-:W-:Y:S01]  /*775d0*/  ISETP.GE.AND P1, PT, R178, UR4, PT ;  /* 0x00000004b2007c0c */ /* 0x000fe2000bf26270 */
[----:B------:R-:W-:Y:S01]  /*775e0*/  ULDC UR4, c[0x0][0x228] ;  /* 0x00008a0000047ab9 */ /* 0x000fe20000000800 */
[----:B----4-:R0:W-:Y:S01]  /*775f0*/  @P5 STG.E.U8 desc[UR44][R184.64], R7 ;  /* 0x00000007b8005986 */ /* 0x0101e2000c10112c */
[----:B------:R-:W-:Y:S01]  /*77600*/  ISETP.LT.AND P5, PT, R2, UR4, !P2 ;  /* 0x0000000402007c0c */ /* 0x000fe2000d7a1270 */
[----:B------:R-:W-:Y:S02]  /*77610*/  ULDC UR4, c[0x0][0x22c] ;  /* 0x00008b0000047ab9 */ /* 0x000fe40000000800 */
[----:B------:R1:W-:Y:S04]  /*77620*/  @P0 STG.E.U8 desc[UR44][R192.64], R6 ;  /* 0x00000006c0000986 */ /* 0x0003e8000c10112c */
[----:B0-----:R-:W4:Y:S01]  /*77630*/  LDL.LU.64 R184, [R1+0x6f8] ;  /* 0x0006f80001b87983 */ /* 0x001f220000300a00 */
[----:B------:R-:W-:-:S02]  /*77640*/  PRMT R7, R237, 0x7770, RZ ;  /* 0x00007770ed077816 */ /* 0x000fc400000000ff */
[----:B-1----:R-:W-:-:S03]  /*77650*/  PRMT R6, R237, 0x7771, RZ ;  /* 0x00007771ed067816 */ /* 0x002fc600000000ff */
[----:B------:R0:W-:Y:S02]  /*77660*/  @P6 STG.E.U8 desc[UR44][R190.64], R7 ;  /* 0x00000007be006986 */ /* 0x0001e4000c10112c */
[----:B0-----:R-:W-:Y:S02]  /*77670*/  PRMT R7, R237, 0x7772, RZ ;  /* 0x00007772ed077816 */ /* 0x001fe400000000ff */
[----:B---3--:R0:W-:Y:S04]  /*77680*/  @P3 STG.E.U8 desc[UR44][R180.64], R6 ;  /* 0x00000006b4003986 */ /* 0x0081e8000c10112c */
[----:B0-----:R-:W3:Y:S04]  /*77690*/  LDL.LU.64 R180, [R1+0x6f0] ;  /* 0x0006f00001b47983 */ /* 0x001ee80000300a00 */
[----:B--2---:R0:W-:Y:S04]  /*776a0*/  @P5 STG.E.U8 desc[UR44][R182.64], R7 ;  /* 0x00000007b6005986 */ /* 0x0041e8000c10112c */
[----:B0-----:R-:W2:Y:S01]  /*776b0*/  LDL.LU.64 R182, [R1+0x6e8] ;  /* 0x0006e80001b67983 */ /* 0x001ea20000300a00 */
[----:B------:R-:W-:Y:S01]  /*776c0*/  VIADD R6, R0, 0x169 ;  /* 0x0000016900067836 */ /* 0x000fe20000000000 */
[----:B------:R-:W-:Y:S01]  /*776d0*/  ISETP.LT.AND P2, PT, R3, UR6, !P2 ;  /* 0x0000000603007c0c */ /* 0x000fe2000d741270 */
[----:B------:R-:W-:Y:S01]  /*776e0*/  ULDC UR6, c[0x0][0x228] ;  /* 0x00008a0000067ab9 */ /* 0x000fe20000000800 */
[----:B------:R-:W-:Y:S01]  /*776f0*/  ISETP.LT.AND P6, PT, R2, UR8, !P1 ;  /* 0x0000000802007c0c */ /* 0x000fe2000cfc1270 */
[----:B------:R-:W2:Y:S01]  /*77700*/  LDL.LU R186, [R1+0x34] ;  /* 0x0000340001ba7983 */ /* 0x000ea20000300800 */
[----:B------:R-:W-:Y:S01]  /*77710*/  ISETP.GE.AND P0, PT, R6, UR4, PT ;  /* 0x0000000406007c0c */ /* 0x000fe2000bf06270 */
[C---:B------:R-:W-:Y:S01]  /*77720*/  VIADD R6, R0.reuse, 0x16a ;  /* 0x0000016a00067836 */ /* 0x040fe20000000000 */
[----:B------:R-:W-:Y:S01]  /*77730*/  ULDC UR4, c[0x0][0x22c] ;  /* 0x00008b0000047ab9 */ /* 0x000fe20000000800 */
[----:B------:R-:W-:Y:S01]  /*77740*/  PRMT R7, R237, 0x7773, RZ ;  /* 0x00007773ed077816 */ /* 0x000fe200000000ff */
[----:B------:R-:W2:Y:S01]  /*77750*/  LDL.LU.64 R192, [R1+0x6e0] ;  /* 0x0006e00001c07983 */ /* 0x000ea20000300a00 */
[----:B------:R-:W-:Y:S01]  /*77760*/  VIADD R178, R0, 0x16c ;  /* 0x0000016c00b27836 */ /* 0x000fe20000000000 */
[----:B------:R-:W-:Y:S01]  /*77770*/  ISETP.GE.AND P3, PT, R6, UR4, PT ;  /* 0x0000000406007c0c */ /* 0x000fe2000bf66270 */
[----:B------:R-:W-:Y:S01]  /*77780*/  ULDC UR4, c[0x0][0x228] ;  /* 0x00008a0000047ab9 */ /* 0x000fe20000000800 */
[----:B------:R-:W-:Y:S01]  /*77790*/  PRMT R6, R187, 0x7770, RZ ;  /* 0x00007770bb067816 */ /* 0x000fe200000000ff */
[----:B------:R0:W-:Y:S01]  /*777a0*/  @P2 STG.E.U8 desc[UR44][R188.64], R7 ;  /* 0x00000007bc002986 */ /* 0x0001e2000c10112c */
[----:B------:R-:W-:Y:S01]  /*777b0*/  ISETP.LT.AND P1, PT, R3, UR4, !P1 ;  /* 0x0000000403007c0c */ /* 0x000fe2000cf21270 */
[----:B------:R-:W-:Y:S01]  /*777c0*/  ULDC UR4, c[0x0][0x22c] ;  /* 0x00008b0000047ab9 */ /* 0x000fe20000000800 */
[----:B------:R-:W-:Y:S01]  /*777d0*/  ULDC UR8, c[0x0][0x228] ;  /* 0x00008a0000087ab9 */ /* 0x000fe20000000800 */
[----:B------:R-:W2:Y:S01]  /*777e0*/  LDL.LU.64 R190, [R1+0x6d8] ;  /* 0x0006d80001be7983 */ /* 0x000ea20000300a00 */
[----:B------:R-:W-:Y:S01]  /*777f0*/  ISETP.LT.AND P5, PT, R2, UR6, !P0 ;  /* 0x0000000602007c0c */ /* 0x000fe2000c7a1270 */
[----:B------:R-:W-:Y:S01]  /*77800*/  ULDC UR6, c[0x0][0x228] ;  /* 0x00008a0000067ab9 */ /* 0x000fe20000000800 */
[----:B0-----:R-:W-:Y:S01]  /*77810*/  VIADD R7, R0, 0x16b ;  /* 0x0000016b00077836 */ /* 0x001fe20000000000 */
[----:B----4-:R0:W-:Y:S04]  /*77820*/  @P6 STG.E.U8 desc[UR44][R184.64], R6 ;  /* 0x00000006b8006986 */ /* 0x0101e8000c10112c */
[----:B------:R-:W-:Y:S01]  /*77830*/  ISETP.GE.AND P2, PT, R7, UR4, PT ;  /* 0x0000000407007c0c */ /* 0x000fe2000bf46270 */
[----:B------:R-:W-:Y:S01]  /*77840*/  ULDC UR4, c[0x0][0x228] ;  /* 0x00008a0000047ab9 */ /* 0x000fe20000000800 */
[----:B0-----:R-:W4:Y:S01]  /*77850*/  LDL.LU.64 R184, [R1+0x6d0] ;  /* 0x0006d00001b87983 */ /* 0x001f220000300a00 */
[----:B------:R-:W-:-:S02]  /*77860*/  PRMT R6, R187, 0x7771, RZ ;  /* 0x00007771bb067816 */ /* 0x000fc400000000ff */
[----:B------:R-:W-:-:S03]  /*77870*/  PRMT R7, R187, 0x7772, RZ ;  /* 0x00007772bb077816 */ /* 0x000fc600000000ff */
[----:B---3--:R0:W-:Y:S04]  /*77880*/  @P1 STG.E.U8 desc[UR44][R180.64], R6 ;  /* 0x00000006b4001986 */ /* 0x0081e8000c10112c */
[----:B0-----:R-:W3:Y:S04]  /*77890*/  LDL.LU.64 R180, [R1+0x6c8] ;  /* 0x0006c80001b47983 */ /* 0x001ee80000300a00 */
[----:B------:R-:W3:Y:S04]  /*778a0*/  LDL.LU R237, [R1+0x38] ;  /* 0x0000380001ed7983 */ /* 0x000ee80000300800 */
[----:B------:R-:W3:Y:S04]  /*778b0*/  LDL.LU.64 R188, [R1+0x6c0] ;  /* 0x0006c00001bc7983 */ /* 0x000ee80000300a00 */
[----:B--2---:R0:W-:Y:S04]  /*778c0*/  @P5 STG.E.U8 desc[UR44][R182.64], R7 ;  /* 0x00000007b6005986 */ /* 0x0041e8000c10112c */
[----:B0-----:R-:W2:Y:S01]  /*778d0*/  LDL.LU.64 R182, [R1+0x6b8] ;  /* 0x0006b80001b67983 */ /* 0x001ea20000300a00 */
[C---:B------:R-:W-:Y:S01]  /*778e0*/  ISETP.LT.AND P0, PT, R3.reuse, UR6, !P0 ;  /* 0x0000000603007c0c */ /* 0x040fe2000c701270 */
[----:B------:R-:W-:Y:S01]  /*778f0*/  ULDC UR6, c[0x0][0x228] ;  /* 0x00008a0000067ab9 */ /* 0x000fe20000000800 */
[----:B------:R-:W-:Y:S01]  /*77900*/  ISETP.LT.AND P6, PT, R2, UR4, !P3 ;  /* 0x0000000402007c0c */ /* 0x000fe2000dfc1270 */
[----:B------:R-:W-:Y:S01]  /*77910*/  ULDC UR4, c[0x0][0x22c] ;  /* 0x00008b0000047ab9 */ /* 0x000fe20000000800 */
[----:B------:R-:W-:Y:S01]  /*77920*/  ISETP.LT.AND P3, PT, R3, UR6, !P3 ;  /* 0x0000000603007c0c */ /* 0x000fe2000df61270 */
[----:B------:R-:W-:Y:S01]  /*77930*/  ULDC UR6, c[0x0][0x228] ;  /* 0x00008a0000067ab9 */ /* 0x000fe20000000800 */
[----:B------:R-:W-:-:S02]  /*77940*/  PRMT R6, R187, 0x7773, RZ ;  /* 0x00007773bb067816 */ /* 0x000fc400000000ff */
[----:B------:R-:W-:Y:S02]  /*77950*/  PRMT R7, R186, 0x7770, RZ ;  /* 0x00007770ba077816 */ /* 0x000fe400000000ff */
[----:B------:R-:W-:Y:S01]  /*77960*/  ISETP.GE.AND P1, PT, R178, UR4, PT ;  /* 0x00000004b2007c0c */ /* 0x000fe2000bf26270 */
[----:B------:R-:W-:Y:S02]  /*77970*/  ULDC UR4, c[0x0][0x228] ;  /* 0x00008a0000047ab9 */ /* 0x000fe40000000800 */
[----:B------:R0:W-:Y:S01]  /*77980*/  @P0 STG.E.U8 desc[UR44][R192.64], R6 ;  /* 0x00000006c0000986 */ /* 0x0001e2000c10112c */
[----:B------:R-:W-:Y:S01]  /*77990*/  ISETP.LT.AND P5, PT, R2, UR4, !P2 ;  /* 0x0000000402007c0c */ /* 0x000fe2000d7a1270 */
[----:B------:R-:W-:Y:S02]  /*779a0*/  ULDC UR4, c[0x0][0x22c] ;  /* 0x00008b0000047ab9 */ /* 0x000fe40000000800 */
[----:B------:R1:W-:Y:S01]  /*779b0*/  @P6 STG.E.U8 desc[UR44][R190.64], R7 ;  /* 0x00000007be006986 */ /* 0x0003e2000c10112c */
[----:B0-----:R-:W-:-:S02]  /*779c0*/  PRMT R6, R186, 0x7771, RZ ;  /* 0x00007771ba067816 */ /* 0x001fc400000000ff */
[----:B------:R-:W-:Y:S01]  /*779d0*/  ISETP.LT.AND P2, PT, R3, UR6, !P2 ;  /* 0x0000000603007c0c */ /* 0x000fe2000d741270 */
[----:B------:R-:W-:Y:S01]  /*779e0*/  ULDC UR6, c[0x0][0x228] ;  /* 0x00008a0000067ab9 */ /* 0x000fe20000000800 */
[----:B------:R-:W-:Y:S01]  /*779f0*/  ISETP.LT.AND P6, PT, R2, UR8, !P1 ;  /* 0x0000000802007c0c */ /* 0x000fe2000cfc1270 */
[----:B------:R-:W-:Y:S01]  /*77a00*/  VIADD R178, R0, 0x170 ;  /* 0x0000017000b27836 */ /* 0x000fe20000000000 */
[----:B-1----:R-:W-:Y:S01]  /*77a10*/  PRMT R7, R186, 0x7772, RZ ;  /* 0x00007772ba077816 */ /* 0x002fe200000000ff */
[----:B------:R-:W-:Y:S01]  /*77a20*/  ULDC UR8, c[0x0][0x228] ;  /* 0x00008a0000087ab9 */ /* 0x000fe20000000800 */
[----:B----4-:R0:W-:Y:S04]  /*77a30*/  @P3 STG.E.U8 desc[UR44][R184.64], R6 ;  /* 0x00000006b8003986 */ /* 0x0101e8000c10112c */
[----:B0-----:R-:W4:Y:S01]  /*77a40*/  LDL.LU.64 R184, [R1+0x6b0] ;  /* 0x0006b00001b87983 */ /* 0x001f220000300a00 */
[----:B------:R-:W-:-:S03]  /*77a50*/  VIADD R6, R0, 0x16d ;  /* 0x0000016d00067836 */ /* 0x000fc60000000000 */
[----:B------:R-:W4:Y:S02]  /*77a60*/  LDL.LU R187, [R1+0x3c] ;  /* 0x00003c0001bb7983 */ /* 0x000f240000300800 */
[----:B------:R-:W-:Y:S01]  /*77a70*/  ISETP.GE.AND P0, PT, R6, UR4, PT ;  /* 0x0000000406007c0c */ /* 0x000fe2000bf06270 */
[----:B------:R-:W-:Y:S01]  /*77a80*/  VIADD R6, R0, 0x16e ;  /* 0x0000016e00067836 */ /* 0x000fe20000000000 */
[----:B------:R-:W-:-:S04]  /*77a90*/  ULDC UR4, c[0x0][0x22c] ;  /* 0x00008b0000047ab9 */ /* 0x000fc80000000800 */
[----:B------:R-:W-:Y:S01]  /*77aa0*/  ISETP.GE.AND P3, PT, R6, UR4, PT ;  /* 0x0000000406007c0c */ /* 0x000fe2000bf66270 */
[----:B------:R-:W-:Y:S01]  /*77ab0*/  ULDC UR4, c[0x0][0x228] ;  /* 0x00008a0000047ab9 */ /* 0x000fe20000000800 */
[----:B---3--:R0:W-:Y:S01]  /*77ac0*/  @P5 STG.E.U8 desc[UR44][R180.64], R7 ;  /* 0x00000007b4005986 */ /* 0x0081e2000c10112c */
[----:B------:R-:W-:-:S03]  /*77ad0*/  PRMT R6, R237, 0x7770, RZ ;  /* 0x00007770ed067816 */ /* 0x000fc600000000ff */
[----:B0-----:R-:W3:Y:S01]  /*77ae0*/  LDL.LU.64 R180, [R1+0x6a8] ;  /* 0x0006a80001b47983 */ /* 0x001ee20000300a00 */
[----:B------:R-:W-:-:S03]  /*77af0*/  PRMT R7, R186, 0x7773, RZ ;  /* 0x00007773ba077816 */ /* 0x000fc600000000ff */
[----:B------:R-:W3:Y:S04]  /*77b00*/  LDL.LU.64 R192, [R1+0x6a0] ;  /* 0x0006a00001c07983 */ /* 0x000ee80000300a00 */
[----:B------:R-:W-:Y:S04]  /*77b10*/  @P2 STG.E.U8 desc[UR44][R188.64], R7 ;  /* 0x00000007bc002986 */ /* 0x000fe8000c10112c */
[----:B------:R-:W3:Y:S04]  /*77b20*/  LDL.LU.64 R190, [R1+0x698] ;  /* 0x0006980001be7983 */ /* 0x000ee80000300a00 */
[----:B--2---:R0:W-:Y:S04]  /*77b30*/  @P6 STG.E.U8 desc[UR44][R182.64], R6 ;  /* 0x00000006b6006986 */ /* 0x0041e8000c10112c */
[----:B0-----:R-:W2:Y:S01]  /*77b40*/  LDL.LU.64 R182, [R1+0x690] ;  /* 0x0006900001b67983 */ /* 0x001ea20000300a00 */
[----:B------:R-:W-:Y:S01]  /*77b50*/  ISETP.LT.AND P1, PT, R3, UR4, !P1 ;  /* 0x0000000403007c0c */ /* 0x000fe2000cf21270 */
[----:B------:R-:W-:Y:S01]  /*77b60*/  VIADD R7, R0, 0x16f ;  /* 0x0000016f00077836 */ /* 0x000fe20000000000 */
[----:B------:R-:W-:Y:S01]  /*77b70*/  PRMT R6, R237, 0x7771, RZ ;  /* 0x00007771ed067816 */ /* 0x000fe200000000ff */
[----:B------:R-:W-:Y:S01]  /*77b80*/  ULDC UR4, c[0x0][0x22c] ;  /* 0x00008b0000047ab9 */ /* 0x000fe20000000800 */
[----:B------:R-:W-:Y:S01]  /*77b90*/  ISETP.LT.AND P5, PT, R2, UR6, !P0 ;  /* 0x0000000602007c0c */ /* 0x000fe2000c7a1270 */
[----:B------:R-:W-:-:S02]  /*77ba0*/  ULDC UR6, c[0x0][0x228] ;  /* 0x00008a0000067ab9 */ /* 0x000fc40000000800 */
[----:B------:R-:W-:Y:S01]  /*77bb0*/  ISETP.LT.AND P0, PT, R3, UR6, !P0 ;  /* 0x0000000603007c0c */ /* 0x000fe2000c701270 */
[----:B------:R-:W-:Y:S01]  /*77bc0*/  ULDC UR6, c[0x0][0x228] ;  /* 0x00008a0000067ab9 */ /* 0x000fe20000000800 */
[----:B------:R-:W-:Y:S01]  /*77bd0*/  ISETP.GE.AND P2, PT, R7, UR4, PT ;  /* 0x0000000407007c0c */ /* 0x000fe2000bf46270 */
[----:B------:R-:W-:Y:S02]  /*77be0*/  ULDC UR4, c[0x0][0x228] ;  /* 0x00008a0000047ab9 */ /* 0x000fe40000000800 */
[----:B------:R-:W-:Y:S01]  /*77bf0*/  ISETP.LT.AND P6, PT, R2, UR4, !P3 ;  /* 0x0000000402007c0c */ /* 0x000fe2000dfc1270 */
[----:B------:R-:W-:Y:S01]  /*77c00*/  ULDC UR4, c[0x0][0x22c] ;  /* 0x00008b0000047ab9 */ /* 0x000fe20000000800 */
[----:B------:R-:W-:Y:S01]  /*77c10*/  ISETP.LT.AND P3, PT, R3, UR6, !P3 ;  /* 0x0000000603007c0c */ /* 0x000fe2000df61270 */
[----:B------:R-:W-:Y:S01]  /*77c20*/  ULDC UR6, c[0x0][0x228] ;  /* 0x00008a0000067ab9 */ /* 0x000fe20000000800 */
[C---:B------:R-:W-:Y:S01]  /*77c30*/  PRMT R7, R237.reuse, 0x7772, RZ ;  /* 0x00007772ed077816 */ /* 0x040fe200000000ff */
[----:B----4-:R0:W-:Y:S04]  /*77c40*/  @P1 STG.E.U8 desc[UR44][R184.64], R6 ;  /* 0x00000006b8001986 */ /* 0x0101e8000c10112c */
        /* <DEDUP_REMOVED lines=9> */
[----:B------:R-:W-:Y:S04]  /*77ce0*/  @P6 STG.E.U8 desc[UR44][R190.64], R7 ;  /* 0x00000007be006986 */ /* 0x000fe8000c10112c */
[----:B--2---:R0:W-:Y:S04]  /*77cf0*/  @P3 STG.E.U8 desc[UR44][R182.64], R6 ;  /* 0x00000006b6003986 */ /* 0x0041e8000c10112c */
[----:B0-----:R-:W2:Y:S01]  /*77d00*/  LDL.LU.64 R182, [R1+0x670] ;  /* 0x0006700001b67983 */ /* 0x001ea20000300a00 */
[----:B------:R-:W-:Y:S01]  /*77d10*/  ISETP.GE.AND P1, PT, R178, UR4, PT ;  /* 0x00000004b2007c0c */ /* 0x000fe2000bf26270 */
[----:B------:R-:W-:-:S02]  /*77d20*/  ULDC UR4, c[0x0][0x228] ;  /* 0x00008a0000047ab9 */ /* 0x000fc40000000800 */
[----:B------:R-:W-:Y:S01]  /*77d30*/  ISETP.LT.AND P5, PT, R2, UR4, !P2 ;  /* 0x0000000402007c0c */ /* 0x000fe2000d7a1270 */
[----:B------:R-:W-:Y:S01]  /*77d40*/  VIADD R6, R0, 0x171 ;  /* 0x0000017100067836 */ /* 0x000fe20000000000 */
[----:B------:R-:W-:Y:S01]  /*77d50*/  ULDC UR4, c[0x0][0x22c] ;  /* 0x00008b0000047ab9 */ /* 0x000fe20000000800 */
[----:B------:R-:W-:Y:S01]  /*77d60*/  PRMT R7, R187, 0x7772, RZ ;  /* 0x00007772bb077816 */ /* 0x000fe200000000ff */
[----:B------:R-:W2:Y:S01]  /*77d70*/  LDL.LU R237, [R1+0x24] ;  /* 0x0000240001ed7983 */ /* 0x000ea20000300800 */
[----:B------:R-:W-:Y:S01]  /*77d80*/  ISETP.LT.AND P2, PT, R3, UR6, !P2 ;  /* 0x0000000603007c0c */ /* 0x000fe2000d741270 */
[----:B------:R-:W-:Y:S01]  /*77d90*/  ULDC UR6, c[0x0][0x228] ;  /* 0x00008a0000067ab9 */ /* 0x000fe20000000800 */
[----:B------:R-:W-:Y:S01]  /*77da0*/  ISETP.GE.AND P0, PT, R6, UR4, PT ;  /* 0x0000000406007c0c */ /* 0x000fe2000bf06270 */
[----:B------:R-:W-:Y:S01]  /*77db0*/  VIADD R6, R0, 0x172 ;  /* 0x0000017200067836 */ /* 0x000fe20000000000 */
[----:B------:R-:W-:Y:S01]  /*77dc0*/  ISETP.LT.AND P6, PT, R2, UR8, !P1 ;  /* 0x0000000802007c0c */ /* 0x000fe2000cfc1270 */
[----:B------:R-:W-:Y:S01]  /*77dd0*/  ULDC UR4, c[0x0][0x22c] ;  /* 0x00008b0000047ab9 */ /* 0x000fe20000000800 */
[----:B------:R-:W-:Y:S01]  /*77de0*/  VIADD R178, R0, 0x174 ;  /* 0x0000017400b27836 */ /* 0x000fe20000000000 */
[----:B------:R-:W-:Y:S01]  /*77df0*/  ULDC UR8, c[0x0][0x228] ;  /* 0x00008a0000087ab9 */ /* 0x000fe20000000800 */
[----:B------:R-:W-:Y:S01]  /*77e00*/  ISETP.GE.AND P3, PT, R6, UR4, PT ;  /* 0x0000000406007c0c */ /* 0x000fe2000bf66270 */
[----:B------:R-:W-:-:S02]  /*77e10*/  ULDC UR4, c[0x0][0x228] ;  /* 0x00008a0000047ab9 */ /* 0x000fc40000000800 */
[----:B------:R-:W-:Y:S01]  /*77e20*/  ISETP.LT.AND P1, PT, R3, UR4, !P1 ;  /* 0x0000000403007c0c */ /* 0x000fe2000cf21270 */
[----:B------:R-:W-:Y:S01]  /*77e30*/  ULDC UR4, c[0x0][0x22c] ;  /* 0x00008b0000047ab9 */ /* 0x000fe20000000800 */
[----:B----4-:R0:W-:Y:S01]  /*77e40*/  @P5 STG.E.U8 desc[UR44][R184.64], R7 ;  /* 0x00000007b8005986 */ /* 0x0101e2000c10112c */
[----:B------:R-:W-:-:S03]  /*77e50*/  PRMT R6, R186, 0x7770, RZ ;  /* 0x00007770ba067816 */ /* 0x000fc600000000ff */
        /* <DEDUP_REMOVED lines=44> */
[----:B------:R-:W2:Y:S01]  /*78120*/  LDL.LU.64 R192, [R1+0x620] ;  /* 0x0006200001c07983 */ /* 0x000ea20000300a00 */
[----:B------:R-:W-:Y:S01]  /*78130*/  ISETP.GE.AND P0, PT, R6, UR4, PT ;  /* 0x0000000406007c0c */ /* 0x000fe2000bf06270 */
[C---:B------:R-:W-:Y:S01]  /*78140*/  VIADD R6, R0.reuse, 0x176 ;  /* 0x0000017600067836 */ /* 0x040fe20000000000 */
[----:B------:R-:W-:Y:S01]  /*78150*/  ULDC UR4, c[0x0][0x22c] ;  /* 0x00008b0000047ab9 */ /* 0x000fe20000000800 */
[----:B------:R-:W-:Y:S01]  /*78160*/  PRMT R7, R237, 0x7773, RZ ;  /* 0x00007773ed077816 */ /* 0x000fe200000000ff */
[----:B------:R-:W2:Y:S01]  /*78170*/  LDL.LU R186, [R1+0x2c] ;  /* 0x00002c0001ba7983 */ /* 0x000ea20000300800 */
        /* <DEDUP_REMOVED lines=45> */
[----:B----4-:R0:W-:Y:S02]  /*78450*/  @P3 STG.E.U8 desc[UR44][R184.64], R6 ;  /* 0x00000006b8003986 */ /* 0x0101e4000c10112c */
[----:B0-----:R-:W-:Y:S02]  /*78460*/  VIADD R6, R0, 0x179 ;  /* 0x0000017900067836 */ /* 0x001fe40000000000 */
[----:B------:R-:W4:Y:S03]  /*78470*/  LDL.LU.64 R184, [R1+0x5f0] ;  /* 0x0005f00001b87983 */ /* 0x000f260000300a00 */
[----:B------:R-:W-:Y:S01]  /*78480*/  ISETP.GE.AND P0, PT, R6, UR4, PT ;  /* 0x0000000406007c0c */ /* 0x000fe2000bf06270 */
[----:B------:R-:W-:Y:S01]  /*78490*/  VIADD R6, R0, 0x17a ;  /* 0x0000017a00067836 */ /* 0x000fe20000000000 */
[----:B------:R-:W-:Y:S01]  /*784a0*/  ULDC UR4, c[0x0][0x22c] ;  /* 0x00008b0000047ab9 */ /* 0x000fe20000000800 */
[----:B------:R-:W4:Y:S03]  /*784b0*/  LDL.LU R187, [R1+0x14] ;  /* 0x0000140001bb7983 */ /* 0x000f260000300800 */
        /* <DEDUP_REMOVED lines=11> */
[C---:B------:R-:W-:Y:S01]  /*78570*/  ISETP.LT.AND P1, PT, R3.reuse, UR4, !P1 ;  /* 0x0000000403007c0c */ /* 0x040fe2000cf21270 */
[----:B------:R-:W-:Y:S01]  /*78580*/  VIADD R7, R0, 0x17b ;  /* 0x0000017b00077836 */ /* 0x000fe20000000000 */
[C---:B------:R-:W-:Y:S01]  /*78590*/  ISETP.LT.AND P5, PT, R2.reuse, UR6, !P0 ;  /* 0x0000000602007c0c */ /* 0x040fe2000c7a1270 */
[----:B------:R-:W-:Y:S01]  /*785a0*/  ULDC UR6, c[0x0][0x228] ;  /* 0x00008a0000067ab9 */ /* 0x000fe20000000800 */
[----:B------:R-:W-:Y:S01]  /*785b0*/  ULDC UR4, c[0x0][0x22c] ;  /* 0x00008b0000047ab9 */ /* 0x000fe20000000800 */
[----:B------:R-:W-:Y:S01]  /*785c0*/  ISETP.LT.AND P0, PT, R3, UR6, !P0 ;  /* 0x0000000603007c0c */ /* 0x000fe2000c701270 */
[----:B------:R-:W2:Y:S01]  /*785d0*/  LDL.LU.64 R188, [R1+0x5c8] ;  /* 0x0005c80001bc7983 */ /* 0x000ea20000300a00 */
[----:B------:R-:W-:Y:S01]  /*785e0*/  PRMT R6, R237, 0x7771, RZ ;  /* 0x00007771ed067816 */ /* 0x000fe200000000ff */
[----:B------:R-:W-:Y:S01]  /*785f0*/  ULDC UR6, c[0x0][0x228] ;  /* 0x00008a0000067ab9 */ /* 0x000fe20000000800 */
[----:B------:R-:W-:Y:S01]  /*78600*/  ISETP.GE.AND P2, PT, R7, UR4, PT ;  /* 0x0000000407007c0c */ /* 0x000fe2000bf46270 */
[----:B------:R-:W-:Y:S01]  /*78610*/  ULDC UR4, c[0x0][0x228] ;  /* 0x00008a0000047ab9 */ /* 0x000fe20000000800 */
[----:B------:R-:W2:Y:S01]  /*78620*/  LDL.LU R186, [R1+0x18] ;  /* 0x0000180001ba7983 */ /* 0x000ea20000300800 */
[----:B------:R-:W-:Y:S01]  /*78630*/  ISETP.LT.AND P6, PT, R2, UR4, !P3 ;  /* 0x0000000402007c0c */ /* 0x000fe2000dfc1270 */
[----:B------:R-:W-:Y:S01]  /*78640*/  ULDC UR4, c[0x0][0x22c] ;  /* 0x00008b0000047ab9 */ /* 0x000fe20000000800 */
[----:B------:R-:W-:Y:S01]  /*78650*/  ISETP.LT.AND P3, PT, R3, UR6, !P3 ;  /* 0x0000000603007c0c */ /* 0x000fe2000df61270 */
[----:B------:R-:W-:Y:S01]  /*78660*/  ULDC UR6, c[0x0][0x228] ;  /* 0x00008a0000067ab9 */ /* 0x000fe20000000800 */
[C---:B------:R-:W-:Y:S01]  /*78670*/  PRMT R7, R237.reuse, 0x7772, RZ ;  /* 0x00007772ed077816 */ /* 0x040fe200000000ff */
[----:B----4-:R0:W-:Y:S02]  /*78680*/  @P1 STG.E.U8 desc[UR44][R184.64], R6 ;  /* 0x00000006b8001986 */ /* 0x0101e4000c10112c */
[----:B0-----:R-:W-:-:S02]  /*78690*/  PRMT R6, R237, 0x7773, RZ ;  /* 0x00007773ed067816 */ /* 0x001fc400000000ff */
[----:B------:R-:W4:Y:S04]  /*786a0*/  LDL.LU.64 R184, [R1+0x5c0] ;  /* 0x0005c00001b87983 */ /* 0x000f280000300a00 */
[----:B---3--:R0:W-:Y:S04]  /*786b0*/  @P5 STG.E.U8 desc[UR44][R180.64], R7 ;  /* 0x00000007b4005986 */ /* 0x0081e8000c10112c */
[----:B------:R1:W-:Y:S01]  /*786c0*/  @P0 STG.E.U8 desc[UR44][R192.64], R6 ;  /* 0x00000006c0000986 */ /* 0x0003e2000c10112c */
[----:B0-----:R-:W-:-:S03]  /*786d0*/  PRMT R7, R187, 0x7770, RZ ;  /* 0x00007770bb077816 */ /* 0x001fc600000000ff */
[----:B------:R-:W3:Y:S01]  /*786e0*/  LDL.LU.64 R180, [R1+0x5b8] ;  /* 0x0005b80001b47983 */ /* 0x000ee20000300a00 */
[----:B-1----:R-:W-:-:S03]  /*786f0*/  PRMT R6, R187, 0x7771, RZ ;  /* 0x00007771bb067816 */ /* 0x002fc600000000ff */
[----:B------:R-:W-:Y:S04]  /*78700*/  @P6 STG.E.U8 desc[UR44][R190.64], R7 ;  /* 0x00000007be006986 */ /* 0x000fe8000c10112c */
[----:B--2---:R0:W-:Y:S04]  /*78710*/  @P3 STG.E.U8 desc[UR44][R182.64], R6 ;  /* 0x00000006b6003986 */ /* 0x0041e8000c10112c */
[----:B0-----:R-:W2:Y:S04]  /*78720*/  LDL.LU.64 R182, [R1+0x5b0] ;  /* 0x0005b00001b67983 */ /* 0x001ea80000300a00 */
[----:B------:R-:W2:Y:S01]  /*78730*/  LDL.LU.64 R192, [R1+0x5a8] ;  /* 0x0005a80001c07983 */ /* 0x000ea20000300a00 */
[----:B------:R-:W-:Y:S01]  /*78740*/  ISETP.GE.AND P1, PT, R178, UR4, PT ;  /* 0x00000004b2007c0c */ /* 0x000fe2000bf26270 */
[----:B------:R-:W-:-:S02]  /*78750*/  ULDC UR4, c[0x0][0x228] ;  /* 0x00008a0000047ab9 */ /* 0x000fc40000000800 */
[----:B------:R-:W-:Y:S01]  /*78760*/  ISETP.LT.AND P5, PT, R2, UR4, !P2 ;  /* 0x0000000402007c0c */ /* 0x000fe2000d7a1270 */
[----:B------:R-:W-:Y:S01]  /*78770*/  VIADD R6, R0, 0x17d ;  /* 0x0000017d00067836 */ /* 0x000fe20000000000 */
[----:B------:R-:W-:Y:S01]  /*78780*/  ULDC UR4, c[0x0][0x22c] ;  /* 0x00008b0000047ab9 */ /* 0x000fe20000000800 */
[----:B------:R-:W-:Y:S01]  /*78790*/  ISETP.LT.AND P2, PT, R3, UR6, !P2 ;  /* 0x0000000603007c0c */ /* 0x000fe2000d741270 */
[----:B------:R-:W-:Y:S01]  /*787a0*/  ULDC UR6, c[0x0][0x228] ;  /* 0x00008a0000067ab9 */ /* 0x000fe20000000800 */
[----:B------:R-:W-:Y:S01]  /*787b0*/  PRMT R7, R187, 0x7772, RZ ;  /* 0x00007772bb077816 */ /* 0x000fe200000000ff */
[----:B------:R-:W2:Y:S01]  /*787c0*/  LDL.LU.64 R190, [R1+0x5a0] ;  /* 0x0005a00001be7983 */ /* 0x000ea20000300a00 */
[----:B------:R-:W-:Y:S01]  /*787d0*/  ISETP.GE.AND P0, PT, R6, UR4, PT ;  /* 0x0000000406007c0c */ /* 0x000fe2000bf06270 */
[----:B------:R-:W-:Y:S01]  /*787e0*/  VIADD R6, R0, 0x17e ;  /* 0x0000017e00067836 */ /* 0x000fe20000000000 */
[----:B------:R-:W-:Y:S01]  /*787f0*/  ISETP.LT.AND P6, PT, R2, UR8, !P1 ;  /* 0x0000000802007c0c */ /* 0x000fe2000cfc1270 */
[----:B------:R-:W-:Y:S01]  /*78800*/  ULDC UR4, c[0x0][0x22c] ;  /* 0x00008b0000047ab9 */ /* 0x000fe20000000800 */
[----:B------:R-:W2:Y:S01]  /*78810*/  LDL.LU R237, [R1+0x1c] ;  /* 0x00001c0001ed7983 */ /* 0x000ea20000300800 */
[----:B------:R-:W-:Y:S01]  /*78820*/  VIADD R178, R0, 0x180 ;  /* 0x0000018000b27836 */ /* 0x000fe20000000000 */
[----:B------:R-:W-:Y:S01]  /*78830*/  ISETP.GE.AND P3, PT, R6, UR4, PT ;  /* 0x0000000406007c0c */ /* 0x000fe2000bf66270 */
[----:B------:R-:W-:Y:S01]  /*78840*/  ULDC UR4, c[0x0][0x228] ;  /* 0x00008a0000047ab9 */ /* 0x000fe20000000800 */
[----:B------:R0:W-:Y:S01]  /*78850*/  @P5 STG.E.U8 desc[UR44][R188.64], R7 ;  /* 0x00000007bc005986 */ /* 0x0001e2000c10112c */
[----:B------:R-:W-:Y:S01]  /*78860*/  ISETP.LT.AND P1, PT, R3, UR4, !P1 ;  /* 0x0000000403007c0c */ /* 0x000fe2000cf21270 */
[----:B------:R-:W-:Y:S01]  /*78870*/  ULDC UR4, c[0x0][0x22c] ;  /* 0x00008b0000047ab9 */ /* 0x000fe20000000800 */
[----:B------:R-:W-:Y:S01]  /*78880*/  PRMT R6, R186, 0x7770, RZ ;  /* 0x00007770ba067816 */ /* 0x000fe200000000ff */
[----:B------:R-:W-:Y:S01]  /*78890*/  ULDC UR8, c[0x0][0x228] ;  /* 0x00008a0000087ab9 */ /* 0x000fe20000000800 */
[----:B------:R-:W-:Y:S01]  /*788a0*/  ISETP.LT.AND P5, PT, R2, UR6, !P0 ;  /* 0x0000000602007c0c */ /* 0x000fe2000c7a1270 */
[----:B------:R-:W-:Y:S01]  /*788b0*/  ULDC UR6, c[0x0][0x228] ;  /* 0x00008a0000067ab9 */ /* 0x000fe20000000800 */
[----:B0-----:R-:W-:-:S05]  /*788c0*/  PRMT R7, R187, 0x7773, RZ ;  /* 0x00007773bb077816 */ /* 0x001fca00000000ff */
[----:B----4-:R0:W-:Y:S02]  /*788d0*/  @P2 STG.E.U8 desc[UR44][R184.64], R7 ;  /* 0x00000007b8002986 */ /* 0x0101e4000c10112c */
[----:B0-----:R-:W-:-:S05]  /*788e0*/  VIADD R7, R0, 0x17f ;  /* 0x0000017f00077836 */ /* 0x001fca0000000000 */
[----:B------:R-:W-:Y:S01]  /*788f0*/  ISETP.GE.AND P2, PT, R7, UR4, PT ;  /* 0x0000000407007c0c */ /* 0x000fe2000bf46270 */
[----:B------:R-:W-:Y:S01]  /*78900*/  ULDC UR4, c[0x0][0x228] ;  /* 0x00008a0000047ab9 */ /* 0x000fe20000000800 */
[----:B------:R-:W-:Y:S01]  /*78910*/  PRMT R7, R186, 0x7772, RZ ;  /* 0x00007772ba077816 */ /* 0x000fe200000000ff */
[----:B---3--:R0:W-:Y:S01]  /*78920*/  @P6 STG.E.U8 desc[UR44][R180.64], R6 ;  /* 0x00000006b4006986 */ /* 0x0081e2000c10112c */
[----:B------:R-:W-:Y:S01]  /*78930*/  ISETP.LT.AND P6, PT, R2, UR4, !P3 ;  /* 0x0000000402007c0c */ /* 0x000fe2000dfc1270 */
[----:B------:R-:W-:Y:S01]  /*78940*/  ULDC UR4, c[0x0][0x22c] ;  /* 0x00008b0000047ab9 */ /* 0x000fe20000000800 */
[----:B0-----:R-:W-:Y:S01]  /*78950*/  PRMT R6, R186, 0x7771, RZ ;  /* 0x00007771ba067816 */ /* 0x001fe200000000ff */
[----:B------:R-:W3:Y:S04]  /*78960*/  LDL.LU.64 R180, [R1+0x590] ;  /* 0x0005900001b47983 */ /* 0x000ee80000300a00 */
[----:B------:R-:W4:Y:S04]  /*78970*/  LDL.LU.64 R184, [R1+0x588] ;  /* 0x0005880001b87983 */ /* 0x000f280000300a00 */
[----:B------:R-:W4:Y:S04]  /*78980*/  LDL.LU.64 R188, [R1+0x580] ;  /* 0x0005800001bc7983 */ /* 0x000f280000300a00 */
[----:B--2---:R0:W-:Y:S01]  /*78990*/  @P1 STG.E.U8 desc[UR44][R182.64], R6 ;  /* 0x00000006b6001986 */ /* 0x0041e2000c10112c */
[----:B------:R-:W-:Y:S01]  /*789a0*/  ISETP.GE.AND P1, PT, R178, UR4, PT ;  /* 0x00000004b2007c0c */ /* 0x000fe2000bf26270 */
[----:B------:R-:W-:-:S02]  /*789b0*/  ULDC UR4, c[0x0][0x228] ;  /* 0x00008a0000047ab9 */ /* 0x000fc40000000800 */
[----:B------:R1:W-:Y:S04]  /*789c0*/  @P5 STG.E.U8 desc[UR44][R192.64], R7 ;  /* 0x00000007c0005986 */ /* 0x0003e8000c10112c */
[----:B0-----:R-:W2:Y:S04]  /*789d0*/  LDL.LU.64 R182, [R1+0x578] ;  /* 0x0005780001b67983 */ /* 0x001ea80000300a00 */
[----:B------:R-:W2:Y:S04]  /*789e0*/  LDL.LU R187, [R1+0x70] ;  /* 0x0000700001bb7983 */ /* 0x000ea80000300800 */
[----:B-1----:R-:W2:Y:S04]  /*789f0*/  LDL.LU.64 R192, [R1+0x1bb8] ;  /* 0x001bb80001c07983 */ /* 0x002ea80000300a00 */
[----:B------:R-:W3:Y:S01]  /*78a00*/  LDL.LU.64 R178, [R1+0x598] ;  /* 0x0005980001b27983 */ /* 0x000ee20000300a00 */
[----:B------:R-:W-:Y:S01]  /*78a10*/  ISETP.LT.AND P0, PT, R3, UR6, !P0 ;  /* 0x0000000603007c0c */ /* 0x000fe2000c701270 */
[----:B------:R-:W-:-:S02]  /*78a20*/  ULDC UR6, c[0x0][0x228] ;  /* 0x00008a0000067ab9 */ /* 0x000fc40000000800 */
[----:B------:R-:W-:Y:S01]  /*78a30*/  ISETP.LT.AND P3, PT, R3, UR6, !P3 ;  /* 0x0000000603007c0c */ /* 0x000fe2000df61270 */
[----:B------:R-:W-:Y:S01]  /*78a40*/  ULDC UR6, c[0x0][0x228] ;  /* 0x00008a0000067ab9 */ /* 0x000fe20000000800 */
[----:B------:R-:W-:Y:S02]  /*78a50*/  PRMT R6, R186, 0x7773, RZ ;  /* 0x00007773ba067816 */ /* 0x000fe400000000ff */
[----:B------:R-:W-:Y:S01]  /*78a60*/  ISETP.LT.AND P5, PT, R2, UR4, !P2 ;  /* 0x0000000402007c0c */ /* 0x000fe2000d7a1270 */
[----:B------:R-:W-:Y:S01]  /*78a70*/  ULDC UR4, c[0x0][0x22c] ;  /* 0x00008b0000047ab9 */ /* 0x000fe20000000800 */
[----:B------:R-:W-:-:S04]  /*78a80*/  PRMT R7, R237, 0x7770, RZ ;  /* 0x00007770ed077816 */ /* 0x000fc800000000ff */
[----:B------:R0:W-:Y:S02]  /*78a90*/  @P0 STG.E.U8 desc[UR44][R190.64], R6 ;  /* 0x00000006be000986 */ /* 0x0001e4000c10112c */
[C---:B0-----:R-:W-:Y:S02]  /*78aa0*/  PRMT R6, R237.reuse, 0x7771, RZ ;  /* 0x00007771ed067816 */ /* 0x041fe400000000ff */
[----:B------:R-:W2:Y:S04]  /*78ab0*/  LDL.LU.64 R190, [R1+0x1bb0] ;  /* 0x001bb00001be7983 */ /* 0x000ea80000300a00 */
[----:B---3--:R0:W-:Y:S04]  /*78ac0*/  @P6 STG.E.U8 desc[UR44][R178.64], R7 ;  /* 0x00000007b2006986 */ /* 0x0081e8000c10112c */
[----:B------:R1:W-:Y:S01]  /*78ad0*/  @P3 STG.E.U8 desc[UR44][R180.64], R6 ;  /* 0x00000006b4003986 */ /* 0x0003e2000c10112c */
[----:B0-----:R-:W-:-:S03]  /*78ae0*/  PRMT R7, R237, 0x7772, RZ ;  /* 0x00007772ed077816 */ /* 0x001fc600000000ff */
[----:B-1----:R-:W3:Y:S04]  /*78af0*/  LDL.LU.64 R180, [R1+0x570] ;  /* 0x0005700001b47983 */ /* 0x002ee80000300a00 */
[----:B----4-:R0:W-:Y:S04]  /*78b00*/  @P5 STG.E.U8 desc[UR44][R184.64], R7 ;  /* 0x00000007b8005986 */ /* 0x0101e8000c10112c */
[----:B0-----:R-:W4:Y:S01]  /*78b10*/  LDL.LU.64 R184, [R1+0x568] ;  /* 0x0005680001b87983 */ /* 0x001f220000300a00 */
[----:B------:R-:W-:Y:S01]  /*78b20*/  VIADD R6, R0, 0x181 ;  /* 0x0000018100067836 */ /* 0x000fe20000000000 */
[----:B------:R-:W-:Y:S01]  /*78b30*/  ISETP.LT.AND P2, PT, R3, UR6, !P2 ;  /* 0x0000000603007c0c */ /* 0x000fe2000d741270 */
[----:B------:R-:W-:-:S03]  /*78b40*/  ULDC UR6, c[0x0][0x228] ;  /* 0x00008a0000067ab9 */ /* 0x000fc60000000800 */
[----:B------:R-:W-:Y:S01]  /*78b50*/  ISETP.GE.AND P0, PT, R6, UR4, PT ;  /* 0x0000000406007c0c */ /* 0x000fe2000bf06270 */
[----:B------:R-:W-:Y:S01]  /*78b60*/  VIADD R6, R0, 0x182 ;  /* 0x0000018200067836 */ /* 0x000fe20000000000 */
[----:B------:R-:W-:Y:S01]  /*78b70*/  ISETP.LT.AND P6, PT, R2, UR8, !P1 ;  /* 0x0000000802007c0c */ /* 0x000fe2000cfc1270 */
[----:B------:R-:W-:Y:S01]  /*78b80*/  ULDC UR4, c[0x0][0x22c] ;  /* 0x00008b0000047ab9 */ /* 0x000fe20000000800 */
[----:B------:R-:W-:Y:S01]  /*78b90*/  PRMT R7, R237, 0x7773, RZ ;  /* 0x00007773ed077816 */ /* 0x000fe200000000ff */
[----:B------:R-:W-:Y:S01]  /*78ba0*/  VIADD R178, R0, 0x184 ;  /* 0x0000018400b27836 */ /* 0x000fe20000000000 */
[----:B------:R-:W-:Y:S01]  /*78bb0*/  ISETP.GE.AND P3, PT, R6, UR4, PT ;  /* 0x0000000406007c0c */ /* 0x000fe2000bf66270 */
[----:B------:R-:W-:Y:S01]  /*78bc0*/  ULDC UR4, c[0x0][0x228] ;  /* 0x00008a0000047ab9 */ /* 0x000fe20000000800 */
[----:B------:R-:W-:Y:S01]  /*78bd0*/  ISETP.LT.AND P5, PT, R2, UR6, !P0 ;  /* 0x0000000602007c0c */ /* 0x000fe2000c7a1270 */
[----:B------:R0:W-:Y:S01]  /*78be0*/  @P2 STG.E.U8 desc[UR44][R188.64], R7 ;  /* 0x00000007bc002986 */ /* 0x0001e2000c10112c */
[----:B------:R-:W-:Y:S01]  /*78bf0*/  ISETP.LT.AND P1, PT, R3, UR4, !P1 ;  /* 0x0000000403007c0c */ /* 0x000fe2000cf21270 */
[----:B------:R-:W-:Y:S01]  /*78c00*/  ULDC UR4, c[0x0][0x22c] ;  /* 0x00008b0000047ab9 */ /* 0x000fe20000000800 */
[----:B--2---:R-:W-:Y:S01]  /*78c10*/  PRMT R6, R187, 0x7770, RZ ;  /* 0x00007770bb067816 */ /* 0x004fe200000000ff */
[----:B------:R-:W2:Y:S01]  /*78c20*/  LDL.LU.64 R236, [R1+0x560] ;  /* 0x0005600001ec7983 */ /* 0x000ea20000300a00 */
[----:B------:R-:W-:Y:S01]  /*78c30*/  ULDC UR6, c[0x0][0x228] ;  /* 0x00008a0000067ab9 */ /* 0x000fe20000000800 */
[----:B------:R-:W-:-:S02]  /*78c40*/  ULDC UR8, c[0x0][0x228] ;  /* 0x00008a0000087ab9 */ /* 0x000fc40000000800 */
[----:B------:R1:W-:Y:S01]  /*78c50*/  @P6 STG.E.U8 desc[UR44][R182.64], R6 ;  /* 0x00000006b6006986 */ /* 0x0003e2000c10112c */
[----:B0-----:R-:W-:-:S03]  /*78c60*/  VIADD R7, R0, 0x183 ;  /* 0x0000018300077836 */ /* 0x001fc60000000000 */
[----:B------:R-:W2:Y:S02]  /*78c70*/  LDL.LU.64 R188, [R1+0x558] ;  /* 0x0005580001bc7983 */ /* 0x000ea40000300a00 */
[----:B------:R-:W-:Y:S01]  /*78c80*/  ISETP.GE.AND P2, PT, R7, UR4, PT ;  /* 0x0000000407007c0c */ /* 0x000fe2000bf46270 */
[----:B------:R-:W-:Y:S01]  /*78c90*/  ULDC UR4, c[0x0][0x228] ;  /* 0x00008a0000047ab9 */ /* 0x000fe20000000800 */
[C---:B-1----:R-:W-:Y:S01]  /*78ca0*/  PRMT R6, R187.reuse, 0x7771, RZ ;  /* 0x00007771bb067816 */ /* 0x042fe200000000ff */
[----:B------:R-:W2:Y:S01]  /*78cb0*/  LDL.LU.64 R182, [R1+0x550] ;  /* 0x0005500001b67983 */ /* 0x000ea20000300a00 */
[----:B------:R-:W-:Y:S02]  /*78cc0*/  PRMT R7, R187, 0x7772, RZ ;  /* 0x00007772bb077816 */ /* 0x000fe400000000ff */
[----:B------:R-:W-:Y:S01]  /*78cd0*/  ISETP.LT.AND P6, PT, R2, UR4, !P3 ;  /* 0x0000000402007c0c */ /* 0x000fe2000dfc1270 */
[----:B------:R-:W-:Y:S01]  /*78ce0*/  ULDC UR4, c[0x0][0x22c] ;  /* 0x00008b0000047ab9 */ /* 0x000fe20000000800 */
[----:B---3--:R0:W-:Y:S01]  /*78cf0*/  @P1 STG.E.U8 desc[UR44][R180.64], R6 ;  /* 0x00000006b4001986 */ /* 0x0081e2000c10112c */
[----:B------:R-:W-:Y:S01]  /*78d00*/  ISETP.GE.AND P1, PT, R178, UR4, PT ;  /* 0x00000004b2007c0c */ /* 0x000fe2000bf26270 */
[----:B------:R-:W-:-:S02]  /*78d10*/  ULDC UR4, c[0x0][0x228] ;  /* 0x00008a0000047ab9 */ /* 0x000fc40000000800 */
[----:B0-----:R-:W3:Y:S01]  /*78d20*/  LDL.LU.64 R180, [R1+0x548] ;  /* 0x0005480001b47983 */ /* 0x001ee20000300a00 */
[----:B------:R-:W-:-:S03]  /*78d30*/  PRMT R6, R187, 0x7773, RZ ;  /* 0x00007773bb067816 */ /* 0x000fc600000000ff */
[----:B------:R-:W3:Y:S04]  /*78d40*/  LDL.LU R179, [R1+0x78] ;  /* 0x0000780001b37983 */ /* 0x000ee80000300800 */
[----:B----4-:R0:W-:Y:S04]  /*78d50*/  @P5 STG.E.U8 desc[UR44][R184.64], R7 ;  /* 0x00000007b8005986 */ /* 0x0101e8000c10112c */
[----:B------:R-:W4:Y:S04]  /*78d60*/  LDL.LU.64 R186, [R1+0x540] ;  /* 0x0005400001ba7983 */ /* 0x000f280000300a00 */
[----:B0-----:R-:W4:Y:S04]  /*78d70*/  LDL.LU.64 R184, [R1+0x538] ;  /* 0x0005380001b87983 */ /* 0x001f280000300a00 */
[----:B------:R-:W3:Y:S01]  /*78d80*/  LDL.LU R178, [R1+0x74] ;  /* 0x0000740001b27983 */ /* 0x000ee20000300800 */
[----:B------:R-:W-:Y:S01]  /*78d90*/  ISETP.LT.AND P0, PT, R3, UR6, !P0 ;  /* 0x0000000603007c0c */ /* 0x000fe2000c701270 */
[----:B------:R-:W-:-:S02]  /*78da0*/  ULDC UR6, c[0x0][0x228] ;  /* 0x00008a0000067ab9 */ /* 0x000fc40000000800 */
[----:B------:R-:W-:Y:S01]  /*78db0*/  ISETP.LT.AND P3, PT, R3, UR6, !P3 ;  /* 0x0000000603007c0c */ /* 0x000fe2000df61270 */
[----:B------:R-:W-:-:S09]  /*78dc0*/  ULDC UR6, c[0x0][0x228] ;  /* 0x00008a0000067ab9 */ /* 0x000fd20000000800 */
[----:B--2---:R0:W-:Y:S01]  /*78dd0*/  @P0 STG.E.U8 desc[UR44][R236.64], R6 ;  /* 0x00000006ec000986 */ /* 0x0041e2000c10112c */
[----:B------:R-:W-:Y:S01]  /*78de0*/  ISETP.LT.AND P5, PT, R2, UR4, !P2 ;  /* 0x0000000402007c0c */ /* 0x000fe2000d7a1270 */
[----:B------:R-:W-:Y:S01]  /*78df0*/  ULDC UR4, c[0x0][0x22c] ;  /* 0x00008b0000047ab9 */ /* 0x000fe20000000800 */
[----:B------:R-:W-:Y:S01]  /*78e00*/  ISETP.LT.AND P2, PT, R3, UR6, !P2 ;  /* 0x0000000603007c0c */ /* 0x000fe2000d741270 */
[----:B------:R-:W-:Y:S01]  /*78e10*/  ULDC UR6, c[0x0][0x228] ;  /* 0x00008a0000067ab9 */ /* 0x000fe20000000800 */
[C---:B---3--:R-:W-:Y:S02]  /*78e20*/  PRMT R7, R178.reuse, 0x7770, RZ ;  /* 0x00007770b2077816 */ /* 0x048fe400000000ff */
[----:B0-----:R-:W-:-:S03]  /*78e30*/  PRMT R6, R178, 0x7771, RZ ;  /* 0x00007771b2067816 */ /* 0x001fc600000000ff */
[----:B------:R-:W-:Y:S04]  /*78e40*/  @P6 STG.E.U8 desc[UR44][R188.64], R7 ;  /* 0x00000007bc006986 */ /* 0x000fe8000c10112c */
[----:B------:R0:W-:Y:S04]  /*78e50*/  @P3 STG.E.U8 desc[UR44][R182.64], R6 ;  /* 0x00000006b6003986 */ /* 0x0001e8000c10112c */
[----:B0-----:R-:W2:Y:S01]  /*78e60*/  LDL.LU.64 R182, [R1+0x530] ;  /* 0x0005300001b67983 */ /* 0x001ea20000300a00 */
[----:B------:R-:W-:Y:S01]  /*78e70*/  VIADD R6, R0, 0x185 ;  /* 0x0000018500067836 */ /* 0x000fe20000000000 */
[----:B------:R-:W-:Y:S01]  /*78e80*/  ISETP.LT.AND P6, PT, R2, UR8, !P1 ;  /* 0x0000000802007c0c */ /* 0x000fe2000cfc1270 */
[----:B------:R-:W-:Y:S01]  /*78e90*/  ULDC UR8, c[0x0][0x228] ;  /* 0x00008a0000087ab9 */ /* 0x000fe20000000800 */
[----:B------:R-:W3:Y:S01]  /*78ea0*/  LDL.LU.64 R236, [R1+0x528] ;  /* 0x0005280001ec7983 */ /* 0x000ee20000300a00 */
[----:B------:R-:W-:-:S02]  /*78eb0*/  PRMT R7, R178, 0x7772, RZ ;  /* 0x00007772b2077816 */ /* 0x000fc400000000ff */
[----:B------:R-:W-:Y:S01]  /*78ec0*/  ISETP.GE.AND P0, PT, R6, UR4, PT ;  /* 0x0000000406007c0c */ /* 0x000fe2000bf06270 */
[----:B------:R-:W3:Y:S01]  /*78ed0*/  LDL.LU.64 R188, [R1+0x520] ;  /* 0x0005200001bc7983 */ /* 0x000ee20000300a00 */
[----:B------:R-:W-:Y:S01]  /*78ee0*/  VIADD R6, R0, 0x186 ;  /* 0x0000018600067836 */ /* 0x000fe20000000000 */
[----:B------:R-:W-:Y:S02]  /*78ef0*/  ULDC UR4, c[0x0][0x22c] ;  /* 0x00008b0000047ab9 */ /* 0x000fe40000000800 */
[----:B------:R0:W-:Y:S02]  /*78f00*/  @P5 STG.E.U8 desc[UR44][R180.64], R7 ;  /* 0x00000007b4005986 */ /* 0x0001e4000c10112c */
[----:B------:R-:W-:Y:S01]  /*78f10*/  ISETP.GE.AND P3, PT, R6, UR4, PT ;  /* 0x0000000406007c0c */ /* 0x000fe2000bf66270 */
[----:B------:R-:W-:Y:S01]  /*78f20*/  ULDC UR4, c[0x0][0x228] ;  /* 0x00008a0000047ab9 */ /* 0x000fe20000000800 */
[----:B------:R-:W-:Y:S01]  /*78f30*/  PRMT R6, R179, 0x7770, RZ ;  /* 0x00007770b3067816 */ /* 0x000fe200000000ff */
[----:B0-----:R-:W3:Y:S01]  /*78f40*/  LDL.LU.64 R180, [R1+0x1ba8] ;  /* 0x001ba80001b47983 */ /* 0x001ee20000300a00 */
[----:B------:R-:W-:-:S03]  /*78f50*/  PRMT R7, R178, 0x7773, RZ ;  /* 0x00007773b2077816 */ /* 0x000fc600000000ff */
[----:B------:R-:W3:Y:S04]  /*78f60*/  LDL.LU R250, [R1+0x7c] ;  /* 0x00007c0001fa7983 */ /* 0x000ee80000300800 */
[----:B----4-:R0:W-:Y:S04]  /*78f70*/  @P2 STG.E.U8 desc[UR44][R186.64], R7 ;  /* 0x00000007ba002986 */ /* 0x0101e8000c10112c */
[----:B------:R1:W-:Y:S04]  /*78f80*/  @P6 STG.E.U8 desc[UR44][R184.64], R6 ;  /* 0x00000006b8006986 */ /* 0x0003e8000c10112c */
[----:B0-----:R-:W4:Y:S04]  /*78f90*/  LDL.LU.64 R186, [R1+0x518] ;  /* 0x0005180001ba7983 */ /* 0x001f280000300a00 */
[----:B-1----:R-:W4:Y:S01]  /*78fa0*/  LDL.LU.64 R184, [R1+0x510] ;  /* 0x0005100001b87983 */ /* 0x002f220000300a00 */
[----:B------:R-:W-:Y:S01]  /*78fb0*/  ISETP.LT.AND P1, PT, R3, UR4, !P1 ;  /* 0x0000000403007c0c */ /* 0x000fe2000cf21270 */
[----:B------:R-:W-:Y:S01]  /*78fc0*/  ULDC UR4, c[0x0][0x228] ;  /* 0x00008a0000047ab9 */ /* 0x000fe20000000800 */
[----:B------:R-:W-:-:S02]  /*78fd0*/  PRMT R6, R179, 0x7771, RZ ;  /* 0x00007771b3067816 */ /* 0x000fc400000000ff */
[----:B------:R-:W-:Y:S01]  /*78fe0*/  ISETP.LT.AND P5, PT, R2, UR4, !P0 ;  /* 0x0000000402007c0c */ /* 0x000fe2000c7a1270 */
[C---:B------:R-:W-:Y:S01]  /*78ff0*/  VIADD R7, R0.reuse, 0x187 ;  /* 0x0000018700077836 */ /* 0x040fe20000000000 */
[----:B------:R-:W-:Y:S01]  /*79000*/  ISETP.LT.AND P2, PT, R3, UR6, !P0 ;  /* 0x0000000603007c0c */ /* 0x000fe2000c741270 */
[----:B------:R-:W-:Y:S01]  /*79010*/  ULDC UR4, c[0x0][0x22c] ;  /* 0x00008b0000047ab9 */ /* 0x000fe20000000800 */
[----:B------:R-:W-:Y:S01]  /*79020*/  VIADD R178, R0, 0x188 ;  /* 0x0000018800b27836 */ /* 0x000fe20000000000 */
[----:B------:R-:W-:-:S04]  /*79030*/  ULDC UR6, c[0x0][0x228] ;  /* 0x00008a0000067ab9 */ /* 0x000fc80000000800 */
[----:B--2---:R0:W-:Y:S04]  /*79040*/  @P1 STG.E.U8 desc[UR44][R182.64], R6 ;  /* 0x00000006b6001986 */ /* 0x0041e8000c10112c */
[----:B0-----:R-:W2:Y:S01]  /*79050*/  LDL.LU.64 R182, [R1+0x500] ;  /* 0x0005000001b67983 */ /* 0x001ea20000300a00 */
[----:B------:R-:W-:Y:S01]  /*79060*/  ISETP.GE.AND P0, PT, R7, UR4, PT ;  /* 0x0000000407007c0c */ /* 0x000fe2000bf06270 */
[----:B------:R-:W-:Y:S01]  /*79070*/  ULDC UR4, c[0x0][0x22c] ;  /* 0x00008b0000047ab9 */ /* 0x000fe20000000800 */
[C---:B------:R-:W-:Y:S02]  /*79080*/  PRMT R7, R179.reuse, 0x7772, RZ ;  /* 0x00007772b3077816 */ /* 0x040fe400000000ff */
[----:B------:R-:W-:Y:S02]  /*79090*/  PRMT R6, R179, 0x7773, RZ ;  /* 0x00007773b3067816 */ /* 0x000fe400000000ff */
[----:B------:R-:W-:Y:S01]  /*790a0*/  ISETP.GE.AND P1, PT, R178, UR4, PT ;  /* 0x00000004b2007c0c */ /* 0x000fe2000bf26270 */
[----:B------:R-:W-:Y:S01]  /*790b0*/  ULDC UR4, c[0x0][0x228] ;  /* 0x00008a0000047ab9 */ /* 0x000fe20000000800 */
[C---:B------:R-:W-:Y:S01]  /*790c0*/  ISETP.LT.AND P6, PT, R2.reuse, UR6, !P3 ;  /* 0x0000000602007c0c */ /* 0x040fe2000dfc1270 */
[----:B---3--:R0:W-:Y:S01]  /*790d0*/  @P5 STG.E.U8 desc[UR44][R236.64], R7 ;  /* 0x00000007ec005986 */ /* 0x0081e2000c10112c */
[----:B------:R-:W-:Y:S01]  /*790e0*/  ULDC UR6, c[0x0][0x228] ;  /* 0x00008a0000067ab9 */ /* 0x000fe20000000800 */
[C---:B------:R-:W-:Y:S01]  /*790f0*/  ISETP.LT.AND P3, PT, R3.reuse, UR4, !P3 ;  /* 0x0000000403007c0c */ /* 0x040fe2000df61270 */
[----:B------:R-:W-:Y:S01]  /*79100*/  ULDC UR4, c[0x0][0x228] ;  /* 0x00008a0000047ab9 */ /* 0x000fe20000000800 */
[----:B------:R1:W-:Y:S01]  /*79110*/  @P2 STG.E.U8 desc[UR44][R188.64], R6 ;  /* 0x00000006bc002986 */ /* 0x0003e2000c10112c */
[----:B------:R-:W-:Y:S01]  /*79120*/  ISETP.LT.AND P2, PT, R2, UR6, !P0 ;  /* 0x0000000602007c0c */ /* 0x000fe2000c741270 */
[----:B------:R-:W-:Y:S01]  /*79130*/  ULDC UR6, c[0x0][0x228] ;  /* 0x00008a0000067ab9 */ /* 0x000fe20000000800 */
[----:B------:R-:W-:Y:S01]  /*79140*/  ISETP.LT.AND P5, PT, R3, UR4, !P0 ;  /* 0x0000000403007c0c */ /* 0x000fe2000c7a1270 */
[----:B------:R-:W-:Y:S01]  /*79150*/  ULDC UR4, c[0x0][0x22c] ;  /* 0x00008b0000047ab9 */ /* 0x000fe20000000800 */
[----:B0-----:R-:W-:Y:S01]  /*79160*/  VIADD R7, R0, 0x189 ;  /* 0x0000018900077836 */ /* 0x001fe20000000000 */
[C---:B------:R-:W-:Y:S01]  /*79170*/  PRMT R178, R250.reuse, 0x7771, RZ ;  /* 0x00007771fab27816 */ /* 0x040fe200000000ff */
[----:B------:R-:W3:Y:S01]  /*79180*/  LDL.LU.64 R236, [R1+0x4f8] ;  /* 0x0004f80001ec7983 */ /* 0x000ee20000300a00 */
[----:B-1----:R-:W-:-:S02]  /*79190*/  PRMT R6, R250, 0x7770, RZ ;  /* 0x00007770fa067816 */ /* 0x002fc400000000ff */
[----:B------:R-:W-:Y:S01]  /*791a0*/  ISETP.GE.AND P0, PT, R7, UR4, PT ;  /* 0x0000000407007c0c */ /* 0x000fe2000bf06270 */
[----:B------:R-:W-:Y:S01]  /*791b0*/  ULDC UR4, c[0x0][0x228] ;  /* 0x00008a0000047ab9 */ /* 0x000fe20000000800 */
[C---:B------:R-:W-:Y:S01]  /*791c0*/  PRMT R7, R250.reuse, 0x7772, RZ ;  /* 0x00007772fa077816 */ /* 0x040fe200000000ff */
[----:B----4-:R0:W-:Y:S04]  /*791d0*/  @P6 STG.E.U8 desc[UR44][R186.64], R6 ;  /* 0x00000006ba006986 */ /* 0x0101e8000c10112c */
[----:B------:R-:W-:Y:S04]  /*791e0*/  @P3 STG.E.U8 desc[UR44][R184.64], R178 ;  /* 0x000000b2b8003986 */ /* 0x000fe8000c10112c */
[----:B------:R1:W-:Y:S04]  /*791f0*/  @P2 STG.E.U8 desc[UR44][R180.64], R7 ;  /* 0x00000007b4002986 */ /* 0x0003e8000c10112c */
[----:B0-----:R-:W4:Y:S04]  /*79200*/  LDL.LU.64 R186, [R1+0x4f0] ;  /* 0x0004f00001ba7983 */ /* 0x001f280000300a00 */
[----:B------:R-:W4:Y:S04]  /*79210*/  LDL.LU.64 R188, [R1+0x4e8] ;  /* 0x0004e80001bc7983 */ /* 0x000f280000300a00 */
[----:B-1----:R-:W3:Y:S01]  /*79220*/  LDL.LU.64 R180, [R1+0x1ba0] ;  /* 0x001ba00001b47983 */ /* 0x002ee20000300a00 */
[----:B------:R-:W-:-:S03]  /*79230*/  PRMT R6, R250, 0x7773, RZ ;  /* 0x00007773fa067816 */ /* 0x000fc600000000ff */
[----:B------:R-:W4:Y:S04]  /*79240*/  LDL.LU.64 R184, [R1+0x4e0] ;  /* 0x0004e00001b87983 */ /* 0x000f280000300a00 */
[----:B--2---:R0:W-:Y:S04]  /*79250*/  @P5 STG.E.U8 desc[UR44][R182.64], R6 ;  /* 0x00000006b6005986 */ /* 0x0041e8000c10112c */
[----:B0-----:R-:W2:Y:S01]  /*79260*/  LDL.LU.64 R182, [R1+0x4d8] ;  /* 0x0004d80001b67983 */ /* 0x001ea20000300a00 */
[----:B------:R-:W-:Y:S01]  /*79270*/  ISETP.LT.AND P3, PT, R2, UR4, !P1 ;  /* 0x0000000402007c0c */ /* 0x000fe2000cf61270 */
[----:B------:R-:W-:Y:S01]  /*79280*/  VIADD R6, R0, 0x18a ;  /* 0x0000018a00067836 */ /* 0x000fe20000000000 */
[----:B------:R-:W-:Y:S01]  /*79290*/  ULDC UR4, c[0x0][0x22c] ;  /* 0x00008b0000047ab9 */ /* 0x000fe20000000800 */
[----:B------:R-:W-:Y:S01]  /*792a0*/  ISETP.LT.AND P2, PT, R3, UR6, !P1 ;  /* 0x0000000603007c0c */ /* 0x000fe2000cf41270 */
[----:B------:R-:W-:Y:S01]  /*792b0*/  ULDC UR6, c[0x0][0x228] ;  /* 0x00008a0000067ab9 */ /* 0x000fe20000000800 */
[----:B------:R-:W-:Y:S01]  /*792c0*/  ISETP.LT.AND P5, PT, R2, UR8, !P0 ;  /* 0x0000000802007c0c */ /* 0x000fe2000c7a1270 */
[----:B------:R-:W-:Y:S01]  /*792d0*/  VIADD R178, R0, 0x18d ;  /* 0x0000018d00b27836 */ /* 0x000fe20000000000 */
[----:B------:R-:W-:Y:S01]  /*792e0*/  ISETP.GE.AND P1, PT, R6, UR4, PT ;  /* 0x0000000406007c0c */ /* 0x000fe2000bf26270 */
[----:B------:R-:W-:Y:S01]  /*792f0*/  VIADD R6, R0, 0x18b ;  /* 0x0000018b00067836 */ /* 0x000fe20000000000 */
[----:B------:R-:W-:Y:S01]  /*79300*/  ULDC UR4, c[0x0][0x22c] ;  /* 0x00008b0000047ab9 */ /* 0x000fe20000000800 */
[----:B------:R-:W-:Y:S01]  /*79310*/  ULDC UR8, c[0x0][0x228] ;  /* 0x00008a0000087ab9 */ /* 0x000fe20000000800 */
[----:B---3--:R-:W-:-:S05]  /*79320*/  PRMT R7, R180, 0x7770, RZ ;  /* 0x00007770b4077816 */ /* 0x008fca00000000ff */
[----:B------:R0:W-:Y:S01]  /*79330*/  @P3 STG.E.U8 desc[UR44][R236.64], R7 ;  /* 0x00000007ec003986 */ /* 0x0001e2000c10112c */
[----:B------:R-:W-:Y:S01]  /*79340*/  ISETP.GE.AND P3, PT, R6, UR4, PT ;  /* 0x0000000406007c0c */ /* 0x000fe2000bf66270 */
[----:B------:R-:W-:Y:S01]  /*79350*/  ULDC UR4, c[0x0][0x228] ;  /* 0x00008a0000047ab9 */ /* 0x000fe20000000800 */
[C---:B------:R-:W-:Y:S02]  /*79360*/  PRMT R6, R180.reuse, 0x7772, RZ ;  /* 0x00007772b4067816 */ /* 0x040fe400000000ff */
[----:B------:R-:W-:Y:S01]  /*79370*/  ISETP.LT.AND P0, PT, R3, UR4, !P0 ;  /* 0x0000000403007c0c */ /* 0x000fe2000c701270 */
[----:B------:R-:W-:Y:S01]  /*79380*/  ULDC UR4, c[0x0][0x22c] ;  /* 0x00008b0000047ab9 */ /* 0x000fe20000000800 */
[----:B0-----:R-:W-:-:S05]  /*79390*/  PRMT R7, R180, 0x7771, RZ ;  /* 0x00007771b4077816 */ /* 0x001fca00000000ff */
[----:B----4-:R0:W-:Y:S04]  /*793a0*/  @P2 STG.E.U8 desc[UR44][R186.64], R7 ;  /* 0x00000007ba002986 */ /* 0x0101e8000c10112c */
[----:B------:R1:W-:Y:S01]  /*793b0*/  @P5 STG.E.U8 desc[UR44][R188.64], R6 ;  /* 0x00000006bc005986 */ /* 0x0003e2000c10112c */
[----:B------:R-:W-:Y:S01]  /*793c0*/  ISETP.LT.AND P5, PT, R2, UR6, !P1 ;  /* 0x0000000602007c0c */ /* 0x000fe2000cfa1270 */
[----:B------:R-:W-:Y:S01]  /*793d0*/  IMAD.MOV.U32 R237, RZ, RZ, R251 ;  /* 0x000000ffffed7224 */ /* 0x000fe200078e00fb */
[----:B------:R-:W-:Y:S01]  /*793e0*/  PRMT R180, R180, 0x7773, RZ ;  /* 0x00007773b4b47816 */ /* 0x000fe200000000ff */
[----:B------:R-:W-:Y:S01]  /*793f0*/  ULDC UR6, c[0x0][0x228] ;  /* 0x00008a0000067ab9 */ /* 0x000fe20000000800 */
[----:B0-----:R-:W-:Y:S01]  /*79400*/  PRMT R7, R181, 0x7770, RZ ;  /* 0x00007770b5077816 */ /* 0x001fe200000000ff */
[----:B------:R-:W3:Y:S01]  /*79410*/  LDL.LU.64 R186, [R1+0x4c0] ;  /* 0x0004c00001ba7983 */ /* 0x000ee20000300a00 */
[----:B-1----:R-:W-:-:S03]  /*79420*/  VIADD R6, R0, 0x18c ;  /* 0x0000018c00067836 */ /* 0x002fc60000000000 */
[----:B------:R-:W4:Y:S02]  /*79430*/  LDL.LU.64 R250, [R1+0x4b8] ;  /* 0x0004b80001fa7983 */ /* 0x000f240000300a00 */
[----:B------:R-:W-:Y:S01]  /*79440*/  ISETP.GE.AND P2, PT, R6, UR4, PT ;  /* 0x0000000406007c0c */ /* 0x000fe2000bf46270 */
[----:B------:R-:W-:Y:S01]  /*79450*/  ULDC UR4, c[0x0][0x228] ;  /* 0x00008a0000047ab9 */ /* 0x000fe20000000800 */
[----:B------:R0:W-:Y:S01]  /*79460*/  @P0 STG.E.U8 desc[UR44][R184.64], R180 ;  /* 0x000000b4b8000986 */ /* 0x0001e2000c10112c */
[----:B------:R-:W-:Y:S01]  /*79470*/  ISETP.LT.AND P6, PT, R2, UR4, !P3 ;  /* 0x0000000402007c0c */ /* 0x000fe2000dfc1270 */
[----:B------:R-:W-:Y:S02]  /*79480*/  ULDC UR4, c[0x0][0x22c] ;  /* 0x00008b0000047ab9 */ /* 0x000fe40000000800 */
[----:B------:R-:W4:Y:S01]  /*79490*/  LDL.LU.64 R188, [R1+0x4b0] ;  /* 0x0004b00001bc7983 */ /* 0x000f220000300a00 */
[----:B------:R-:W-:Y:S01]  /*794a0*/  ISETP.GE.AND P0, PT, R178, UR4, PT ;  /* 0x00000004b2007c0c */ /* 0x000fe2000bf06270 */
[----:B------:R-:W-:-:S02]  /*794b0*/  ULDC UR4, c[0x0][0x228] ;  /* 0x00008a0000047ab9 */ /* 0x000fc40000000800 */
[----:B0-----:R-:W4:Y:S04]  /*794c0*/  LDL.LU.64 R184, [R1+0x4a8] ;  /* 0x0004a80001b87983 */ /* 0x001f280000300a00 */
[----:B--2---:R0:W-:Y:S04]  /*794d0*/  @P5 STG.E.U8 desc[UR44][R182.64], R7 ;  /* 0x00000007b6005986 */ /* 0x0041e8000c10112c */
[----:B0-----:R-:W2:Y:S04]  /*794e0*/  LDL.LU.64 R182, [R1+0x1b98] ;  /* 0x001b980001b67983 */ /* 0x001ea80000300a00 */
[----:B------:R-:W3:Y:S01]  /*794f0*/  LDL.LU.64 R178, [R1+0x4d0] ;  /* 0x0004d00001b27983 */ /* 0x000ee20000300a00 */
[----:B------:R-:W-:Y:S01]  /*79500*/  ISETP.LT.AND P1, PT, R3, UR8, !P1 ;  /* 0x0000000803007c0c */ /* 0x000fe2000cf21270 */
[----:B------:R-:W-:Y:S01]  /*79510*/  ULDC UR8, c[0x0][0x228] ;  /* 0x00008a0000087ab9 */ /* 0x000fe20000000800 */
[----:B------:R-:W-:-:S02]  /*79520*/  PRMT R6, R181, 0x7771, RZ ;  /* 0x00007771b5067816 */ /* 0x000fc400000000ff */
[----:B------:R-:W-:Y:S01]  /*79530*/  ISETP.LT.AND P3, PT, R3, UR6, !P3 ;  /* 0x0000000603007c0c */ /* 0x000fe2000df61270 */
[----:B------:R-:W-:-:S08]  /*79540*/  ULDC UR6, c[0x0][0x228] ;  /* 0x00008a0000067ab9 */ /* 0x000fd00000000800 */
[----:B---3--:R0:W-:Y:S02]  /*79550*/  @P1 STG.E.U8 desc[UR44][R178.64], R6 ;  /* 0x00000006b2001986 */ /* 0x0081e4000c10112c */
[----:B0-----:R-:W-:-:S05]  /*79560*/  PRMT R6, R181, 0x7772, RZ ;  /* 0x00007772b5067816 */ /* 0x001fca00000000ff */
[----:B--2---:R0:W-:Y:S04]  /*79570*/  @P6 STG.E.U8 desc[UR44][R182.64], R6 ;  /* 0x00000006b6006986 */ /* 0x0041e8000c10112c */
[----:B0-----:R-:W2:Y:S01]  /*79580*/  LDL.LU.64 R182, [R1+0x1b90] ;  /* 0x001b900001b67983 */ /* 0x001ea20000300a00 */
[----:B------:R-:W-:Y:S02]  /*79590*/  PRMT R181, R181, 0x7773, RZ ;  /* 0x00007773b5b57816 */ /* 0x000fe400000000ff */
[----:B------:R-:W-:Y:S01]  /*795a0*/  ISETP.LT.AND P5, PT, R2, UR4, !P2 ;  /* 0x0000000402007c0c */ /* 0x000fe2000d7a1270 */
[----:B------:R-:W3:Y:S01]  /*795b0*/  LDL.LU.64 R178, [R1+0x4a0] ;  /* 0x0004a00001b27983 */ /* 0x000ee20000300a00 */
[----:B------:R-:W-:Y:S01]  /*795c0*/  VIADD R6, R0, 0x1f4 ;  /* 0x000001f400067836 */ /* 0x000fe20000000000 */
[----:B------:R-:W-:-:S02]  /*795d0*/  ULDC UR4, c[0x0][0x228] ;  /* 0x00008a0000047ab9 */ /* 0x000fc40000000800 */
[----:B------:R0:W-:Y:S01]  /*795e0*/  @P3 STG.E.U8 desc[UR44][R186.64], R181 ;  /* 0x000000b5ba003986 */ /* 0x0001e2000c10112c */
[----:B------:R-:W-:Y:S01]  /*795f0*/  ISETP.LT.AND P2, PT, R3, UR4, !P2 ;  /* 0x0000000403007c0c */ /* 0x000fe2000d741270 */
[----:B------:R-:W-:Y:S01]  /*79600*/  ULDC UR4, c[0x0][0x22c] ;  /* 0x00008b0000047ab9 */ /* 0x000fe20000000800 */
[----:B------:R-:W-:Y:S01]  /*79610*/  ISETP.LT.AND P3, PT, R2, UR6, !P0 ;  /* 0x0000000602007c0c */ /* 0x000fe2000c761270 */
[----:B------:R-:W-:Y:S01]  /*79620*/  ULDC UR6, c[0x0][0x228] ;  /* 0x00008a0000067ab9 */ /* 0x000fe20000000800 */
[----:B------:R-:W-:Y:S01]  /*79630*/  ISETP.GE.AND P1, PT, R6, UR9, PT ;  /* 0x0000000906007c0c */ /* 0x000fe2000bf26270 */
[----:B------:R-:W-:Y:S01]  /*79640*/  VIADD R6, R0, 0x18e ;  /* 0x0000018e00067836 */ /* 0x000fe20000000000 */
[----:B0-----:R-:W3:Y:S04]  /*79650*/  LDL.LU.64 R180, [R1+0x498] ;  /* 0x0004980001b47983 */ /* 0x001ee80000300a00 */
[----:B------:R-:W3:Y:S01]  /*79660*/  LDL.LU.64 R186, [R1+0x490] ;  /* 0x0004900001ba7983 */ /* 0x000ee20000300a00 */
[----:B--2---:R-:W-:-:S05]  /*79670*/  PRMT R7, R182, 0x7770, RZ ;  /* 0x00007770b6077816 */ /* 0x004fca00000000ff */
[----:B----4-:R0:W-:Y:S01]  /*79680*/  @P5 STG.E.U8 desc[UR44][R250.64], R7 ;  /* 0x00000007fa005986 */ /* 0x0101e2000c10112c */
[----:B------:R-:W-:Y:S01]  /*79690*/  ISETP.GE.AND P5, PT, R6, UR4, PT ;  /* 0x0000000406007c0c */ /* 0x000fe2000bfa6270 */
[----:B------:R-:W-:Y:S01]  /*796a0*/  ULDC UR4, c[0x0][0x228] ;  /* 0x00008a0000047ab9 */ /* 0x000fe20000000800 */
[C---:B------:R-:W-:Y:S02]  /*796b0*/  PRMT R6, R182.reuse, 0x7772, RZ ;  /* 0x00007772b6067816 */ /* 0x040fe400000000ff */
[----:B0-----:R-:W-:-:S05]  /*796c0*/  PRMT R7, R182, 0x7771, RZ ;  /* 0x00007771b6077816 */ /* 0x001fca00000000ff */
[----:B------:R0:W-:Y:S04]  /*796d0*/  @P2 STG.E.U8 desc[UR44][R188.64], R7 ;  /* 0x00000007bc002986 */ /* 0x0001e8000c10112c */
[----:B------:R1:W-:Y:S04]  /*796e0*/  @P3 STG.E.U8 desc[UR44][R184.64], R6 ;  /* 0x00000006b8003986 */ /* 0x0003e8000c10112c */
[----:B0-----:R-:W2:Y:S04]  /*796f0*/  LDL.LU.64 R188, [R1+0x488] ;  /* 0x0004880001bc7983 */ /* 0x001ea80000300a00 */
[----:B-1----:R-:W4:Y:S01]  /*79700*/  LDL.LU.64 R184, [R1+0x480] ;  /* 0x0004800001b87983 */ /* 0x002f220000300a00 */
[C---:B------:R-:W-:Y:S01]  /*79710*/  ISETP.LT.AND P0, PT, R3.reuse, UR4, !P0 ;  /* 0x0000000403007c0c */ /* 0x040fe2000c701270 */
[----:B------:R-:W-:Y:S01]  /*79720*/  ULDC UR4, c[0x0][0x228] ;  /* 0x00008a0000047ab9 */ /* 0x000fe20000000800 */
[----:B------:R-:W-:Y:S01]  /*79730*/  VIADD R6, R0, 0x18f ;  /* 0x0000018f00067836 */ /* 0x000fe20000000000 */
[----:B------:R-:W-:Y:S01]  /*79740*/  ISETP.LT.AND P3, PT, R2, UR4, !P5 ;  /* 0x0000000402007c0c */ /* 0x000fe2000ef61270 */
[----:B------:R-:W-:Y:S01]  /*79750*/  ULDC UR4, c[0x0][0x22c] ;  /* 0x00008b0000047ab9 */ /* 0x000fe20000000800 */
[----:B------:R-:W-:Y:S01]  /*79760*/  PRMT R182, R182, 0x7773, RZ ;  /* 0x00007773b6b67816 */ /* 0x000fe200000000ff */
[----:B------:R-:W4:Y:S01]  /*79770*/  LDL.LU R251, [R1] ;  /* 0x0000000001fb7983 */ /* 0x000f220000300800 */
[----:B------:R-:W-:Y:S01]  /*79780*/  ISETP.GE.AND P2, PT, R6, UR4, PT ;  /* 0x0000000406007c0c */ /* 0x000fe2000bf46270 */
[----:B------:R-:W-:Y:S01]  /*79790*/  VIADD R6, R0, 0x190 ;  /* 0x0000019000067836 */ /* 0x000fe20000000000 */
[----:B------:R-:W-:Y:S01]  /*797a0*/  ISETP.LT.AND P5, PT, R3, UR6, !P5 ;  /* 0x0000000603007c0c */ /* 0x000fe2000efa1270 */
[----:B------:R-:W-:Y:S01]  /*797b0*/  ULDC UR4, c[0x0][0x22c] ;  /* 0x00008b0000047ab9 */ /* 0x000fe20000000800 */
[C---:B------:R-:W-:Y:S01]  /*797c0*/  PRMT R7, R183.reuse, 0x7770, RZ ;  /* 0x00007770b7077816 */ /* 0x040fe200000000ff */
[----:B------:R-:W-:Y:S01]  /*797d0*/  ULDC UR6, c[0x0][0x228] ;  /* 0x00008a0000067ab9 */ /* 0x000fe20000000800 */
[----:B---3--:R0:W-:Y:S01]  /*797e0*/  @P0 STG.E.U8 desc[UR44][R178.64], R182 ;  /* 0x000000b6b2000986 */ /* 0x0081e2000c10112c */
[----:B------:R-:W-:Y:S01]  /*797f0*/  ISETP.GE.AND P0, PT, R6, UR4, PT ;  /* 0x0000000406007c0c */ /* 0x000fe2000bf06270 */
[----:B------:R-:W-:Y:S01]  /*79800*/  ULDC UR4, c[0x0][0x228] ;  /* 0x00008a0000047ab9 */ /* 0x000fe20000000800 */
[----:B------:R-:W-:Y:S01]  /*79810*/  PRMT R6, R183, 0x7771, RZ ;  /* 0x00007771b7067816 */ /* 0x000fe200000000ff */
[----:B------:R1:W-:Y:S01]  /*79820*/  @P3 STG.E.U8 desc[UR44][R180.64], R7 ;  /* 0x00000007b4003986 */ /* 0x0003e2000c10112c */
[----:B------:R-:W-:Y:S01]  /*79830*/  ISETP.LT.AND P3, PT, R2, UR4, !P2 ;  /* 0x0000000402007c0c */ /* 0x000fe2000d761270 */
[----:B------:R-:W-:Y:S01]  /*79840*/  ULDC UR4, c[0x0][0x22c] ;  /* 0x00008b0000047ab9 */ /* 0x000fe20000000800 */
[----:B------:R-:W-:Y:S01]  /*79850*/  ISETP.LT.AND P2, PT, R3, UR6, !P2 ;  /* 0x0000000603007c0c */ /* 0x000fe2000d741270 */
[----:B------:R-:W-:Y:S01]  /*79860*/  ULDC UR6, c[0x0][0x228] ;  /* 0x00008a0000067ab9 */ /* 0x000fe20000000800 */
[----:B0-----:R-:W3:Y:S04]  /*79870*/  LDL.LU.64 R178, [R1+0x478] ;  /* 0x0004780001b27983 */ /* 0x001ee80000300a00 */
[----:B------:R0:W-:Y:S01]  /*79880*/  @P5 STG.E.U8 desc[UR44][R186.64], R6 ;  /* 0x00000006ba005986 */ /* 0x0001e2000c10112c */
[----:B-1----:R-:W-:-:S02]  /*79890*/  PRMT R7, R183, 0x7772, RZ ;  /* 0x00007772b7077816 */ /* 0x002fc400000000ff */
[----:B------:R-:W-:Y:S01]  /*798a0*/  PRMT R183, R183, 0x7773, RZ ;  /* 0x00007773b7b77816 */ /* 0x000fe200000000ff */
[----:B0-----:R-:W3:Y:S04]  /*798b0*/  LDL.LU.64 R186, [R1+0x470] ;  /* 0x0004700001ba7983 */ /* 0x001ee80000300a00 */
[----:B--2---:R0:W-:Y:S04]  /*798c0*/  @P3 STG.E.U8 desc[UR44][R188.64], R7 ;  /* 0x00000007bc003986 */ /* 0x0041e8000c10112c */
[----:B----4-:R1:W-:Y:S04]  /*798d0*/  @P2 STG.E.U8 desc[UR44][R184.64], R183 ;  /* 0x000000b7b8002986 */ /* 0x0103e8000c10112c */
[----:B0-----:R-:W2:Y:S04]  /*798e0*/  LDL.LU.64 R188, [R1+0x460] ;  /* 0x0004600001bc7983 */ /* 0x001ea80000300a00 */
[----:B------:R-:W4:Y:S04]  /*798f0*/  LDL.LU.64 R180, [R1+0x458] ;  /* 0x0004580001b47983 */ /* 0x000f280000300a00 */
[----:B-1----:R-:W2:Y:S04]  /*79900*/  LDL.LU.64 R182, [R1+0x468] ;  /* 0x0004680001b67983 */ /* 0x002ea80000300a00 */
[----:B------:R-:W4:Y:S01]  /*79910*/  LDL.LU.64 R184, [R1+0x450] ;  /* 0x0004500001b87983 */ /* 0x000f220000300a00 */
[----:B------:R-:W-:Y:S01]  /*79920*/  VIADD R6, R0, 0x191 ;  /* 0x0000019100067836 */ /* 0x000fe20000000000 */
[----:B------:R-:W-:Y:S01]  /*79930*/  ISETP.LT.AND P6, PT, R2, UR8, !P0 ;  /* 0x0000000802007c0c */ /* 0x000fe2000c7c1270 */
[----:B------:R-:W-:Y:S01]  /*79940*/  VIADD R7, R0, 0x193 ;  /* 0x0000019300077836 */ /* 0x000fe20000000000 */
[----:B------:R-:W-:-:S02]  /*79950*/  ULDC UR8, c[0x0][0x228] ;  /* 0x00008a0000087ab9 */ /* 0x000fc40000000800 */
[----:B------:R-:W-:Y:S01]  /*79960*/  ISETP.GE.AND P5, PT, R6, UR4, PT ;  /* 0x0000000406007c0c */ /* 0x000fe2000bfa6270 */
[----:B------:R-:W-:Y:S01]  /*79970*/  VIADD R6, R0, 0x192 ;  /* 0x0000019200067836 */ /* 0x000fe20000000000 */
[----:B------:R-:W-:-:S04]  /*79980*/  ULDC UR4, c[0x0][0x22c] ;  /* 0x00008b0000047ab9 */ /* 0x000fc80000000800 */
[----:B------:R-:W-:Y:S01]  /*79990*/  ISETP.GE.AND P3, PT, R6, UR4, PT ;  /* 0x0000000406007c0c */ /* 0x000fe2000bf66270 */
[----:B------:R-:W-:Y:S02]  /*799a0*/  ULDC UR4, c[0x0][0x228] ;  /* 0x00008a0000047ab9 */ /* 0x000fe40000000800 */
[----:B------:R-:W-:Y:S01]  /*799b0*/  ISETP.LT.AND P0, PT, R3, UR4, !P0 ;  /* 0x0000000403007c0c */ /* 0x000fe2000c701270 */
[----:B------:R-:W-:Y:S01]  /*799c0*/  ULDC UR4, c[0x0][0x22c] ;  /* 0x00008b0000047ab9 */ /* 0x000fe20000000800 */
[----:B------:R-:W-:-:S05]  /*799d0*/  PRMT R6, R251, 0x7770, RZ ;  /* 0x00007770fb067816 */ /* 0x000fca00000000ff */
[----:B---3--:R0:W-:Y:S01]  /*799e0*/  @P6 STG.E.U8 desc[UR44][R178.64], R6 ;  /* 0x00000006b2006986 */ /* 0x0081e2000c10112c */
[----:B------:R-:W-:Y:S01]  /*799f0*/  ISETP.LT.AND P6, PT, R2, UR6, !P5 ;  /* 0x0000000602007c0c */ /* 0x000fe2000efc1270 */
[----:B------:R-:W-:Y:S01]  /*79a00*/  ULDC UR6, c[0x0][0x228] ;  /* 0x00008a0000067ab9 */ /* 0x000fe20000000800 */
[----:B------:R-:W-:Y:S01]  /*79a10*/  ISETP.GE.AND P2, PT, R7, UR4, PT ;  /* 0x0000000407007c0c */ /* 0x000fe2000bf46270 */
[----:B------:R-:W-:Y:S01]  /*79a20*/  ULDC UR4, c[0x0][0x228] ;  /* 0x00008a0000047ab9 */ /* 0x000fe20000000800 */
[----:B0-----:R-:W-:-:S05]  /*79a30*/  PRMT R6, R251, 0x7771, RZ ;  /* 0x00007771fb067816 */ /* 0x001fca00000000ff */
[----:B------:R0:W-:Y:S01]  /*79a40*/  @P0 STG.E.U8 desc[UR44][R186.64], R6 ;  /* 0x00000006ba000986 */ /* 0x0001e2000c10112c */
[----:B------:R-:W-:Y:S01]  /*79a50*/  PRMT R7, R251, 0x7772, RZ ;  /* 0x00007772fb077816 */ /* 0x000fe200000000ff */
[----:B------:R-:W-:Y:S01]  /*79a60*/  VIADD R178, R0, 0x194 ;  /* 0x0000019400b27836 */ /* 0x000fe20000000000 */
[C---:B------:R-:W-:Y:S01]  /*79a70*/  ISETP.LT.AND P5, PT, R3.reuse, UR6, !P5 ;  /* 0x0000000603007c0c */ /* 0x040fe2000efa1270 */
[----:B------:R-:W-:Y:S01]  /*79a80*/  ULDC UR6, c[0x0][0x228] ;  /* 0x00008a0000067ab9 */ /* 0x000fe20000000800 */
[----:B------:R-:W-:Y:S01]  /*79a90*/  ISETP.LT.AND P0, PT, R2, UR4, !P3 ;  /* 0x0000000402007c0c */ /* 0x000fe2000df01270 */
[----:B------:R-:W-:Y:S01]  /*79aa0*/  ULDC UR4, c[0x0][0x22c] ;  /* 0x00008b0000047ab9 */ /* 0x000fe20000000800 */
[----:B0-----:R-:W3:Y:S04]  /*79ab0*/  LDL.LU.64 R186, [R1+0x448] ;  /* 0x0004480001ba7983 */ /* 0x001ee80000300a00 */
[----:B------:R-:W3:Y:S01]  /*79ac0*/  LDL.LU R250, [R1+0x8] ;  /* 0x0000080001fa7983 */ /* 0x000ee20000300800 */
[----:B------:R-:W-:Y:S01]  /*79ad0*/  ISETP.LT.AND P3, PT, R3, UR6, !P3 ;  /* 0x0000000603007c0c */ /* 0x000fe2000df61270 */
[----:B------:R-:W-:Y:S01]  /*79ae0*/  ULDC UR6, c[0x0][0x228] ;  /* 0x00008a0000067ab9 */ /* 0x000fe20000000800 */
[----:B------:R-:W-:Y:S01]  /*79af0*/  PRMT R6, R251, 0x7773, RZ ;  /* 0x00007773fb067816 */ /* 0x000fe200000000ff */
[----:B--2---:R0:W-:Y:S01]  /*79b00*/  @P6 STG.E.U8 desc[UR44][R182.64], R7 ;  /* 0x00000007b6006986 */ /* 0x0041e2000c10112c */
[----:B------:R-:W-:Y:S01]  /*79b10*/  ISETP.GE.AND P6, PT, R178, UR4, PT ;  /* 0x00000004b2007c0c */ /* 0x000fe2000bfc6270 */
[----:B------:R-:W-:-:S02]  /*79b20*/  ULDC UR4, c[0x0][0x228] ;  /* 0x00008a0000047ab9 */ /* 0x000fc40000000800 */
[----:B0-----:R-:W2:Y:S04]  /*79b30*/  LDL.LU.64 R182, [R1+0x438] ;  /* 0x0004380001b67983 */ /* 0x001ea80000300a00 */
[----:B------:R-:W2:Y:S01]  /*79b40*/  LDL.LU.64 R178, [R1+0x440] ;  /* 0x0004400001b27983 */ /* 0x000ea20000300a00 */
[----:B------:R-:W-:-:S03]  /*79b50*/  PRMT R7, R237, 0x7770, RZ ;  /* 0x00007770ed077816 */ /* 0x000fc600000000ff */
[----:B------:R0:W-:Y:S04]  /*79b60*/  @P5 STG.E.U8 desc[UR44][R188.64], R6 ;  /* 0x00000006bc005986 */ /* 0x0001e8000c10112c */
[----:B----4-:R1:W-:Y:S01]  /*79b70*/  @P0 STG.E.U8 desc[UR44][R180.64], R7 ;  /* 0x00000007b4000986 */ /* 0x0103e2000c10112c */
[----:B0-----:R-:W-:-:S03]  /*79b80*/  PRMT R6, R237, 0x7771, RZ ;  /* 0x00007771ed067816 */ /* 0x001fc600000000ff */
[----:B------:R-:W4:Y:S04]  /*79b90*/  LDL.LU.64 R188, [R1+0x1b88] ;  /* 0x001b880001bc7983 */ /* 0x000f280000300a00 */
[----:B------:R0:W-:Y:S04]  /*79ba0*/  @P3 STG.E.U8 desc[UR44][R184.64], R6 ;  /* 0x00000006b8003986 */ /* 0x0001e8000c10112c */
[----:B-1----:R-:W4:Y:S04]  /*79bb0*/  LDL.LU.64 R180, [R1+0x430] ;  /* 0x0004300001b47983 */ /* 0x002f280000300a00 */
[----:B0-----:R-:W4:Y:S01]  /*79bc0*/  LDL.LU.64 R184, [R1+0x428] ;  /* 0x0004280001b87983 */ /* 0x001f220000300a00 */
[----:B------:R-:W-:Y:S01]  /*79bd0*/  ISETP.LT.AND P0, PT, R2, UR4, !P2 ;  /* 0x0000000402007c0c */ /* 0x000fe2000d701270 */
[----:B------:R-:W-:Y:S01]  /*79be0*/  VIADD R6, R0, 0x195 ;  /* 0x0000019500067836 */ /* 0x000fe20000000000 */
[----:B------:R-:W-:Y:S01]  /*79bf0*/  PRMT R7, R237, 0x7772, RZ ;  /* 0x00007772ed077816 */ /* 0x000fe200000000ff */
[----:B------:R-:W-:Y:S01]  /*79c00*/  ULDC UR4, c[0x0][0x22c] ;  /* 0x00008b0000047ab9 */ /* 0x000fe20000000800 */
[----:B------:R-:W-:Y:S01]  /*79c10*/  ISETP.LT.AND P2, PT, R3, UR6, !P2 ;  /* 0x0000000603007c0c */ /* 0x000fe2000d741270 */
[----:B------:R-:W-:Y:S01]  /*79c20*/  ULDC UR6, c[0x0][0x228] ;  /* 0x00008a0000067ab9 */ /* 0x000fe20000000800 */
[----:B------:R-:W-:Y:S01]  /*79c30*/  ISETP.LT.AND P5, PT, R2, UR8, !P6 ;  /* 0x0000000802007c0c */ /* 0x000fe2000f7a1270 */
[----:B------:R-:W4:Y:S01]  /*79c40*/  LDL.LU R251, [R1+0xc] ;  /* 0x00000c0001fb7983 */ /* 0x000f220000300800 */
[----:B------:R-:W-:Y:S01]  /*79c50*/  ISETP.GE.AND P3, PT, R6, UR4, PT ;  /* 0x0000000406007c0c */ /* 0x000fe2000bf66270 */
[----:B------:R-:W-:Y:S01]  /*79c60*/  VIADD R6, R0, 0x196 ;  /* 0x0000019600067836 */ /* 0x000fe20000000000 */
[----:B------:R-:W-:Y:S01]  /*79c70*/  ULDC UR4, c[0x0][0x22c] ;  /* 0x00008b0000047ab9 */ /* 0x000fe20000000800 */
[----:B------:R-:W-:-:S02]  /*79c80*/  ULDC UR8, c[0x0][0x228] ;  /* 0x00008a0000087ab9 */ /* 0x000fc40000000800 */
[----:B---3--:R0:W-:Y:S01]  /*79c90*/  @P0 STG.E.U8 desc[UR44][R186.64], R7 ;  /* 0x00000007ba000986 */ /* 0x0081e2000c10112c */
[----:B------:R-:W-:Y:S01]  /*79ca0*/  ISETP.GE.AND P0, PT, R6, UR4, PT ;  /* 0x0000000406007c0c */ /* 0x000fe2000bf06270 */
[----:B------:R-:W-:Y:S01]  /*79cb0*/  ULDC UR4, c[0x0][0x228] ;  /* 0x00008a0000047ab9 */ /* 0x000fe20000000800 */
[----:B------:R-:W-:Y:S01]  /*79cc0*/  PRMT R6, R250, 0x7770, RZ ;  /* 0x00007770fa067816 */ /* 0x000fe200000000ff */
[----:B0-----:R-:W-:Y:S01]  /*79cd0*/  IMAD.MOV.U32 R7, RZ, RZ, R237 ;  /* 0x000000ffff077224 */ /* 0x001fe200078e00ed */
[----:B------:R-:W-:Y:S01]  /*79ce0*/  ISETP.LT.AND P6, PT, R3, UR4, !P6 ;  /* 0x0000000403007c0c */ /* 0x000fe2000f7c1270 */
[----:B------:R-:W-:Y:S01]  /*79cf0*/  ULDC UR4, c[0x0][0x22c] ;  /* 0x00008b0000047ab9 */ /* 0x000fe20000000800 */
[----:B------:R-:W3:Y:S02]  /*79d00*/  LDL.LU.64 R236, [R1+0x420] ;  /* 0x0004200001ec7983 */ /* 0x000ee40000300a00 */
[----:B------:R-:W-:Y:S02]  /*79d10*/  PRMT R7, R7, 0x7773, RZ ;  /* 0x0000777307077816 */ /* 0x000fe400000000ff */
[----:B------:R-:W3:Y:S04]  /*79d20*/  LDL.LU.64 R186, [R1+0x418] ;  /* 0x0004180001ba7983 */ /* 0x000ee80000300a00 */
[----:B--2---:R0:W-:Y:S04]  /*79d30*/  @P2 STG.E.U8 desc[UR44][R178.64], R7 ;  /* 0x00000007b2002986 */ /* 0x0041e8000c10112c */
[----:B------:R1:W-:Y:S01]  /*79d40*/  @P5 STG.E.U8 desc[UR44][R182.64], R6 ;  /* 0x00000006b6005986 */ /* 0x0003e2000c10112c */
[----:B------:R-:W-:Y:S01]  /*79d50*/  ISETP.LT.AND P5, PT, R2, UR6, !P3 ;  /* 0x0000000602007c0c */ /* 0x000fe2000dfa1270 */
[----:B------:R-:W-:Y:S01]  /*79d60*/  ULDC UR6, c[0x0][0x228] ;  /* 0x00008a0000067ab9 */ /* 0x000fe20000000800 */
[----:B0-----:R-:W-:Y:S01]  /*79d70*/  VIADD R7, R0, 0x197 ;  /* 0x0000019700077836 */ /* 0x001fe20000000000 */
[C---:B-1----:R-:W-:Y:S01]  /*79d80*/  PRMT R6, R250.reuse, 0x7771, RZ ;  /* 0x00007771fa067816 */ /* 0x042fe200000000ff */
[----:B------:R-:W2:Y:S03]  /*79d90*/  LDL.LU.64 R182, [R1+0x408] ;  /* 0x0004080001b67983 */ /* 0x000ea60000300a00 */
[----:B------:R-:W-:Y:S01]  /*79da0*/  ISETP.GE.AND P2, PT, R7, UR4, PT ;  /* 0x0000000407007c0c */ /* 0x000fe2000bf46270 */
[----:B------:R-:W-:Y:S01]  /*79db0*/  ULDC UR4, c[0x0][0x228] ;  /* 0x00008a0000047ab9 */ /* 0x000fe20000000800 */
[----:B------:R-:W-:Y:S01]  /*79dc0*/  PRMT R7, R250, 0x7772, RZ ;  /* 0x00007772fa077816 */ /* 0x000fe200000000ff */
[----:B----4-:R0:W-:Y:S04]  /*79dd0*/  @P6 STG.E.U8 desc[UR44][R180.64], R6 ;  /* 0x00000006b4006986 */ /* 0x0101e8000c10112c */
[----:B------:R1:W-:Y:S04]  /*79de0*/  @P5 STG.E.U8 desc[UR44][R184.64], R7 ;  /* 0x00000007b8005986 */ /* 0x0003e8000c10112c */
[----:B0-----:R-:W4:Y:S04]  /*79df0*/  LDL.LU.64 R180, [R1+0x3f8] ;  /* 0x0003f80001b47983 */ /* 0x001f280000300a00 */
[----:B-1----:R-:W2:Y:S01]  /*79e00*/  LDL.LU.64 R184, [R1+0x1b80] ;  /* 0x001b800001b87983 */ /* 0x002ea20000300a00 */
[C---:B------:R-:W-:Y:S01]  /*79e10*/  ISETP.LT.AND P3, PT, R3.reuse, UR6, !P3 ;  /* 0x0000000603007c0c */ /* 0x040fe2000df61270 */
[----:B------:R-:W-:Y:S01]  /*79e20*/  ULDC UR6, c[0x0][0x228] ;  /* 0x00008a0000067ab9 */ /* 0x000fe20000000800 */
[----:B------:R-:W-:Y:S01]  /*79e30*/  ISETP.LT.AND P6, PT, R2, UR4, !P0 ;  /* 0x0000000402007c0c */ /* 0x000fe2000c7c1270 */
[----:B------:R-:W-:Y:S01]  /*79e40*/  VIADD R178, R0, 0x198 ;  /* 0x0000019800b27836 */ /* 0x000fe20000000000 */
[----:B------:R-:W-:Y:S01]  /*79e50*/  ISETP.LT.AND P0, PT, R3, UR6, !P0 ;  /* 0x0000000603007c0c */ /* 0x000fe2000c701270 */
[----:B------:R-:W-:Y:S01]  /*79e60*/  ULDC UR4, c[0x0][0x22c] ;  /* 0x00008b0000047ab9 */ /* 0x000fe20000000800 */
[----:B------:R-:W-:Y:S01]  /*79e70*/  PRMT R6, R250, 0x7773, RZ ;  /* 0x00007773fa067816 */ /* 0x000fe200000000ff */
[----:B------:R-:W-:Y:S01]  /*79e80*/  ULDC UR6, c[0x0][0x228] ;  /* 0x00008a0000067ab9 */ /* 0x000fe20000000800 */
[----:B------:R-:W-:-:S02]  /*79e90*/  PRMT R7, R251, 0x7770, RZ ;  /* 0x00007770fb077816 */ /* 0x000fc400000000ff */
[----:B------:R-:W-:Y:S01]  /*79ea0*/  ISETP.GE.AND P5, PT, R178, UR4, PT ;  /* 0x00000004b2007c0c */ /* 0x000fe2000bfa6270 */
[----:B------:R-:W-:Y:S01]  /*79eb0*/  ULDC UR4, c[0x0][0x228] ;  /* 0x00008a0000047ab9 */ /* 0x000fe20000000800 */
[----:B------:R-:W4:Y:S04]  /*79ec0*/  LDL.LU.64 R178, [R1+0x400] ;  /* 0x0004000001b27983 */ /* 0x000f280000300a00 */
[----:B---3--:R0:W-:Y:S04]  /*79ed0*/  @P3 STG.E.U8 desc[UR44][R236.64], R6 ;  /* 0x00000006ec003986 */ /* 0x0081e8000c10112c */
[----:B------:R-:W-:Y:S01]  /*79ee0*/  @P6 STG.E.U8 desc[UR44][R186.64], R7 ;  /* 0x00000007ba006986 */ /* 0x000fe2000c10112c */
[----:B0-----:R-:W-:-:S03]  /*79ef0*/  PRMT R6, R251, 0x7771, RZ ;  /* 0x00007771fb067816 */ /* 0x001fc600000000ff */
[----:B------:R-:W3:Y:S04]  /*79f00*/  LDL.LU.64 R236, [R1+0x3f0] ;  /* 0x0003f00001ec7983 */ /* 0x000ee80000300a00 */
[----:B--2---:R0:W-:Y:S04]  /*79f10*/  @P0 STG.E.U8 desc[UR44][R184.64], R6 ;  /* 0x00000006b8000986 */ /* 0x0041e8000c10112c */
[----:B0-----:R-:W2:Y:S04]  /*79f20*/  LDL.LU.64 R184, [R1+0x1b78] ;  /* 0x001b780001b87983 */ /* 0x001ea80000300a00 */
[----:B------:R-:W3:Y:S01]  /*79f30*/  LDL.LU.64 R186, [R1+0x3e8] ;  /* 0x0003e80001ba7983 */ /* 0x000ee20000300a00 */
[----:B------:R-:W-:Y:S01]  /*79f40*/  ISETP.LT.AND P3, PT, R2, UR4, !P2 ;  /* 0x0000000402007c0c */ /* 0x000fe2000d761270 */
[----:B------:R-:W-:Y:S01]  /*79f50*/  VIADD R6, R0, 0x199 ;  /* 0x0000019900067836 */ /* 0x000fe20000000000 */
[----:B------:R-:W-:Y:S01]  /*79f60*/  ULDC UR4, c[0x0][0x22c] ;  /* 0x00008b0000047ab9 */ /* 0x000fe20000000800 */
[----:B------:R-:W-:Y:S01]  /*79f70*/  ISETP.LT.AND P2, PT, R3, UR6, !P2 ;  /* 0x0000000603007c0c */ /* 0x000fe2000d741270 */
[----:B------:R-:W-:Y:S01]  /*79f80*/  ULDC UR6, c[0x0][0x228] ;  /* 0x00008a0000067ab9 */ /* 0x000fe20000000800 */
[----:B------:R-:W-:-:S02]  /*79f90*/  PRMT R7, R251, 0x7772, RZ ;  /* 0x00007772fb077816 */ /* 0x000fc400000000ff */
[----:B------:R-:W-:Y:S01]  /*79fa0*/  ISETP.GE.AND P0, PT, R6, UR4, PT ;  /* 0x0000000406007c0c */ /* 0x000fe2000bf06270 */
[----:B------:R-:W-:Y:S01]  /*79fb0*/  VIADD R6, R0, 0x19a ;  /* 0x0000019a00067836 */ /* 0x000fe20000000000 */
[----:B------:R-:W-:Y:S01]  /*79fc0*/  ISETP.LT.AND P6, PT, R2, UR8, !P5 ;  /* 0x0000000802007c0c */ /* 0x000fe2000efc1270 */
[----:B------:R-:W-:Y:S01]  /*79fd0*/  ULDC UR4, c[0x0][0x22c] ;  /* 0x00008b0000047ab9 */ /* 0x000fe20000000800 */
[----:B------:R-:W-:Y:S02]  /*79fe0*/  ULDC UR8, c[0x0][0x228] ;  /* 0x00008a0000087ab9 */ /* 0x000fe40000000800 */
[----:B------:R0:W-:Y:S01]  /*79ff0*/  @P3 STG.E.U8 desc[UR44][R182.64], R7 ;  /* 0x00000007b6003986 */ /* 0x0001e2000c10112c */
[----:B------:R-:W-:Y:S01]  /*7a000*/  ISETP.GE.AND P3, PT, R6, UR4, PT ;  /* 0x0000000406007c0c */ /* 0x000fe2000bf66270 */
[----:B------:R-:W-:Y:S02]  /*7a010*/  ULDC UR4, c[0x0][0x228] ;  /* 0x00008a0000047ab9 */ /* 0x000fe40000000800 */
[----:B------:R-:W-:Y:S01]  /*7a020*/  ISETP.LT.AND P5, PT, R3, UR4, !P5 ;  /* 0x0000000403007c0c */ /* 0x000fe2000efa1270 */
[----:B------:R-:W-:Y:S01]  /*7a030*/  ULDC UR4, c[0x0][0x22c] ;  /* 0x00008b0000047ab9 */ /* 0x000fe20000000800 */
[----:B0-----:R-:W-:Y:S01]  /*7a040*/  PRMT R7, R251, 0x7773, RZ ;  /* 0x00007773fb077816 */ /* 0x001fe200000000ff */
[----:B------:R-:W3:Y:S04]  /*7a050*/  LDL.LU.64 R182, [R1+0x3e0] ;  /* 0x0003e00001b67983 */ /* 0x000ee80000300a00 */
[----:B----4-:R0:W-:Y:S04]  /*7a060*/  @P2 STG.E.U8 desc[UR44][R178.64], R7 ;  /* 0x00000007b2002986 */ /* 0x0101e8000c10112c */
[----:B------:R-:W4:Y:S01]  /*7a070*/  LDL.LU.64 R250, [R1+0x3d8] ;  /* 0x0003d80001fa7983 */ /* 0x000f220000300a00 */
[----:B--2---:R-:W-:-:S05]  /*7a080*/  PRMT R6, R184, 0x7770, RZ ;  /* 0x00007770b8067816 */ /* 0x004fca00000000ff */
[----:B------:R1:W-:Y:S01]  /*7a090*/  @P6 STG.E.U8 desc[UR44][R180.64], R6 ;  /* 0x00000006b4006986 */ /* 0x0003e2000c10112c */
[----:B------:R-:W-:Y:S01]  /*7a0a0*/  ISETP.LT.AND P6, PT, R2, UR6, !P0 ;  /* 0x0000000602007c0c */ /* 0x000fe2000c7c1270 */
[----:B0-----:R-:W-:Y:S01]  /*7a0b0*/  VIADD R7, R0, 0x19b ;  /* 0x0000019b00077836 */ /* 0x001fe20000000000 */
[----:B------:R-:W-:Y:S01]  /*7a0c0*/  ULDC UR6, c[0x0][0x228] ;  /* 0x00008a0000067ab9 */ /* 0x000fe20000000800 */
[----:B-1----:R-:W-:-:S05]  /*7a0d0*/  PRMT R6, R184, 0x7771, RZ ;  /* 0x00007771b8067816 */ /* 0x002fca00000000ff */
[----:B---3--:R0:W-:Y:S02]  /*7a0e0*/  @P5 STG.E.U8 desc[UR44][R236.64], R6 ;  /* 0x00000006ec005986 */ /* 0x0081e4000c10112c */
[----:B0-----:R-:W-:Y:S02]  /*7a0f0*/  PRMT R6, R184, 0x7772, RZ ;  /* 0x00007772b8067816 */ /* 0x001fe400000000ff */
[----:B------:R-:W2:Y:S04]  /*7a100*/  LDL.LU.64 R236, [R1+0x3c8] ;  /* 0x0003c80001ec7983 */ /* 0x000ea80000300a00 */
[----:B------:R-:W3:Y:S04]  /*7a110*/  LDL.LU.64 R178, [R1+0x3c0] ;  /* 0x0003c00001b27983 */ /* 0x000ee80000300a00 */
[----:B------:R-:W3:Y:S04]  /*7a120*/  LDL.LU.64 R180, [R1+0x3b8] ;  /* 0x0003b80001b47983 */ /* 0x000ee80000300a00 */
[----:B------:R0:W-:Y:S04]  /*7a130*/  @P6 STG.E.U8 desc[UR44][R186.64], R6 ;  /* 0x00000006ba006986 */ /* 0x0001e8000c10112c */
[----:B0-----:R-:W2:Y:S01]  /*7a140*/  LDL.LU.64 R186, [R1+0x1b70] ;  /* 0x001b700001ba7983 */ /* 0x001ea20000300a00 */
[----:B------:R-:W-:Y:S01]  /*7a150*/  ISETP.GE.AND P2, PT, R7, UR4, PT ;  /* 0x0000000407007c0c */ /* 0x000fe2000bf46270 */
[----:B------:R-:W-:Y:S01]  /*7a160*/  ULDC UR4, c[0x0][0x228] ;  /* 0x00008a0000047ab9 */ /* 0x000fe20000000800 */
        /* <DEDUP_REMOVED lines=8> */
[----:B------:R-:W-:Y:S01]  /*7a1f0*/  ISETP.GE.AND P6, PT, R7, UR4, PT ;  /* 0x0000000407007c0c */ /* 0x000fe2000bfc6270 */
[----:B------:R-:W-:Y:S01]  /*7a200*/  ULDC UR4, c[0x0][0x228] ;  /* 0x00008a0000047ab9 */ /* 0x000fe20000000800 */
[----:B------:R-:W-:-:S02]  /*7a210*/  PRMT R7, R185, 0x7770, RZ ;  /* 0x00007770b9077816 */ /* 0x000fc400000000ff */
[----:B------:R-:W-:Y:S01]  /*7a220*/  PRMT R6, R185, 0x7771, RZ ;  /* 0x00007771b9067816 */ /* 0x000fe200000000ff */
[----:B------:R-:W-:Y:S04]  /*7a230*/  @P0 STG.E.U8 desc[UR44][R182.64], R184 ;  /* 0x000000b8b6000986 */ /* 0x000fe8000c10112c */
[----:B----4-:R0:W-:Y:S04]  /*7a240*/  @P5 STG.E.U8 desc[UR44][R250.64], R7 ;  /* 0x00000007fa005986 */ /* 0x0101e8000c10112c */
[----:B0-----:R-:W4:Y:S01]  /*7a250*/  LDL.LU.64 R250, [R1+0x3b0] ;  /* 0x0003b00001fa7983 */ /* 0x001f220000300a00 */
[----:B------:R-:W-:Y:S01]  /*7a260*/  ISETP.LT.AND P0, PT, R2, UR4, !P2 ;  /* 0x0000000402007c0c */ /* 0x000fe2000d701270 */
[----:B------:R-:W-:Y:S01]  /*7a270*/  ULDC UR4, c[0x0][0x22c] ;  /* 0x00008b0000047ab9 */ /* 0x000fe20000000800 */
[----:B------:R-:W-:Y:S01]  /*7a280*/  ISETP.LT.AND P2, PT, R3, UR6, !P2 ;  /* 0x0000000603007c0c */ /* 0x000fe2000d741270 */
[----:B------:R-:W-:Y:S01]  /*7a290*/  ULDC UR6, c[0x0][0x228] ;  /* 0x00008a0000067ab9 */ /* 0x000fe20000000800 */
[----:B--2---:R0:W-:Y:S04]  /*7a2a0*/  @P3 STG.E.U8 desc[UR44][R186.64], R6 ;  /* 0x00000006ba003986 */ /* 0x0041e8000c10112c */
[----:B0-----:R-:W2:Y:S01]  /*7a2b0*/  LDL.LU.64 R186, [R1+0x1b68] ;  /* 0x001b680001ba7983 */ /* 0x001ea20000300a00 */
[----:B------:R-:W-:-:S02]  /*7a2c0*/  PRMT R7, R185, 0x7772, RZ ;  /* 0x00007772b9077816 */ /* 0x000fc400000000ff */
[----:B------:R-:W-:Y:S01]  /*7a2d0*/  PRMT R185, R185, 0x7773, RZ ;  /* 0x00007773b9b97816 */ /* 0x000fe200000000ff */
[----:B------:R-:W4:Y:S04]  /*7a2e0*/  LDL.LU.64 R182, [R1+0x3a0] ;  /* 0x0003a00001b67983 */ /* 0x000f280000300a00 */
[----:B------:R0:W-:Y:S04]  /*7a2f0*/  @P0 STG.E.U8 desc[UR44][R236.64], R7 ;  /* 0x00000007ec000986 */ /* 0x0001e8000c10112c */
[----:B---3--:R1:W-:Y:S04]  /*7a300*/  @P2 STG.E.U8 desc[UR44][R178.64], R185 ;  /* 0x000000b9b2002986 */ /* 0x0083e8000c10112c */
[----:B0-----:R-:W3:Y:S04]  /*7a310*/  LDL.LU.64 R236, [R1+0x398] ;  /* 0x0003980001ec7983 */ /* 0x001ee80000300a00 */
[----:B-1----:R-:W3:Y:S01]  /*7a320*/  LDL.LU.64 R184, [R1+0x3a8] ;  /* 0x0003a80001b87983 */ /* 0x002ee20000300a00 */
        /* <DEDUP_REMOVED lines=11> */
[----:B--2---:R-:W-:-:S05]  /*7a3e0*/  PRMT R6, R186, 0x7770, RZ ;  /* 0x00007770ba067816 */ /* 0x004fca00000000ff */
[----:B------:R0:W-:Y:S02]  /*7a3f0*/  @P5 STG.E.U8 desc[UR44][R180.64], R6 ;  /* 0x00000006b4005986 */ /* 0x0001e4000c10112c */
[----:B0-----:R-:W-:-:S05]  /*7a400*/  PRMT R6, R186, 0x7771, RZ ;  /* 0x00007771ba067816 */ /* 0x001fca00000000ff */
[----:B----4-:R0:W-:Y:S04]  /*7a410*/  @P6 STG.E.U8 desc[UR44][R250.64], R6 ;  /* 0x00000006fa006986 */ /* 0x0101e8000c10112c */
[----:B0-----:R-:W2:Y:S01]  /*7a420*/  LDL.LU.64 R250, [R1+0x388] ;  /* 0x0003880001fa7983 */ /* 0x001ea20000300a00 */
[C---:B------:R-:W-:Y:S01]  /*7a430*/  ISETP.LT.AND P5, PT, R2.reuse, UR6, !P3 ;  /* 0x0000000602007c0c */ /* 0x040fe2000dfa1270 */
[----:B------:R-:W-:Y:S01]  /*7a440*/  ULDC UR6, c[0x0][0x228] ;  /* 0x00008a0000067ab9 */ /* 0x000fe20000000800 */
[----:B------:R-:W-:Y:S01]  /*7a450*/  ISETP.GE.AND P2, PT, R7, UR4, PT ;  /* 0x0000000407007c0c */ /* 0x000fe2000bf46270 */
[----:B------:R-:W-:Y:S01]  /*7a460*/  ULDC UR4, c[0x0][0x228] ;  /* 0x00008a0000047ab9 */ /* 0x000fe20000000800 */
[C---:B------:R-:W-:Y:S01]  /*7a470*/  ISETP.LT.AND P3, PT, R3.reuse, UR6, !P3 ;  /* 0x0000000603007c0c */ /* 0x040fe2000df61270 */
[----:B------:R-:W-:Y:S01]  /*7a480*/  ULDC UR6, c[0x0][0x228] ;  /* 0x00008a0000067ab9 */ /* 0x000fe20000000800 */
[----:B------:R-:W-:Y:S01]  /*7a490*/  ISETP.LT.AND P6, PT, R2, UR4, !P0 ;  /* 0x0000000402007c0c */ /* 0x000fe2000c7c1270 */
[----:B------:R-:W-:Y:S01]  /*7a4a0*/  VIADD R7, R0, 0x1a0 ;  /* 0x000001a000077836 */ /* 0x000fe20000000000 */
[C---:B------:R-:W-:Y:S01]  /*7a4b0*/  PRMT R6, R186.reuse, 0x7772, RZ ;  /* 0x00007772ba067816 */ /* 0x040fe200000000ff */
[----:B------:R-:W-:Y:S01]  /*7a4c0*/  ULDC UR4, c[0x0][0x22c] ;  /* 0x00008b0000047ab9 */ /* 0x000fe20000000800 */
[----:B------:R-:W-:Y:S01]  /*7a4d0*/  ISETP.LT.AND P0, PT, R3, UR6, !P0 ;  /* 0x0000000603007c0c */ /* 0x000fe2000c701270 */
[----:B------:R-:W4:Y:S01]  /*7a4e0*/  LDL.LU.64 R178, [R1+0x380] ;  /* 0x0003800001b27983 */ /* 0x000f220000300a00 */
[----:B------:R-:W-:Y:S01]  /*7a4f0*/  PRMT R186, R186, 0x7773, RZ ;  /* 0x00007773baba7816 */ /* 0x000fe200000000ff */
[----:B------:R-:W-:-:S02]  /*7a500*/  ULDC UR6, c[0x0][0x228] ;  /* 0x00008a0000067ab9 */ /* 0x000fc40000000800 */
[----:B---3--:R0:W-:Y:S01]  /*7a510*/  @P5 STG.E.U8 desc[UR44][R184.64], R6 ;  /* 0x00000006b8005986 */ /* 0x0081e2000c10112c */
[----:B------:R-:W-:Y:S01]  /*7a520*/  ISETP.GE.AND P5, PT, R7, UR4, PT ;  /* 0x0000000407007c0c */ /* 0x000fe2000bfa6270 */
[----:B------:R-:W-:Y:S01]  /*7a530*/  ULDC UR4, c[0x0][0x228] ;  /* 0x00008a0000047ab9 */ /* 0x000fe20000000800 */
[C---:B------:R-:W-:Y:S01]  /*7a540*/  PRMT R7, R187.reuse, 0x7770, RZ ;  /* 0x00007770bb077816 */ /* 0x040fe200000000ff */
[----:B------:R-:W-:Y:S04]  /*7a550*/  @P3 STG.E.U8 desc[UR44][R182.64], R186 ;  /* 0x000000bab6003986 */ /* 0x000fe8000c10112c */
[----:B------:R-:W3:Y:S01]  /*7a560*/  LDL.LU.64 R180, [R1+0x378] ;  /* 0x0003780001b47983 */ /* 0x000ee20000300a00 */
[----:B0-----:R-:W-:-:S03]  /*7a570*/  PRMT R6, R187, 0x7771, RZ ;  /* 0x00007771bb067816 */ /* 0x001fc600000000ff */
[----:B------:R0:W-:Y:S04]  /*7a580*/  @P6 STG.E.U8 desc[UR44][R236.64], R7 ;  /* 0x00000007ec006986 */ /* 0x0001e8000c10112c */
[----:B------:R1:W-:Y:S04]  /*7a590*/  @P0 STG.E.U8 desc[UR44][R188.64], R6 ;  /* 0x00000006bc000986 */ /* 0x0003e8000c10112c */
[----:B0-----:R-:W3:Y:S04]  /*7a5a0*/  LDL.LU.64 R236, [R1+0x370] ;  /* 0x0003700001ec7983 */ /* 0x001ee80000300a00 */
[----:B-1----:R-:W3:Y:S01]  /*7a5b0*/  LDL.LU.64 R188, [R1+0x1b60] ;  /* 0x001b600001bc7983 */ /* 0x002ee20000300a00 */
[----:B------:R-:W-:-:S02]  /*7a5c0*/  ISETP.LT.AND P3, PT, R2, UR4, !P2 ;  /* 0x0000000402007c0c */ /* 0x000fc4000d761270 */
[----:B------:R-:W-:Y:S01]  /*7a5d0*/  PRMT R7, R187, 0x7772, RZ ;  /* 0x00007772bb077816 */ /* 0x000fe200000000ff */
[----:B------:R-:W3:Y:S01]  /*7a5e0*/  LDL.LU.64 R184, [R1+0x368] ;  /* 0x0003680001b87983 */ /* 0x000ee20000300a00 */
[----:B------:R-:W-:Y:S01]  /*7a5f0*/  VIADD R6, R0, 0x1a1 ;  /* 0x000001a100067836 */ /* 0x000fe20000000000 */
[----:B------:R-:W-:Y:S02]  /*7a600*/  ULDC UR4, c[0x0][0x22c] ;  /* 0x00008b0000047ab9 */ /* 0x000fe40000000800 */
[----:B------:R-:W3:Y:S06]  /*7a610*/  LDL.LU.64 R182, [R1+0x360] ;  /* 0x0003600001b67983 */ /* 0x000eec0000300a00 */
[----:B--2---:R0:W-:Y:S04]  /*7a620*/  @P3 STG.E.U8 desc[UR44][R250.64], R7 ;  /* 0x00000007fa003986 */ /* 0x0041e8000c10112c */
[----:B0-----:R-:W2:Y:S01]  /*7a630*/  LDL.LU.64 R250, [R1+0x358] ;  /* 0x0003580001fa7983 */ /* 0x001ea20000300a00 */
[----:B------:R-:W-:Y:S01]  /*7a640*/  ISETP.GE.AND P0, PT, R6, UR4, PT ;  /* 0x0000000406007c0c */ /* 0x000fe2000bf06270 */
[----:B------:R-:W-:Y:S01]  /*7a650*/  VIADD R6, R0, 0x1a2 ;  /* 0x000001a200067836 */ /* 0x000fe20000000000 */
[----:B------:R-:W-:Y:S01]  /*7a660*/  ISETP.LT.AND P2, PT, R3, UR6, !P2 ;  /* 0x0000000603007c0c */ /* 0x000fe2000d741270 */
[----:B------:R-:W-:Y:S01]  /*7a670*/  ULDC UR4, c[0x0][0x22c] ;  /* 0x00008b0000047ab9 */ /* 0x000fe20000000800 */
[----:B------:R-:W-:Y:S01]  /*7a680*/  ISETP.LT.AND P6, PT, R2, UR8, !P5 ;  /* 0x0000000802007c0c */ /* 0x000fe2000efc1270 */
[----:B------:R-:W-:Y:S01]  /*7a690*/  ULDC UR6, c[0x0][0x228] ;  /* 0x00008a0000067ab9 */ /* 0x000fe20000000800 */
[----:B------:R-:W-:Y:S01]  /*7a6a0*/  ISETP.GE.AND P3, PT, R6, UR4, PT ;  /* 0x0000000406007c0c */ /* 0x000fe2000bf66270 */
[----:B------:R-:W-:Y:S01]  /*7a6b0*/  ULDC UR4, c[0x0][0x228] ;  /* 0x00008a0000047ab9 */ /* 0x000fe20000000800 */
[----:B------:R-:W-:Y:S01]  /*7a6c0*/  PRMT R187, R187, 0x7773, RZ ;  /* 0x00007773bbbb7816 */ /* 0x000fe200000000ff */
[----:B------:R-:W-:Y:S01]  /*7a6d0*/  VIADD R7, R0, 0x1a3 ;  /* 0x000001a300077836 */ /* 0x000fe20000000000 */
[----:B------:R-:W-:Y:S01]  /*7a6e0*/  ISETP.LT.AND P5, PT, R3, UR4, !P5 ;  /* 0x0000000403007c0c */ /* 0x000fe2000efa1270 */
[----:B------:R-:W-:Y:S01]  /*7a6f0*/  ULDC UR4, c[0x0][0x22c] ;  /* 0x00008b0000047ab9 */ /* 0x000fe20000000800 */
[----:B------:R-:W-:-:S03]  /*7a700*/  ULDC UR8, c[0x0][0x228] ;  /* 0x00008a0000087ab9 */ /* 0x000fc60000000800 */
[----:B----4-:R-:W-:Y:S01]  /*7a710*/  @P2 STG.E.U8 desc[UR44][R178.64], R187 ;  /* 0x000000bbb2002986 */ /* 0x010fe2000c10112c */
[----:B------:R-:W-:Y:S01]  /*7a720*/  ISETP.GE.AND P2, PT, R7, UR4, PT ;  /* 0x0000000407007c0c */ /* 0x000fe2000bf46270 */
[----:B------:R-:W-:Y:S01]  /*7a730*/  ULDC UR4, c[0x0][0x228] ;  /* 0x00008a0000047ab9 */ /* 0x000fe20000000800 */
[----:B---3--:R-:W-:-:S05]  /*7a740*/  PRMT R6, R188, 0x7770, RZ ;  /* 0x00007770bc067816 */ /* 0x008fca00000000ff */
[----:B------:R0:W-:Y:S01]  /*7a750*/  @P6 STG.E.U8 desc[UR44][R180.64], R6 ;  /* 0x00000006b4006986 */ /* 0x0001e2000c10112c */
[----:B------:R-:W-:Y:S01]  /*7a760*/  ISETP.LT.AND P6, PT, R2, UR6, !P0 ;  /* 0x0000000602007c0c */ /* 0x000fe2000c7c1270 */
[----:B------:R-:W-:Y:S01]  /*7a770*/  ULDC UR6, c[0x0][0x228] ;  /* 0x00008a0000067ab9 */ /* 0x000fe20000000800 */
[----:B0-----:R-:W-:-:S05]  /*7a780*/  PRMT R6, R188, 0x7771, RZ ;  /* 0x00007771bc067816 */ /* 0x001fca00000000ff */
[----:B------:R0:W-:Y:S01]  /*7a790*/  @P5 STG.E.U8 desc[UR44][R236.64], R6 ;  /* 0x00000006ec005986 */ /* 0x0001e2000c10112c */
[C---:B------:R-:W-:Y:S01]  /*7a7a0*/  ISETP.LT.AND P0, PT, R3.reuse, UR6, !P0 ;  /* 0x0000000603007c0c */ /* 0x040fe2000c701270 */
[----:B------:R-:W-:Y:S01]  /*7a7b0*/  ULDC UR6, c[0x0][0x228] ;  /* 0x00008a0000067ab9 */ /* 0x000fe20000000800 */
[----:B------:R-:W-:Y:S01]  /*7a7c0*/  ISETP.LT.AND P5, PT, R2, UR4, !P3 ;  /* 0x0000000402007c0c */ /* 0x000fe2000dfa1270 */
[----:B------:R-:W-:Y:S01]  /*7a7d0*/  VIADD R7, R0, 0x1a4 ;  /* 0x000001a400077836 */ /* 0x000fe20000000000 */
[----:B0-----:R-:W3:Y:S01]  /*7a7e0*/  LDL.LU.64 R236, [R1+0x348] ;  /* 0x0003480001ec7983 */ /* 0x001ee20000300a00 */
[C---:B------:R-:W-:Y:S01]  /*7a7f0*/  PRMT R6, R188.reuse, 0x7772, RZ ;  /* 0x00007772bc067816 */ /* 0x040fe200000000ff */
[----:B------:R-:W-:Y:S01]  /*7a800*/  ULDC UR4, c[0x0][0x22c] ;  /* 0x00008b0000047ab9 */ /* 0x000fe20000000800 */
[----:B------:R-:W-:Y:S01]  /*7a810*/  ISETP.LT.AND P3, PT, R3, UR6, !P3 ;  /* 0x0000000603007c0c */ /* 0x000fe2000df61270 */
[----:B------:R-:W4:Y:S01]  /*7a820*/  LDL.LU.64 R178, [R1+0x340] ;  /* 0x0003400001b27983 */ /* 0x000f220000300a00 */
[----:B------:R-:W-:Y:S01]  /*7a830*/  PRMT R188, R188, 0x7773, RZ ;  /* 0x00007773bcbc7816 */ /* 0x000fe200000000ff */
[----:B------:R-:W-:-:S02]  /*7a840*/  ULDC UR6, c[0x0][0x228] ;  /* 0x00008a0000067ab9 */ /* 0x000fc40000000800 */
[----:B------:R0:W-:Y:S01]  /*7a850*/  @P6 STG.E.U8 desc[UR44][R184.64], R6 ;  /* 0x00000006b8006986 */ /* 0x0001e2000c10112c */
[----:B------:R-:W-:Y:S01]  /*7a860*/  ISETP.GE.AND P6, PT, R7, UR4, PT ;  /* 0x0000000407007c0c */ /* 0x000fe2000bfc6270 */
[----:B------:R-:W-:Y:S01]  /*7a870*/  ULDC UR4, c[0x0][0x228] ;  /* 0x00008a0000047ab9 */ /* 0x000fe20000000800 */
[C---:B------:R-:W-:Y:S01]  /*7a880*/  PRMT R7, R189.reuse, 0x7770, RZ ;  /* 0x00007770bd077816 */ /* 0x040fe200000000ff */
[----:B------:R-:W-:Y:S04]  /*7a890*/  @P0 STG.E.U8 desc[UR44][R182.64], R188 ;  /* 0x000000bcb6000986 */ /* 0x000fe8000c10112c */
[----:B------:R-:W4:Y:S01]  /*7a8a0*/  LDL.LU.64 R180, [R1+0x338] ;  /* 0x0003380001b47983 */ /* 0x000f220000300a00 */
[----:B0-----:R-:W-:-:S03]  /*7a8b0*/  PRMT R6, R189, 0x7771, RZ ;  /* 0x00007771bd067816 */ /* 0x001fc600000000ff */
[----:B--2---:R0:W-:Y:S04]  /*7a8c0*/  @P5 STG.E.U8 desc[UR44][R250.64], R7 ;  /* 0x00000007fa005986 */ /* 0x0041e8000c10112c */
[----:B------:R1:W-:Y:S04]  /*7a8d0*/  @P3 STG.E.U8 desc[UR44][R190.64], R6 ;  /* 0x00000006be003986 */ /* 0x0003e8000c10112c */
[----:B0-----:R-:W2:Y:S04]  /*7a8e0*/  LDL.LU.64 R250, [R1+0x330] ;  /* 0x0003300001fa7983 */ /* 0x001ea80000300a00 */
[----:B-1----:R-:W2:Y:S01]  /*7a8f0*/  LDL.LU.64 R190, [R1+0x1b58] ;  /* 0x001b580001be7983 */ /* 0x002ea20000300a00 */
[----:B------:R-:W-:-:S02]  /*7a900*/  ISETP.LT.AND P0, PT, R2, UR4, !P2 ;  /* 0x0000000402007c0c */ /* 0x000fc4000d701270 */
[----:B------:R-:W-:Y:S01]  /*7a910*/  PRMT R7, R189, 0x7772, RZ ;  /* 0x00007772bd077816 */ /* 0x000fe200000000ff */
[----:B------:R-:W2:Y:S01]  /*7a920*/  LDL.LU.64 R184, [R1+0x328] ;  /* 0x0003280001b87983 */ /* 0x000ea20000300a00 */
[----:B------:R-:W-:Y:S01]  /*7a930*/  VIADD R6, R0, 0x1a5 ;  /* 0x000001a500067836 */ /* 0x000fe20000000000 */
[----:B------:R-:W-:Y:S02]  /*7a940*/  ULDC UR4, c[0x0][0x22c] ;  /* 0x00008b0000047ab9 */ /* 0x000fe40000000800 */
[----:B------:R-:W2:Y:S02]  /*7a950*/  LDL.LU.64 R182, [R1+0x320] ;  /* 0x0003200001b67983 */ /* 0x000ea40000300a00 */
[----:B------:R-:W-:Y:S01]  /*7a960*/  ISETP.GE.AND P3, PT, R6, UR4, PT ;  /* 0x0000000406007c0c */ /* 0x000fe2000bf66270 */
[----:B------:R-:W-:Y:S01]  /*7a970*/  VIADD R6, R0, 0x1a6 ;  /* 0x000001a600067836 */ /* 0x000fe20000000000 */
[----:B------:R-:W-:Y:S01]  /*7a980*/  ISETP.LT.AND P2, PT, R3, UR6, !P2 ;  /* 0x0000000603007c0c */ /* 0x000fe2000d741270 */
[----:B------:R-:W-:Y:S01]  /*7a990*/  ULDC UR4, c[0x0][0x22c] ;  /* 0x00008b0000047ab9 */ /* 0x000fe20000000800 */
[----:B------:R-:W-:Y:S01]  /*7a9a0*/  ISETP.LT.AND P5, PT, R2, UR8, !P6 ;  /* 0x0000000802007c0c */ /* 0x000fe2000f7a1270 */
[----:B------:R-:W-:Y:S01]  /*7a9b0*/  ULDC UR6, c[0x0][0x228] ;  /* 0x00008a0000067ab9 */ /* 0x000fe20000000800 */
[----:B------:R-:W-:Y:S01]  /*7a9c0*/  PRMT R189, R189, 0x7773, RZ ;  /* 0x00007773bdbd7816 */ /* 0x000fe200000000ff */
[----:B------:R-:W-:Y:S01]  /*7a9d0*/  ULDC UR8, c[0x0][0x228] ;  /* 0x00008a0000087ab9 */ /* 0x000fe20000000800 */
[----:B---3--:R0:W-:Y:S04]  /*7a9e0*/  @P0 STG.E.U8 desc[UR44][R236.64], R7 ;  /* 0x00000007ec000986 */ /* 0x0081e8000c10112c */
[----:B0-----:R-:W3:Y:S01]  /*7a9f0*/  LDL.LU.64 R236, [R1+0x318] ;  /* 0x0003180001ec7983 */ /* 0x001ee20000300a00 */
[----:B------:R-:W-:Y:S01]  /*7aa00*/  ISETP.GE.AND P0, PT, R6, UR4, PT ;  /* 0x0000000406007c0c */ /* 0x000fe2000bf06270 */
[----:B------:R-:W-:-:S02]  /*7aa10*/  ULDC UR4, c[0x0][0x228] ;  /* 0x00008a0000047ab9 */ /* 0x000fc40000000800 */
[----:B------:R-:W-:Y:S01]  /*7aa20*/  ISETP.LT.AND P6, PT, R3, UR4, !P6 ;  /* 0x0000000403007c0c */ /* 0x000fe2000f7c1270 */
[----:B----4-:R-:W-:Y:S01]  /*7aa30*/  @P2 STG.E.U8 desc[UR44][R178.64], R189 ;  /* 0x000000bdb2002986 */ /* 0x010fe2000c10112c */
[----:B------:R-:W-:Y:S01]  /*7aa40*/  VIADD R7, R0, 0x1a7 ;  /* 0x000001a700077836 */ /* 0x000fe20000000000 */
[----:B------:R-:W-:Y:S01]  /*7aa50*/  ULDC UR4, c[0x0][0x22c] ;  /* 0x00008b0000047ab9 */ /* 0x000fe20000000800 */
[----:B--2---:R-:W-:-:S05]  /*7aa60*/  PRMT R6, R190, 0x7770, RZ ;  /* 0x00007770be067816 */ /* 0x004fca00000000ff */
[----:B------:R0:W-:Y:S02]  /*7aa70*/  @P5 STG.E.U8 desc[UR44][R180.64], R6 ;  /* 0x00000006b4005986 */ /* 0x0001e4000c10112c */
[----:B0-----:R-:W-:-:S05]  /*7aa80*/  PRMT R6, R190, 0x7771, RZ ;  /* 0x00007771be067816 */ /* 0x001fca00000000ff */
[----:B------:R0:W-:Y:S04]  /*7aa90*/  @P6 STG.E.U8 desc[UR44][R250.64], R6 ;  /* 0x00000006fa006986 */ /* 0x0001e8000c10112c */
        /* <DEDUP_REMOVED lines=22> */
[----:B---3--:R0:W-:Y:S04]  /*7ac00*/  @P6 STG.E.U8 desc[UR44][R236.64], R7 ;  /* 0x00000007ec006986 */ /* 0x0081e8000c10112c */
        /* <DEDUP_REMOVED lines=372> */
[----:B------:R-:W2:Y:S01]  /*7c350*/  LDL.LU.64 R182, [R1+0x120] ;  /* 0x0001200001b67983 */ /* 0x000ea20000300a00 */
[----:B------:R-:W-:Y:S01]  /*7c360*/  ISETP.LT.AND P2, PT, R3, UR6, !P2 ;  /* 0x0000000603007c0c */ /* 0x000fe2000d741270 */
[----:B------:R-:W-:Y:S01]  /*7c370*/  ULDC UR6, c[0x0][0x228] ;  /* 0x00008a0000067ab9 */ /* 0x000fe20000000800 */
[----:B------:R-:W-:Y:S01]  /*7c380*/  ISETP.LT.AND P5, PT, R2, UR8, !P6 ;  /* 0x0000000802007c0c */ /* 0x000fe2000f7a1270 */
[----:B------:R-:W-:Y:S01]  /*7c390*/  ULDC UR8, c[0x0][0x228] ;  /* 0x00008a0000087ab9 */ /* 0x000fe20000000800 */
[----:B------:R-:W-:Y:S01]  /*7c3a0*/  ISETP.GE.AND P3, PT, R6, UR4, PT ;  /* 0x0000000406007c0c */ /* 0x000fe2000bf66270 */
[----:B------:R-:W-:Y:S01]  /*7c3b0*/  VIADD R6, R0, 0x1c6 ;  /* 0x000001c600067836 */ /* 0x000fe20000000000 */
[----:B------:R-:W-:Y:S01]  /*7c3c0*/  ULDC UR4, c[0x0][0x22c] ;  /* 0x00008b0000047ab9 */ /* 0x000fe20000000800 */
[----:B------:R-:W-:Y:S01]  /*7c3d0*/  PRMT R205, R205, 0x7773, RZ ;  /* 0x00007773cdcd7816 */ /* 0x000fe200000000ff */
[----:B---3--:R0:W-:Y:S04]  /*7c3e0*/  @P0 STG.E.U8 desc[UR44][R236.64], R7 ;  /* 0x00000007ec000986 */ /* 0x0081e8000c10112c */
[----:B0-----:R-:W3:Y:S01]  /*7c3f0*/  LDL.LU.64 R236, [R1+0x118] ;  /* 0x0001180001ec7983 */ /* 0x001ee20000300a00 */
[----:B------:R-:W-:Y:S01]  /*7c400*/  ISETP.GE.AND P0, PT, R6, UR4, PT ;  /* 0x0000000406007c0c */ /* 0x000fe2000bf06270 */
[----:B------:R-:W-:-:S02]  /*7c410*/  ULDC UR4, c[0x0][0x228] ;  /* 0x00008a0000047ab9 */ /* 0x000fc40000000800 */
[----:B----4-:R-:W-:Y:S01]  /*7c420*/  @P2 STG.E.U8 desc[UR44][R178.64], R205 ;  /* 0x000000cdb2002986 */ /* 0x010fe2000c10112c */
[----:B--2---:R-:W-:-:S05]  /*7c430*/  PRMT R6, R206, 0x7770, RZ ;  /* 0x00007770ce067816 */ /* 0x004fca00000000ff */
[----:B------:R0:W-:Y:S04]  /*7c440*/  @P5 STG.E.U8 desc[UR44][R180.64], R6 ;  /* 0x00000006b4005986 */ /* 0x0001e8000c10112c */
[----:B0-----:R-:W2:Y:S01]  /*7c450*/  LDL.LU.64 R180, [R1+0x108] ;  /* 0x0001080001b47983 */ /* 0x001ea20000300a00 */
        /* <DEDUP_REMOVED lines=8> */
[C---:B------:R-:W-:Y:S01]  /*7c4e0*/  ISETP.LT.AND P3, PT, R3.reuse, UR6, !P3 ;  /* 0x0000000603007c0c */ /* 0x040fe2000df61270 */
[----:B------:R-:W-:Y:S01]  /*7c4f0*/  ULDC UR6, c[0x0][0x228] ;  /* 0x00008a0000067ab9 */ /* 0x000fe20000000800 */
[----:B------:R-:W-:Y:S01]  /*7c500*/  VIADD R7, R0, 0x1c8 ;  /* 0x000001c800077836 */ /* 0x000fe20000000000 */
[----:B------:R-:W4:Y:S04]  /*7c510*/  LDL.LU.64 R178, [R1+0x100] ;  /* 0x0001000001b27983 */ /* 0x000f280000300a00 */
[----:B------:R0:W-:Y:S01]  /*7c520*/  @P6 STG.E.U8 desc[UR44][R250.64], R6 ;  /* 0x00000006fa006986 */ /* 0x0001e2000c10112c */
[----:B------:R-:W-:Y:S01]  /*7c530*/  ISETP.LT.AND P6, PT, R2, UR4, !P0 ;  /* 0x0000000402007c0c */ /* 0x000fe2000c7c1270 */
[----:B------:R-:W-:Y:S01]  /*7c540*/  ULDC UR4, c[0x0][0x22c] ;  /* 0x00008b0000047ab9 */ /* 0x000fe20000000800 */
[----:B------:R-:W-:Y:S01]  /*7c550*/  ISETP.LT.AND P0, PT, R3, UR6, !P0 ;  /* 0x0000000603007c0c */ /* 0x000fe2000c701270 */
[----:B------:R-:W-:Y:S01]  /*7c560*/  ULDC UR6, c[0x0][0x228] ;  /* 0x00008a0000067ab9 */ /* 0x000fe20000000800 */
[C---:B0-----:R-:W-:Y:S01]  /*7c570*/  PRMT R6, R206.reuse, 0x7772, RZ ;  /* 0x00007772ce067816 */ /* 0x041fe200000000ff */
[----:B------:R-:W4:Y:S01]  /*7c580*/  LDL.LU.64 R250, [R1+0xf8] ;  /* 0x0000f80001fa7983 */ /* 0x000f220000300a00 */
[----:B------:R-:W-:-:S03]  /*7c590*/  PRMT R206, R206, 0x7773, RZ ;  /* 0x00007773cece7816 */ /* 0x000fc600000000ff */
[----:B------:R0:W-:Y:S01]  /*7c5a0*/  @P5 STG.E.U8 desc[UR44][R184.64], R6 ;  /* 0x00000006b8005986 */ /* 0x0001e2000c10112c */
[----:B------:R-:W-:Y:S01]  /*7c5b0*/  ISETP.GE.AND P5, PT, R7, UR4, PT ;  /* 0x0000000407007c0c */ /* 0x000fe2000bfa6270 */
[----:B------:R-:W-:Y:S01]  /*7c5c0*/  ULDC UR4, c[0x0][0x228] ;  /* 0x00008a0000047ab9 */ /* 0x000fe20000000800 */
[C---:B------:R-:W-:Y:S01]  /*7c5d0*/  PRMT R7, R207.reuse, 0x7770, RZ ;  /* 0x00007770cf077816 */ /* 0x040fe200000000ff */
[----:B------:R-:W-:Y:S01]  /*7c5e0*/  @P3 STG.E.U8 desc[UR44][R182.64], R206 ;  /* 0x000000ceb6003986 */ /* 0x000fe2000c10112c */
[----:B0-----:R-:W-:-:S03]  /*7c5f0*/  PRMT R6, R207, 0x7771, RZ ;  /* 0x00007771cf067816 */ /* 0x001fc600000000ff */
[----:B---3--:R-:W-:Y:S04]  /*7c600*/  @P6 STG.E.U8 desc[UR44][R236.64], R7 ;  /* 0x00000007ec006986 */ /* 0x008fe8000c10112c */
[----:B------:R0:W-:Y:S04]  /*7c610*/  @P0 STG.E.U8 desc[UR44][R208.64], R6 ;  /* 0x00000006d0000986 */ /* 0x0001e8000c10112c */
[----:B0-----:R-:W3:Y:S01]  /*7c620*/  LDL.LU.64 R208, [R1+0x1b10] ;  /* 0x001b100001d07983 */ /* 0x001ee20000300a00 */
[----:B------:R-:W-:Y:S02]  /*7c630*/  ISETP.LT.AND P3, PT, R2, UR4, !P2 ;  /* 0x0000000402007c0c */ /* 0x000fe4000d761270 */
[----:B------:R-:W-:Y:S01]  /*7c640*/  PRMT R7, R207, 0x7772, RZ ;  /* 0x00007772cf077816 */ /* 0x000fe200000000ff */
[----:B------:R-:W3:Y:S01]  /*7c650*/  LDL.LU.64 R236, [R1+0xf0] ;  /* 0x0000f00001ec7983 */ /* 0x000ee20000300a00 */
[----:B------:R-:W-:Y:S01]  /*7c660*/  VIADD R6, R0, 0x1c9 ;  /* 0x000001c900067836 */ /* 0x000fe20000000000 */
[----:B------:R-:W-:-:S02]  /*7c670*/  ULDC UR4, c[0x0][0x22c] ;  /* 0x00008b0000047ab9 */ /* 0x000fc40000000800 */
[----:B------:R-:W3:Y:S04]  /*7c680*/  LDL.LU.64 R184, [R1+0xe8] ;  /* 0x0000e80001b87983 */ /* 0x000ee80000300a00 */
[----:B------:R-:W3:Y:S04]  /*7c690*/  LDL.LU.64 R182, [R1+0xe0] ;  /* 0x0000e00001b67983 */ /* 0x000ee80000300a00 */
        /* <DEDUP_REMOVED lines=15> */
[----:B----4-:R0:W-:Y:S02]  /*7c790*/  @P2 STG.E.U8 desc[UR44][R178.64], R207 ;  /* 0x000000cfb2002986 */ /* 0x0101e4000c10112c */
[----:B0-----:R-:W-:-:S05]  /*7c7a0*/  VIADD R178, R0, 0x1cb ;  /* 0x000001cb00b27836 */ /* 0x001fca0000000000 */
[----:B------:R-:W-:Y:S01]  /*7c7b0*/  ISETP.GE.AND P2, PT, R178, UR4, PT ;  /* 0x00000004b2007c0c */ /* 0x000fe2000bf46270 */
[----:B------:R-:W-:Y:S01]  /*7c7c0*/  ULDC UR4, c[0x0][0x228] ;  /* 0x00008a0000047ab9 */ /* 0x000fe20000000800 */
[C---:B---3--:R-:W-:Y:S02]  /*7c7d0*/  PRMT R6, R208.reuse, 0x7770, RZ ;  /* 0x00007770d0067816 */ /* 0x048fe400000000ff */
[----:B------:R-:W-:-:S03]  /*7c7e0*/  PRMT R179, R208, 0x7771, RZ ;  /* 0x00007771d0b37816 */ /* 0x000fc600000000ff */
[----:B------:R0:W-:Y:S01]  /*7c7f0*/  @P6 STG.E.U8 desc[UR44][R250.64], R6 ;  /* 0x00000006fa006986 */ /* 0x0001e2000c10112c */
[C---:B------:R-:W-:Y:S01]  /*7c800*/  ISETP.LT.AND P6, PT, R2.reuse, UR6, !P0 ;  /* 0x0000000602007c0c */ /* 0x040fe2000c7c1270 */
[----:B------:R-:W-:Y:S02]  /*7c810*/  ULDC UR6, c[0x0][0x228] ;  /* 0x00008a0000067ab9 */ /* 0x000fe40000000800 */
[C---:B------:R-:W-:Y:S01]  /*7c820*/  ISETP.LT.AND P0, PT, R3.reuse, UR6, !P0 ;  /* 0x0000000603007c0c */ /* 0x040fe2000c701270 */
[----:B------:R1:W-:Y:S01]  /*7c830*/  @P5 STG.E.U8 desc[UR44][R236.64], R179 ;  /* 0x000000b3ec005986 */ /* 0x0003e2000c10112c */
[----:B------:R-:W-:Y:S01]  /*7c840*/  ULDC UR6, c[0x0][0x228] ;  /* 0x00008a0000067ab9 */ /* 0x000fe20000000800 */
[----:B------:R-:W-:Y:S01]  /*7c850*/  ISETP.LT.AND P5, PT, R2, UR4, !P3 ;  /* 0x0000000402007c0c */ /* 0x000fe2000dfa1270 */
[----:B------:R-:W-:Y:S01]  /*7c860*/  ULDC UR4, c[0x0][0x22c] ;  /* 0x00008b0000047ab9 */ /* 0x000fe20000000800 */
[C---:B------:R-:W-:Y:S02]  /*7c870*/  PRMT R178, R208.reuse, 0x7772, RZ ;  /* 0x00007772d0b27816 */ /* 0x040fe400000000ff */
[----:B------:R-:W-:Y:S01]  /*7c880*/  ISETP.LT.AND P3, PT, R3, UR6, !P3 ;  /* 0x0000000603007c0c */ /* 0x000fe2000df61270 */
[----:B0-----:R-:W3:Y:S01]  /*7c890*/  LDL.LU.64 R250, [R1+0xc8] ;  /* 0x0000c80001fa7983 */ /* 0x001ee20000300a00 */
[----:B------:R-:W-:Y:S01]  /*7c8a0*/  PRMT R208, R208, 0x7773, RZ ;  /* 0x00007773d0d07816 */ /* 0x000fe200000000ff */
[----:B------:R-:W-:Y:S01]  /*7c8b0*/  VIADD R6, R0, 0x1cd ;  /* 0x000001cd00067836 */ /* 0x000fe20000000000 */
[----:B------:R-:W-:Y:S01]  /*7c8c0*/  ULDC UR6, c[0x0][0x228] ;  /* 0x00008a0000067ab9 */ /* 0x000fe20000000800 */
[----:B------:R-:W-:Y:S01]  /*7c8d0*/  @P6 STG.E.U8 desc[UR44][R184.64], R178 ;  /* 0x000000b2b8006986 */ /* 0x000fe2000c10112c */
[----:B------:R-:W-:Y:S01]  /*7c8e0*/  ISETP.GE.AND P6, PT, R7, UR4, PT ;  /* 0x0000000407007c0c */ /* 0x000fe2000bfc6270 */
[----:B------:R-:W-:Y:S01]  /*7c8f0*/  ULDC UR4, c[0x0][0x228] ;  /* 0x00008a0000047ab9 */ /* 0x000fe20000000800 */
[----:B------:R-:W-:-:S02]  /*7c900*/  PRMT R7, R209, 0x7770, RZ ;  /* 0x00007770d1077816 */ /* 0x000fc400000000ff */
[C---:B-1----:R-:W-:Y:S01]  /*7c910*/  PRMT R179, R209.reuse, 0x7771, RZ ;  /* 0x00007771d1b37816 */ /* 0x042fe200000000ff */
[----:B------:R-:W-:Y:S04]  /*7c920*/  @P0 STG.E.U8 desc[UR44][R182.64], R208 ;  /* 0x000000d0b6000986 */ /* 0x000fe8000c10112c */
[----:B------:R-:W4:Y:S04]  /*7c930*/  LDL.LU.64 R236, [R1+0xc0] ;  /* 0x0000c00001ec7983 */ /* 0x000f280000300a00 */
[----:B--2---:R-:W-:Y:S04]  /*7c940*/  @P5 STG.E.U8 desc[UR44][R180.64], R7 ;  /* 0x00000007b4005986 */ /* 0x004fe8000c10112c */
[----:B------:R0:W-:Y:S04]  /*7c950*/  @P3 STG.E.U8 desc[UR44][R210.64], R179 ;  /* 0x000000b3d2003986 */ /* 0x0001e8000c10112c */
[----:B0-----:R-:W2:Y:S01]  /*7c960*/  LDL.LU.64 R210, [R1+0x1b08] ;  /* 0x001b080001d27983 */ /* 0x001ea20000300a00 */
[----:B------:R-:W-:Y:S01]  /*7c970*/  ISETP.LT.AND P0, PT, R2, UR4, !P2 ;  /* 0x0000000402007c0c */ /* 0x000fe2000d701270 */
[----:B------:R-:W-:Y:S01]  /*7c980*/  ULDC UR4, c[0x0][0x22c] ;  /* 0x00008b0000047ab9 */ /* 0x000fe20000000800 */
[----:B------:R-:W-:-:S02]  /*7c990*/  PRMT R178, R209, 0x7772, RZ ;  /* 0x00007772d1b27816 */ /* 0x000fc400000000ff */
[----:B------:R-:W-:Y:S01]  /*7c9a0*/  ISETP.GE.AND P3, PT, R6, UR4, PT ;  /* 0x0000000406007c0c */ /* 0x000fe2000bf66270 */
[----:B------:R-:W-:Y:S01]  /*7c9b0*/  VIADD R6, R0, 0x1ce ;  /* 0x000001ce00067836 */ /* 0x000fe20000000000 */
[----:B------:R-:W-:Y:S01]  /*7c9c0*/  ISETP.LT.AND P2, PT, R3, UR6, !P2 ;  /* 0x0000000603007c0c */ /* 0x000fe2000d741270 */
[----:B------:R-:W-:Y:S01]  /*7c9d0*/  ULDC UR4, c[0x0][0x22c] ;  /* 0x00008b0000047ab9 */ /* 0x000fe20000000800 */
[----:B------:R-:W-:Y:S01]  /*7c9e0*/  ISETP.LT.AND P5, PT, R2, UR8, !P6 ;  /* 0x0000000802007c0c */ /* 0x000fe2000f7a1270 */
[----:B------:R-:W-:Y:S01]  /*7c9f0*/  ULDC UR6, c[0x0][0x228] ;  /* 0x00008a0000067ab9 */ /* 0x000fe20000000800 */
[----:B------:R-:W-:Y:S01]  /*7ca00*/  PRMT R209, R209, 0x7773, RZ ;  /* 0x00007773d1d17816 */ /* 0x000fe200000000ff */
[----:B------:R-:W-:Y:S02]  /*7ca10*/  ULDC UR8, c[0x0][0x228] ;  /* 0x00008a0000087ab9 */ /* 0x000fe40000000800 */
[----:B---3--:R0:W-:Y:S01]  /*7ca20*/  @P0 STG.E.U8 desc[UR44][R250.64], R178 ;  /* 0x000000b2fa000986 */ /* 0x0081e2000c10112c */
[----:B------:R-:W-:Y:S01]  /*7ca30*/  ISETP.GE.AND P0, PT, R6, UR4, PT ;  /* 0x0000000406007c0c */ /* 0x000fe2000bf06270 */
[----:B------:R-:W-:-:S02]  /*7ca40*/  ULDC UR4, c[0x0][0x228] ;  /* 0x00008a0000047ab9 */ /* 0x000fc40000000800 */
[----:B------:R-:W-:Y:S01]  /*7ca50*/  ISETP.LT.AND P6, PT, R3, UR4, !P6 ;  /* 0x0000000403007c0c */ /* 0x000fe2000f7c1270 */
[----:B------:R-:W-:Y:S01]  /*7ca60*/  VIADD R6, R0, 0x1cf ;  /* 0x000001cf00067836 */ /* 0x000fe20000000000 */
[----:B------:R-:W-:Y:S01]  /*7ca70*/  ULDC UR4, c[0x0][0x22c] ;  /* 0x00008b0000047ab9 */ /* 0x000fe20000000800 */
[----:B----4-:R-:W-:Y:S03]  /*7ca80*/  @P2 STG.E.U8 desc[UR44][R236.64], R209 ;  /* 0x000000d1ec002986 */ /* 0x010fe6000c10112c */
[----:B------:R-:W-:Y:S01]  /*7ca90*/  ISETP.GE.AND P2, PT, R6, UR4, PT ;  /* 0x0000000406007c0c */ /* 0x000fe2000bf46270 */
[----:B------:R-:W-:Y:S01]  /*7caa0*/  ULDC UR4, c[0x0][0x228] ;  /* 0x00008a0000047ab9 */ /* 0x000fe20000000800 */
[----:B------:R-:W-:Y:S01]  /*7cab0*/  VIADD R6, R0, 0x1d0 ;  /* 0x000001d000067836 */ /* 0x000fe20000000000 */
[C---:B--2---:R-:W-:Y:S02]  /*7cac0*/  PRMT R7, R210.reuse, 0x7770, RZ ;  /* 0x00007770d2077816 */ /* 0x044fe400000000ff */
[----:B0-----:R-:W-:-:S03]  /*7cad0*/  PRMT R178, R210, 0x7771, RZ ;  /* 0x00007771d2b27816 */ /* 0x001fc600000000ff */
        /* <DEDUP_REMOVED lines=8> */
[----:B------:R-:W-:Y:S01]  /*7cb60*/  ISETP.LT.AND P0, PT, R3, UR6, !P0 ;  /* 0x0000000603007c0c */ /* 0x000fe2000c701270 */
[----:B------:R-:W-:Y:S01]  /*7cb70*/  ULDC UR6, c[0x0][0x228] ;  /* 0x00008a0000067ab9 */ /* 0x000fe20000000800 */
[C---:B0-----:R-:W-:Y:S01]  /*7cb80*/  PRMT R7, R210.reuse, 0x7772, RZ ;  /* 0x00007772d2077816 */ /* 0x041fe200000000ff */
[----:B------:R-:W2:Y:S01]  /*7cb90*/  LDL.LU.64 R224, [R1+0x1b00] ;  /* 0x001b000001e07983 */ /* 0x000ea20000300a00 */
[----:B------:R-:W-:-:S02]  /*7cba0*/  PRMT R210, R210, 0x7773, RZ ;  /* 0x00007773d2d27816 */ /* 0x000fc400000000ff */
[C---:B------:R-:W-:Y:S01]  /*7cbb0*/  PRMT R179, R211.reuse, 0x7771, RZ ;  /* 0x00007771d3b37816 */ /* 0x040fe200000000ff */
[----:B-1----:R-:W3:Y:S01]  /*7cbc0*/  LDL.LU.64 R226, [R1+0x1af8] ;  /* 0x001af80001e27983 */ /* 0x002ee20000300a00 */
[----:B------:R-:W-:-:S03]  /*7cbd0*/  PRMT R178, R211, 0x7770, RZ ;  /* 0x00007770d3b27816 */ /* 0x000fc600000000ff */
[----:B------:R0:W-:Y:S04]  /*7cbe0*/  @P5 STG.E.U8 desc[UR44][R220.64], R7 ;  /* 0x00000007dc005986 */ /* 0x0001e8000c10112c */
[----:B------:R1:W-:Y:S04]  /*7cbf0*/  @P3 STG.E.U8 desc[UR44][R222.64], R210 ;  /* 0x000000d2de003986 */ /* 0x0003e8000c10112c */
[----:B------:R4:W-:Y:S04]  /*7cc00*/  @P6 STG.E.U8 desc[UR44][R216.64], R178 ;  /* 0x000000b2d8006986 */ /* 0x0009e8000c10112c */
[----:B0-----:R-:W2:Y:S04]  /*7cc10*/  LDL.LU.64 R220, [R1+0x1af0] ;  /* 0x001af00001dc7983 */ /* 0x001ea80000300a00 */
[----:B-1----:R-:W3:Y:S04]  /*7cc20*/  LDL.LU.64 R222, [R1+0x1ae8] ;  /* 0x001ae80001de7983 */ /* 0x002ee80000300a00 */
[----:B----4-:R-:W4:Y:S04]  /*7cc30*/  LDL.LU.64 R216, [R1+0x1ae0] ;  /* 0x001ae00001d87983 */ /* 0x010f280000300a00 */
[----:B------:R0:W-:Y:S04]  /*7cc40*/  @P0 STG.E.U8 desc[UR44][R212.64], R179 ;  /* 0x000000b3d4000986 */ /* 0x0001e8000c10112c */
[----:B0-----:R-:W2:Y:S01]  /*7cc50*/  LDL.LU.64 R212, [R1+0x1ad8] ;  /* 0x001ad80001d47983 */ /* 0x001ea20000300a00 */
[----:B------:R-:W-:Y:S01]  /*7cc60*/  ISETP.GE.AND P5, PT, R6, UR4, PT ;  /* 0x0000000406007c0c */ /* 0x000fe2000bfa6270 */
[----:B------:R-:W-:-:S02]  /*7cc70*/  ULDC UR4, c[0x0][0x228] ;  /* 0x00008a0000047ab9 */ /* 0x000fc40000000800 */
[----:B------:R-:W-:Y:S02]  /*7cc80*/  ISETP.LT.AND P3, PT, R2, UR4, !P2 ;  /* 0x0000000402007c0c */ /* 0x000fe4000d761270 */
[----:B------:R-:W-:Y:S01]  /*7cc90*/  PRMT R7, R211, 0x7772, RZ ;  /* 0x00007772d3077816 */ /* 0x000fe200000000ff */
[----:B------:R-:W-:Y:S01]  /*7cca0*/  VIADD R6, R0, 0x1d1 ;  /* 0x000001d100067836 */ /* 0x000fe20000000000 */
[----:B------:R-:W-:Y:S01]  /*7ccb0*/  ISETP.LT.AND P2, PT, R3, UR6, !P2 ;  /* 0x0000000603007c0c */ /* 0x000fe2000d741270 */
[----:B------:R-:W-:Y:S01]  /*7ccc0*/  ULDC UR4, c[0x0][0x22c] ;  /* 0x00008b0000047ab9 */ /* 0x000fe20000000800 */
[----:B------:R-:W-:Y:S01]  /*7ccd0*/  PRMT R211, R211, 0x7773, RZ ;  /* 0x00007773d3d37816 */ /* 0x000fe200000000ff */
[----:B------:R-:W-:-:S06]  /*7cce0*/  ULDC UR6, c[0x0][0x228] ;  /* 0x00008a0000067ab9 */ /* 0x000fcc0000000800 */
[----:B------:R0:W-:Y:S04]  /*7ccf0*/  @P3 STG.E.U8 desc[UR44][R218.64], R7 ;  /* 0x00000007da003986 */ /* 0x0001e8000c10112c */
[----:B------:R1:W-:Y:S04]  /*7cd00*/  @P2 STG.E.U8 desc[UR44][R214.64], R211 ;  /* 0x000000d3d6002986 */ /* 0x0003e8000c10112c */
[----:B0-----:R-:W3:Y:S04]  /*7cd10*/  LDL.LU.64 R218, [R1+0x1ad0] ;  /* 0x001ad00001da7983 */ /* 0x001ee80000300a00 */
[----:B-1----:R-:W4:Y:S04]  /*7cd20*/  LDL.LU.64 R214, [R1+0x1ac8] ;  /* 0x001ac80001d67983 */ /* 0x002f280000300a00 */
[----:B------:R-:W3:Y:S04]  /*7cd30*/  LDL.LU R250, [R1+0x60] ;  /* 0x0000600001fa7983 */ /* 0x000ee80000300800 */
[----:B------:R-:W3:Y:S04]  /*7cd40*/  LDL.LU R236, [R1+0x64] ;  /* 0x0000640001ec7983 */ /* 0x000ee80000300800 */
[----:B------:R-:W3:Y:S01]  /*7cd50*/  LDL.LU R237, [R1+0x68] ;  /* 0x0000680001ed7983 */ /* 0x000ee20000300800 */
[----:B------:R-:W-:Y:S01]  /*7cd60*/  ISETP.LT.AND P6, PT, R2, UR8, !P5 ;  /* 0x0000000802007c0c */ /* 0x000fe2000efc1270 */
[----:B------:R-:W-:-:S02]  /*7cd70*/  ULDC UR8, c[0x0][0x228] ;  /* 0x00008a0000087ab9 */ /* 0x000fc40000000800 */
[----:B------:R-:W3:Y:S01]  /*7cd80*/  LDL.LU R251, [R1+0x6c] ;  /* 0x00006c0001fb7983 */ /* 0x000ee20000300800 */
[----:B------:R-:W-:Y:S01]  /*7cd90*/  ISETP.GE.AND P0, PT, R6, UR4, PT ;  /* 0x0000000406007c0c */ /* 0x000fe2000bf06270 */
[----:B------:R-:W-:Y:S01]  /*7cda0*/  VIADD R6, R0, 0x1d2 ;  /* 0x000001d200067836 */ /* 0x000fe20000000000 */
[----:B------:R-:W-:-:S04]  /*7cdb0*/  ULDC UR4, c[0x0][0x22c] ;  /* 0x00008b0000047ab9 */ /* 0x000fc80000000800 */
[----:B------:R-:W-:Y:S01]  /*7cdc0*/  ISETP.GE.AND P3, PT, R6, UR4, PT ;  /* 0x0000000406007c0c */ /* 0x000fe2000bf66270 */
[----:B------:R-:W-:Y:S02]  /*7cdd0*/  ULDC UR4, c[0x0][0x228] ;  /* 0x00008a0000047ab9 */ /* 0x000fe40000000800 */
[----:B------:R-:W-:Y:S01]  /*7cde0*/  ISETP.LT.AND P5, PT, R3, UR4, !P5 ;  /* 0x0000000403007c0c */ /* 0x000fe2000efa1270 */
[----:B------:R-:W-:Y:S01]  /*7cdf0*/  VIADD R6, R0, 0x1d3 ;  /* 0x000001d300067836 */ /* 0x000fe20000000000 */
[----:B------:R-:W-:-:S04]  /*7ce00*/  ULDC UR4, c[0x0][0x22c] ;  /* 0x00008b0000047ab9 */ /* 0x000fc80000000800 */
[----:B------:R-:W-:Y:S01]  /*7ce10*/  ISETP.GE.AND P2, PT, R6, UR4, PT ;  /* 0x0000000406007c0c */ /* 0x000fe2000bf46270 */
[----:B------:R-:W-:Y:S01]  /*7ce20*/  ULDC UR4, c[0x0][0x228] ;  /* 0x00008a0000047ab9 */ /* 0x000fe20000000800 */
[----:B------:R-:W-:Y:S01]  /*7ce30*/  VIADD R6, R0, 0x1d4 ;  /* 0x000001d400067836 */ /* 0x000fe20000000000 */
[----:B--2---:R-:W-:-:S05]  /*7ce40*/  PRMT R179, R212, 0x7770, RZ ;  /* 0x00007770d4b37816 */ /* 0x004fca00000000ff */
[----:B------:R0:W-:Y:S01]  /*7ce50*/  @P6 STG.E.U8 desc[UR44][R248.64], R179 ;  /* 0x000000b3f8006986 */ /* 0x0001e2000c10112c */
[----:B------:R-:W-:Y:S01]  /*7ce60*/  ISETP.LT.AND P6, PT, R2, UR6, !P0 ;  /* 0x0000000602007c0c */ /* 0x000fe2000c7c1270 */
[----:B------:R-:W-:Y:S01]  /*7ce70*/  ULDC UR6, c[0x0][0x228] ;  /* 0x00008a0000067ab9 */ /* 0x000fe20000000800 */
[----:B------:R-:W-:Y:S02]  /*7ce80*/  PRMT R7, R212, 0x7771, RZ ;  /* 0x00007771d4077816 */ /* 0x000fe400000000ff */
[----:B------:R-:W-:Y:S01]  /*7ce90*/  ISETP.LT.AND P0, PT, R3, UR6, !P0 ;  /* 0x0000000603007c0c */ /* 0x000fe2000c701270 */
[----:B------:R-:W-:Y:S02]  /*7cea0*/  ULDC UR6, c[0x0][0x228] ;  /* 0x00008a0000067ab9 */ /* 0x000fe40000000800 */
[----:B------:R1:W-:Y:S01]  /*7ceb0*/  @P5 STG.E.U8 desc[UR44][R246.64], R7 ;  /* 0x00000007f6005986 */ /* 0x0003e2000c10112c */
[----:B------:R-:W-:Y:S01]  /*7cec0*/  ISETP.LT.AND P5, PT, R2, UR4, !P3 ;  /* 0x0000000402007c0c */ /* 0x000fe2000dfa1270 */
[----:B------:R-:W-:Y:S01]  /*7ced0*/  ULDC UR4, c[0x0][0x22c] ;  /* 0x00008b0000047ab9 */ /* 0x000fe20000000800 */
[----:B0-----:R-:W-:-:S02]  /*7cee0*/  PRMT R179, R212, 0x7772, RZ ;  /* 0x00007772d4b37816 */ /* 0x001fc400000000ff */
[----:B------:R-:W-:Y:S01]  /*7cef0*/  ISETP.LT.AND P3, PT, R3, UR6, !P3 ;  /* 0x0000000603007c0c */ /* 0x000fe2000df61270 */
[----:B------:R-:W-:Y:S01]  /*7cf00*/  ULDC UR6, c[0x0][0x228] ;  /* 0x00008a0000067ab9 */ /* 0x000fe20000000800 */
[----:B------:R-:W-:Y:S01]  /*7cf10*/  PRMT R181, R212, 0x7773, RZ ;  /* 0x00007773d4b57816 */ /* 0x000fe200000000ff */
[----:B------:R0:W-:Y:S01]  /*7cf20*/  @P6 STG.E.U8 desc[UR44][R244.64], R179 ;  /* 0x000000b3f4006986 */ /* 0x0001e2000c10112c */
[----:B------:R-:W-:Y:S01]  /*7cf30*/  ISETP.GE.AND P6, PT, R6, UR4, PT ;  /* 0x0000000406007c0c */ /* 0x000fe2000bfc6270 */
[----:B------:R-:W-:Y:S02]  /*7cf40*/  ULDC UR4, c[0x0][0x228] ;  /* 0x00008a0000047ab9 */ /* 0x000fe40000000800 */
[----:B------:R-:W-:Y:S01]  /*7cf50*/  @P0 STG.E.U8 desc[UR44][R242.64], R181 ;  /* 0x000000b5f2000986 */ /* 0x000fe2000c10112c */
[----:B------:R-:W-:Y:S02]  /*7cf60*/  ISETP.LT.AND P0, PT, R2, UR4, !P2 ;  /* 0x0000000402007c0c */ /* 0x000fe4000d701270 */
[C---:B-1----:R-:W-:Y:S01]  /*7cf70*/  PRMT R7, R213.reuse, 0x7770, RZ ;  /* 0x00007770d5077816 */ /* 0x042fe200000000ff */
[----:B------:R-:W-:Y:S01]  /*7cf80*/  VIADD R6, R0, 0x1d5 ;  /* 0x000001d500067836 */ /* 0x000fe20000000000 */
[----:B------:R-:W-:Y:S01]  /*7cf90*/  PRMT R183, R213, 0x7771, RZ ;  /* 0x00007771d5b77816 */ /* 0x000fe200000000ff */
[----:B------:R-:W-:Y:S01]  /*7cfa0*/  ULDC UR4, c[0x0][0x22c] ;  /* 0x00008b0000047ab9 */ /* 0x000fe20000000800 */
[----:B------:R-:W-:Y:S01]  /*7cfb0*/  ISETP.LT.AND P2, PT, R3, UR6, !P2 ;  /* 0x0000000603007c0c */ /* 0x000fe2000d741270 */
[----:B------:R4:W-:Y:S01]  /*7cfc0*/  @P5 STG.E.U8 desc[UR44][R240.64], R7 ;  /* 0x00000007f0005986 */ /* 0x0009e2000c10112c */
[----:B------:R-:W-:Y:S01]  /*7cfd0*/  ISETP.LT.AND P5, PT, R2, UR8, !P6 ;  /* 0x0000000802007c0c */ /* 0x000fe2000f7a1270 */
[----:B------:R-:W-:Y:S01]  /*7cfe0*/  ULDC UR6, c[0x0][0x228] ;  /* 0x00008a0000067ab9 */ /* 0x000fe20000000800 */
[C---:B0-----:R-:W-:Y:S01]  /*7cff0*/  PRMT R179, R213.reuse, 0x7772, RZ ;  /* 0x00007772d5b37816 */ /* 0x041fe200000000ff */
[----:B------:R-:W-:Y:S01]  /*7d000*/  @P3 STG.E.U8 desc[UR44][R238.64], R183 ;  /* 0x000000b7ee003986 */ /* 0x000fe2000c10112c */
[----:B------:R-:W-:Y:S01]  /*7d010*/  ISETP.GE.AND P3, PT, R6, UR4, PT ;  /* 0x0000000406007c0c */ /* 0x000fe2000bf66270 */
[----:B------:R-:W-:Y:S01]  /*7d020*/  VIADD R6, R0, 0x1d6 ;  /* 0x000001d600067836 */ /* 0x000fe20000000000 */
[----:B------:R-:W-:Y:S01]  /*7d030*/  ULDC UR4, c[0x0][0x22c] ;  /* 0x00008b0000047ab9 */ /* 0x000fe20000000800 */
[----:B------:R0:W-:Y:S01]  /*7d040*/  @P0 STG.E.U8 desc[UR44][R234.64], R179 ;  /* 0x000000b3ea000986 */ /* 0x0001e2000c10112c */
[----:B------:R-:W-:Y:S01]  /*7d050*/  PRMT R213, R213, 0x7773, RZ ;  /* 0x00007773d5d57816 */ /* 0x000fe200000000ff */
[----:B------:R-:W-:Y:S01]  /*7d060*/  ULDC UR8, c[0x0][0x228] ;  /* 0x00008a0000087ab9 */ /* 0x000fe20000000800 */
[----:B------:R-:W-:Y:S01]  /*7d070*/  ISETP.GE.AND P0, PT, R6, UR4, PT ;  /* 0x0000000406007c0c */ /* 0x000fe2000bf06270 */
[----:B------:R-:W-:Y:S01]  /*7d080*/  ULDC UR4, c[0x0][0x228] ;  /* 0x00008a0000047ab9 */ /* 0x000fe20000000800 */
[----:B----4-:R-:W-:-:S02]  /*7d090*/  PRMT R7, R214, 0x7770, RZ ;  /* 0x00007770d6077816 */ /* 0x010fc400000000ff */
[C---:B------:R-:W-:Y:S01]  /*7d0a0*/  ISETP.LT.AND P6, PT, R3.reuse, UR4, !P6 ;  /* 0x0000000403007c0c */ /* 0x040fe2000f7c1270 */
[----:B------:R-:W-:Y:S01]  /*7d0b0*/  @P2 STG.E.U8 desc[UR44][R232.64], R213 ;  /* 0x000000d5e8002986 */ /* 0x000fe2000c10112c */
[----:B------:R-:W-:Y:S01]  /*7d0c0*/  VIADD R6, R0, 0x1d7 ;  /* 0x000001d700067836 */ /* 0x000fe20000000000 */
[----:B------:R-:W-:Y:S02]  /*7d0d0*/  ULDC UR4, c[0x0][0x22c] ;  /* 0x00008b0000047ab9 */ /* 0x000fe40000000800 */
[----:B------:R1:W-:Y:S01]  /*7d0e0*/  @P5 STG.E.U8 desc[UR44][R230.64], R7 ;  /* 0x00000007e6005986 */ /* 0x0003e2000c10112c */
[----:B------:R-:W-:Y:S01]  /*7d0f0*/  ISETP.LT.AND P5, PT, R2, UR6, !P3 ;  /* 0x0000000602007c0c */ /* 0x000fe2000dfa1270 */
[----:B------:R-:W-:Y:S01]  /*7d100*/  ULDC UR6, c[0x0][0x228] ;  /* 0x00008a0000067ab9 */ /* 0x000fe20000000800 */
[----:B0-----:R-:W-:Y:S02]  /*7d110*/  PRMT R179, R214, 0x7771, RZ ;  /* 0x00007771d6b37816 */ /* 0x001fe400000000ff */
[----:B------:R-:W-:Y:S01]  /*7d120*/  ISETP.LT.AND P3, PT, R3, UR6, !P3 ;  /* 0x0000000603007c0c */ /* 0x000fe2000df61270 */
[----:B------:R-:W-:Y:S01]  /*7d130*/  ULDC UR6, c[0x0][0x228] ;  /* 0x00008a0000067ab9 */ /* 0x000fe20000000800 */
[----:B------:R-:W-:Y:S01]  /*7d140*/  ISETP.GE.AND P2, PT, R6, UR4, PT ;  /* 0x0000000406007c0c */ /* 0x000fe2000bf46270 */
[----:B------:R-:W-:Y:S01]  /*7d150*/  ULDC UR4, c[0x0][0x228] ;  /* 0x00008a0000047ab9 */ /* 0x000fe20000000800 */
[----:B------:R0:W-:Y:S01]  /*7d160*/  @P6 STG.E.U8 desc[UR44][R228.64], R179 ;  /* 0x000000b3e4006986 */ /* 0x0001e2000c10112c */
[----:B------:R-:W-:Y:S01]  /*7d170*/  VIADD R6, R0, 0x1d8 ;  /* 0x000001d800067836 */ /* 0x000fe20000000000 */
[----:B-1----:R-:W-:-:S02]  /*7d180*/  PRMT R7, R214, 0x7772, RZ ;  /* 0x00007772d6077816 */ /* 0x002fc400000000ff */
[----:B------:R-:W-:Y:S01]  /*7d190*/  ISETP.LT.AND P6, PT, R2, UR4, !P0 ;  /* 0x0000000402007c0c */ /* 0x000fe2000c7c1270 */
[----:B------:R-:W-:Y:S01]  /*7d1a0*/  ULDC UR4, c[0x0][0x22c] ;  /* 0x00008b0000047ab9 */ /* 0x000fe20000000800 */
[----:B------:R-:W-:Y:S02]  /*7d1b0*/  ISETP.LT.AND P0, PT, R3, UR6, !P0 ;  /* 0x0000000603007c0c */ /* 0x000fe4000c701270 */
[----:B------:R-:W-:Y:S01]  /*7d1c0*/  PRMT R181, R214, 0x7773, RZ ;  /* 0x00007773d6b57816 */ /* 0x000fe200000000ff */
[----:B------:R1:W-:Y:S01]  /*7d1d0*/  @P5 STG.E.U8 desc[UR44][R176.64], R7 ;  /* 0x00000007b0005986 */ /* 0x0003e2000c10112c */
[----:B------:R-:W-:Y:S01]  /*7d1e0*/  ISETP.GE.AND P5, PT, R6, UR4, PT ;  /* 0x0000000406007c0c */ /* 0x000fe2000bfa6270 */
[----:B------:R-:W-:Y:S01]  /*7d1f0*/  ULDC UR4, c[0x0][0x228] ;  /* 0x00008a0000047ab9 */ /* 0x000fe20000000800 */
[C---:B0-----:R-:W-:Y:S01]  /*7d200*/  PRMT R179, R215.reuse, 0x7770, RZ ;  /* 0x00007770d7b37816 */ /* 0x041fe200000000ff */
[----:B------:R-:W-:Y:S01]  /*7d210*/  @P3 STG.E.U8 desc[UR44][R174.64], R181 ;  /* 0x000000b5ae003986 */ /* 0x000fe2000c10112c */
[----:B------:R-:W-:Y:S01]  /*7d220*/  ISETP.LT.AND P3, PT, R2, UR4, !P2 ;  /* 0x0000000402007c0c */ /* 0x000fe2000d761270 */
[----:B------:R-:W-:Y:S01]  /*7d230*/  VIADD R6, R0, 0x1d9 ;  /* 0x000001d900067836 */ /* 0x000fe20000000000 */
[----:B------:R-:W-:Y:S01]  /*7d240*/  PRMT R183, R215, 0x7771, RZ ;  /* 0x00007771d7b77816 */ /* 0x000fe200000000ff */
[----:B------:R-:W-:Y:S01]  /*7d250*/  ULDC UR6, c[0x0][0x228] ;  /* 0x00008a0000067ab9 */ /* 0x000fe20000000800 */
[----:B------:R-:W-:Y:S01]  /*7d260*/  @P6 STG.E.U8 desc[UR44][R172.64], R179 ;  /* 0x000000b3ac006986 */ /* 0x000fe2000c10112c */
[----:B------:R-:W-:Y:S01]  /*7d270*/  ULDC UR4, c[0x0][0x22c] ;  /* 0x00008b0000047ab9 */ /* 0x000fe20000000800 */
[----:B------:R-:W-:Y:S01]  /*7d280*/  ISETP.LT.AND P2, PT, R3, UR6, !P2 ;  /* 0x0000000603007c0c */ /* 0x000fe2000d741270 */
[----:B------:R-:W-:Y:S01]  /*7d290*/  ULDC UR6, c[0x0][0x228] ;  /* 0x00008a0000067ab9 */ /* 0x000fe20000000800 */
[----:B------:R0:W-:Y:S01]  /*7d2a0*/  @P0 STG.E.U8 desc[UR44][R170.64], R183 ;  /* 0x000000b7aa000986 */ /* 0x0001e2000c10112c */
[----:B------:R-:W-:Y:S01]  /*7d2b0*/  ISETP.LT.AND P6, PT, R2, UR8, !P5 ;  /* 0x0000000802007c0c */ /* 0x000fe2000efc1270 */
[----:B------:R-:W-:Y:S01]  /*7d2c0*/  ULDC UR8, c[0x0][0x228] ;  /* 0x00008a0000087ab9 */ /* 0x000fe20000000800 */
[----:B-1----:R-:W-:-:S02]  /*7d2d0*/  PRMT R7, R215, 0x7772, RZ ;  /* 0x00007772d7077816 */ /* 0x002fc400000000ff */
[----:B------:R-:W-:Y:S01]  /*7d2e0*/  ISETP.GE.AND P0, PT, R6, UR4, PT ;  /* 0x0000000406007c0c */ /* 0x000fe2000bf06270 */
[----:B------:R-:W-:Y:S01]  /*7d2f0*/  VIADD R6, R0, 0x1da ;  /* 0x000001da00067836 */ /* 0x000fe20000000000 */
[----:B------:R-:W-:Y:S01]  /*7d300*/  ULDC UR4, c[0x0][0x22c] ;  /* 0x00008b0000047ab9 */ /* 0x000fe20000000800 */
[----:B------:R1:W-:Y:S01]  /*7d310*/  @P3 STG.E.U8 desc[UR44][R168.64], R7 ;  /* 0x00000007a8003986 */ /* 0x0003e2000c10112c */
[----:B------:R-:W-:Y:S02]  /*7d320*/  PRMT R215, R215, 0x7773, RZ ;  /* 0x00007773d7d77816 */ /* 0x000fe400000000ff */
[----:B------:R-:W-:Y:S01]  /*7d330*/  ISETP.GE.AND P3, PT, R6, UR4, PT ;  /* 0x0000000406007c0c */ /* 0x000fe2000bf66270 */
[----:B------:R-:W-:Y:S01]  /*7d340*/  ULDC UR4, c[0x0][0x228] ;  /* 0x00008a0000047ab9 */ /* 0x000fe20000000800 */
[----:B0-----:R-:W-:Y:S02]  /*7d350*/  PRMT R171, R216, 0x7770, RZ ;  /* 0x00007770d8ab7816 */ /* 0x001fe400000000ff */
[----:B------:R-:W-:Y:S01]  /*7d360*/  ISETP.LT.AND P5, PT, R3, UR4, !P5 ;  /* 0x0000000403007c0c */ /* 0x000fe2000efa1270 */
[----:B------:R-:W-:Y:S01]  /*7d370*/  @P2 STG.E.U8 desc[UR44][R166.64], R215 ;  /* 0x000000d7a6002986 */ /* 0x000fe2000c10112c */
[----:B------:R-:W-:Y:S01]  /*7d380*/  VIADD R6, R0, 0x1db ;  /* 0x000001db00067836 */ /* 0x000fe20000000000 */
[----:B------:R-:W-:-:S02]  /*7d390*/  ULDC UR4, c[0x0][0x22c] ;  /* 0x00008b0000047ab9 */ /* 0x000fc40000000800 */
[----:B------:R0:W-:Y:S01]  /*7d3a0*/  @P6 STG.E.U8 desc[UR44][R164.64], R171 ;  /* 0x000000aba4006986 */ /* 0x0001e2000c10112c */
[----:B------:R-:W-:Y:S01]  /*7d3b0*/  ISETP.LT.AND P6, PT, R2, UR6, !P0 ;  /* 0x0000000602007c0c */ /* 0x000fe2000c7c1270 */
[----:B------:R-:W-:Y:S01]  /*7d3c0*/  ULDC UR6, c[0x0][0x228] ;  /* 0x00008a0000067ab9 */ /* 0x000fe20000000800 */
[----:B-1----:R-:W-:Y:S02]  /*7d3d0*/  PRMT R7, R216, 0x7771, RZ ;  /* 0x00007771d8077816 */ /* 0x002fe400000000ff */
[----:B------:R-:W-:Y:S01]  /*7d3e0*/  ISETP.LT.AND P0, PT, R3, UR6, !P0 ;  /* 0x0000000603007c0c */ /* 0x000fe2000c701270 */
[----:B------:R-:W-:Y:S01]  /*7d3f0*/  ULDC UR6, c[0x0][0x228] ;  /* 0x00008a0000067ab9 */ /* 0x000fe20000000800 */
[----:B------:R-:W-:Y:S01]  /*7d400*/  ISETP.GE.AND P2, PT, R6, UR4, PT ;  /* 0x0000000406007c0c */ /* 0x000fe2000bf46270 */
[----:B------:R-:W-:Y:S01]  /*7d410*/  ULDC UR4, c[0x0][0x228] ;  /* 0x00008a0000047ab9 */ /* 0x000fe20000000800 */
[----:B------:R1:W-:Y:S01]  /*7d420*/  @P5 STG.E.U8 desc[UR44][R140.64], R7 ;  /* 0x000000078c005986 */ /* 0x0003e2000c10112c */
[----:B------:R-:W-:Y:S01]  /*7d430*/  VIADD R6, R0, 0x1dc ;  /* 0x000001dc00067836 */ /* 0x000fe20000000000 */
[----:B0-----:R-:W-:-:S02]  /*7d440*/  PRMT R165, R216, 0x7772, RZ ;  /* 0x00007772d8a57816 */ /* 0x001fc400000000ff */
[----:B------:R-:W-:Y:S01]  /*7d450*/  ISETP.LT.AND P5, PT, R2, UR4, !P3 ;  /* 0x0000000402007c0c */ /* 0x000fe2000dfa1270 */
[----:B------:R-:W-:Y:S01]  /*7d460*/  ULDC UR4, c[0x0][0x22c] ;  /* 0x00008b0000047ab9 */ /* 0x000fe20000000800 */
[----:B------:R-:W-:Y:S02]  /*7d470*/  ISETP.LT.AND P3, PT, R3, UR6, !P3 ;  /* 0x0000000603007c0c */ /* 0x000fe4000df61270 */
[----:B------:R-:W-:Y:S01]  /*7d480*/  PRMT R167, R216, 0x7773, RZ ;  /* 0x00007773d8a77816 */ /* 0x000fe200000000ff */
[----:B------:R-:W-:Y:S01]  /*7d490*/  @P6 STG.E.U8 desc[UR44][R138.64], R165 ;  /* 0x000000a58a006986 */ /* 0x000fe2000c10112c */
[----:B------:R-:W-:Y:S01]  /*7d4a0*/  ISETP.GE.AND P6, PT, R6, UR4, PT ;  /* 0x0000000406007c0c */ /* 0x000fe2000bfc6270 */
[----:B------:R-:W-:Y:S01]  /*7d4b0*/  ULDC UR4, c[0x0][0x228] ;  /* 0x00008a0000047ab9 */ /* 0x000fe20000000800 */
[C---:B-1----:R-:W-:Y:S01]  /*7d4c0*/  PRMT R7, R217.reuse, 0x7770, RZ ;  /* 0x00007770d9077816 */ /* 0x042fe200000000ff */
[----:B------:R0:W-:Y:S01]  /*7d4d0*/  @P0 STG.E.U8 desc[UR44][R136.64], R167 ;  /* 0x000000a788000986 */ /* 0x0001e2000c10112c */
[----:B------:R-:W-:Y:S01]  /*7d4e0*/  ISETP.LT.AND P0, PT, R2, UR4, !P2 ;  /* 0x0000000402007c0c */ /* 0x000fe2000d701270 */
[----:B------:R-:W-:Y:S01]  /*7d4f0*/  VIADD R6, R0, 0x1dd ;  /* 0x000001dd00067836 */ /* 0x000fe20000000000 */
[----:B------:R-:W-:Y:S01]  /*7d500*/  PRMT R141, R217, 0x7771, RZ ;  /* 0x00007771d98d7816 */ /* 0x000fe200000000ff */
[----:B------:R-:W-:Y:S01]  /*7d510*/  ULDC UR6, c[0x0][0x228] ;  /* 0x00008a0000067ab9 */ /* 0x000fe20000000800 */
[----:B------:R3:W-:Y:S01]  /*7d520*/  @P5 STG.E.U8 desc[UR44][R132.64], R7 ;  /* 0x0000000784005986 */ /* 0x0007e2000c10112c */
[----:B------:R-:W-:Y:S01]  /*7d530*/  ULDC UR4, c[0x0][0x22c] ;  /* 0x00008b0000047ab9 */ /* 0x000fe20000000800 */
[----:B------:R-:W-:Y:S01]  /*7d540*/  ISETP.LT.AND P2, PT, R3, UR6, !P2 ;  /* 0x0000000603007c0c */ /* 0x000fe2000d741270 */
[----:B------:R-:W-:Y:S01]  /*7d550*/  ULDC UR6, c[0x0][0x228] ;  /* 0x00008a0000067ab9 */ /* 0x000fe20000000800 */
[----:B------:R-:W-:Y:S01]  /*7d560*/  @P3 STG.E.U8 desc[UR44][R134.64], R141 ;  /* 0x0000008d86003986 */ /* 0x000fe2000c10112c */
[----:B------:R-:W-:Y:S01]  /*7d570*/  ISETP.LT.AND P5, PT, R2, UR8, !P6 ;  /* 0x0000000802007c0c */ /* 0x000fe2000f7a1270 */
[----:B------:R-:W-:Y:S01]  /*7d580*/  ULDC UR8, c[0x0][0x228] ;  /* 0x00008a0000087ab9 */ /* 0x000fe20000000800 */
[----:B0-----:R-:W-:-:S02]  /*7d590*/  PRMT R137, R217, 0x7772, RZ ;  /* 0x00007772d9897816 */ /* 0x001fc400000000ff */
[----:B------:R-:W-:Y:S01]  /*7d5a0*/  ISETP.GE.AND P3, PT, R6, UR4, PT ;  /* 0x0000000406007c0c */ /* 0x000fe2000bf66270 */
[----:B------:R-:W-:Y:S01]  /*7d5b0*/  VIADD R6, R0, 0x1de ;  /* 0x000001de00067836 */ /* 0x000fe20000000000 */
[----:B------:R-:W-:Y:S01]  /*7d5c0*/  ULDC UR4, c[0x0][0x22c] ;  /* 0x00008b0000047ab9 */ /* 0x000fe20000000800 */
[----:B------:R0:W-:Y:S01]  /*7d5d0*/  @P0 STG.E.U8 desc[UR44][R130.64], R137 ;  /* 0x0000008982000986 */ /* 0x0001e2000c10112c */
[----:B------:R-:W-:Y:S02]  /*7d5e0*/  PRMT R217, R217, 0x7773, RZ ;  /* 0x00007773d9d97816 */ /* 0x000fe400000000ff */
[----:B------:R-:W-:Y:S01]  /*7d5f0*/  ISETP.GE.AND P0, PT, R6, UR4, PT ;  /* 0x0000000406007c0c */ /* 0x000fe2000bf06270 */
[----:B------:R-:W-:Y:S01]  /*7d600*/  ULDC UR4, c[0x0][0x228] ;  /* 0x00008a0000047ab9 */ /* 0x000fe20000000800 */
[----:B---3--:R-:W-:Y:S02]  /*7d610*/  PRMT R7, R218, 0x7770, RZ ;  /* 0x00007770da077816 */ /* 0x008fe400000000ff */
[----:B------:R-:W-:Y:S01]  /*7d620*/  ISETP.LT.AND P6, PT, R3, UR4, !P6 ;  /* 0x0000000403007c0c */ /* 0x000fe2000f7c1270 */
[----:B------:R-:W-:Y:S01]  /*7d630*/  @P2 STG.E.U8 desc[UR44][R126.64], R217 ;  /* 0x000000d97e002986 */ /* 0x000fe2000c10112c */
[----:B------:R-:W-:Y:S01]  /*7d640*/  VIADD R6, R0, 0x1df ;  /* 0x000001df00067836 */ /* 0x000fe20000000000 */
[----:B------:R-:W-:-:S02]  /*7d650*/  ULDC UR4, c[0x0][0x22c] ;  /* 0x00008b0000047ab9 */ /* 0x000fc40000000800 */
        /* <DEDUP_REMOVED lines=41> */
[----:B------:R0:W-:Y:S01]  /*7d8f0*/  @P2 STG.E.U8 desc[UR44][R110.64], R219 ;  /* 0x000000db6e002986 */ /* 0x0001e2000c10112c */
[----:B------:R-:W-:Y:S01]  /*7d900*/  VIADD R6, R0, 0x1e3 ;  /* 0x000001e300067836 */ /* 0x000fe20000000000 */
[----:B------:R-:W-:-:S02]  /*7d910*/  ULDC UR4, c[0x0][0x22c] ;  /* 0x00008b0000047ab9 */ /* 0x000fc40000000800 */
[----:B------:R2:W-:Y:S01]  /*7d920*/  @P6 STG.E.U8 desc[UR44][R112.64], R117 ;  /* 0x0000007570006986 */ /* 0x0005e2000c10112c */
[----:B------:R-:W-:Y:S01]  /*7d930*/  ISETP.LT.AND P6, PT, R2, UR6, !P0 ;  /* 0x0000000602007c0c */ /* 0x000fe2000c7c1270 */
[----:B------:R-:W-:Y:S01]  /*7d940*/  ULDC UR6, c[0x0][0x228] ;  /* 0x00008a0000067ab9 */ /* 0x000fe20000000800 */
[----:B-1----:R-:W-:Y:S02]  /*7d950*/  PRMT R7, R220, 0x7771, RZ ;  /* 0x00007771dc077816 */ /* 0x002fe400000000ff */
[C---:B------:R-:W-:Y:S01]  /*7d960*/  ISETP.LT.AND P0, PT, R3.reuse, UR6, !P0 ;  /* 0x0000000603007c0c */ /* 0x040fe2000c701270 */
[----:B------:R-:W-:Y:S01]  /*7d970*/  ULDC UR6, c[0x0][0x228] ;  /* 0x00008a0000067ab9 */ /* 0x000fe20000000800 */
[----:B------:R-:W-:Y:S01]  /*7d980*/  ISETP.GE.AND P2, PT, R6, UR4, PT ;  /* 0x0000000406007c0c */ /* 0x000fe2000bf46270 */
[----:B------:R-:W-:Y:S01]  /*7d990*/  ULDC UR4, c[0x0][0x228] ;  /* 0x00008a0000047ab9 */ /* 0x000fe20000000800 */
[----:B0-----:R-:W-:Y:S01]  /*7d9a0*/  PRMT R111, R220, 0x7772, RZ ;  /* 0x00007772dc6f7816 */ /* 0x001fe200000000ff */
[----:B------:R0:W-:Y:S01]  /*7d9b0*/  @P5 STG.E.U8 desc[UR44][R108.64], R7 ;  /* 0x000000076c005986 */ /* 0x0001e2000c10112c */
[----:B------:R-:W-:Y:S01]  /*7d9c0*/  VIADD R6, R0, 0x1e4 ;  /* 0x000001e400067836 */ /* 0x000fe20000000000 */
[----:B------:R-:W-:Y:S01]  /*7d9d0*/  ISETP.LT.AND P5, PT, R2, UR4, !P3 ;  /* 0x0000000402007c0c */ /* 0x000fe2000dfa1270 */
[----:B------:R-:W-:Y:S01]  /*7d9e0*/  ULDC UR4, c[0x0][0x22c] ;  /* 0x00008b0000047ab9 */ /* 0x000fe20000000800 */
[----:B------:R-:W-:-:S02]  /*7d9f0*/  ISETP.LT.AND P3, PT, R3, UR6, !P3 ;  /* 0x0000000603007c0c */ /* 0x000fc4000df61270 */
[----:B--2---:R-:W-:Y:S01]  /*7da00*/  PRMT R113, R220, 0x7773, RZ ;  /* 0x00007773dc717816 */ /* 0x004fe200000000ff */
[----:B------:R-:W-:Y:S01]  /*7da10*/  @P6 STG.E.U8 desc[UR44][R106.64], R111 ;  /* 0x0000006f6a006986 */ /* 0x000fe2000c10112c */
[----:B------:R-:W-:Y:S01]  /*7da20*/  ISETP.GE.AND P6, PT, R6, UR4, PT ;  /* 0x0000000406007c0c */ /* 0x000fe2000bfc6270 */
[----:B------:R-:W-:Y:S01]  /*7da30*/  ULDC UR4, c[0x0][0x228] ;  /* 0x00008a0000047ab9 */ /* 0x000fe20000000800 */
[----:B------:R-:W-:Y:S01]  /*7da40*/  ULDC UR6, c[0x0][0x228] ;  /* 0x00008a0000067ab9 */ /* 0x000fe20000000800 */
[----:B------:R1:W-:Y:S01]  /*7da50*/  @P0 STG.E.U8 desc[UR44][R104.64], R113 ;  /* 0x0000007168000986 */ /* 0x0003e2000c10112c */
[----:B------:R-:W-:Y:S02]  /*7da60*/  ISETP.LT.AND P0, PT, R2, UR4, !P2 ;  /* 0x0000000402007c0c */ /* 0x000fe4000d701270 */
[C---:B0-----:R-:W-:Y:S01]  /*7da70*/  PRMT R7, R221.reuse, 0x7770, RZ ;  /* 0x00007770dd077816 */ /* 0x041fe200000000ff */
[----:B------:R-:W-:Y:S01]  /*7da80*/  VIADD R6, R0, 0x1e5 ;  /* 0x000001e500067836 */ /* 0x000fe20000000000 */
[----:B------:R-:W-:Y:S01]  /*7da90*/  PRMT R109, R221, 0x7771, RZ ;  /* 0x00007771dd6d7816 */ /* 0x000fe200000000ff */
[----:B------:R-:W-:Y:S01]  /*7daa0*/  ULDC UR4, c[0x0][0x22c] ;  /* 0x00008b0000047ab9 */ /* 0x000fe20000000800 */
[----:B------:R-:W-:Y:S01]  /*7dab0*/  ISETP.LT.AND P2, PT, R3, UR6, !P2 ;  /* 0x0000000603007c0c */ /* 0x000fe2000d741270 */
[----:B------:R0:W-:Y:S01]  /*7dac0*/  @P5 STG.E.U8 desc[UR44][R100.64], R7 ;  /* 0x0000000764005986 */ /* 0x0001e2000c10112c */
[----:B------:R-:W-:Y:S01]  /*7dad0*/  ISETP.LT.AND P5, PT, R2, UR8, !P6 ;  /* 0x0000000802007c0c */ /* 0x000fe2000f7a1270 */
[----:B------:R-:W-:Y:S01]  /*7dae0*/  ULDC UR6, c[0x0][0x228] ;  /* 0x00008a0000067ab9 */ /* 0x000fe20000000800 */
[----:B------:R-:W-:Y:S01]  /*7daf0*/  ULDC UR8, c[0x0][0x228] ;  /* 0x00008a0000087ab9 */ /* 0x000fe20000000800 */
[----:B------:R-:W-:Y:S01]  /*7db00*/  @P3 STG.E.U8 desc[UR44][R102.64], R109 ;  /* 0x0000006d66003986 */ /* 0x000fe2000c10112c */
        /* <DEDUP_REMOVED lines=28> */
[----:B------:R0:W-:Y:S01]  /*7dcd0*/  @P5 STG.E.U8 desc[UR44][R90.64], R7 ;  /* 0x000000075a005986 */ /* 0x0001e2000c10112c */
[----:B------:R-:W-:Y:S01]  /*7dce0*/  ISETP.GE.AND P5, PT, R6, UR4, PT ;  /* 0x0000000406007c0c */ /* 0x000fe2000bfa6270 */
[----:B------:R-:W-:Y:S01]  /*7dcf0*/  ULDC UR4, c[0x0][0x228] ;  /* 0x00008a0000047ab9 */ /* 0x000fe20000000800 */
[C---:B-1----:R-:W-:Y:S01]  /*7dd00*/  PRMT R93, R223.reuse, 0x7770, RZ ;  /* 0x00007770df5d7816 */ /* 0x042fe200000000ff */
        /* <DEDUP_REMOVED lines=20> */
[----:B-1----:R-:W-:Y:S02]  /*7de50*/  PRMT R85, R250, 0x7770, RZ ;  /* 0x00007770fa557816 */ /* 0x002fe400000000ff */
[----:B------:R-:W-:Y:S01]  /*7de60*/  ISETP.LT.AND P5, PT, R3, UR4, !P5 ;  /* 0x0000000403007c0c */ /* 0x000fe2000efa1270 */
[----:B------:R1:W-:Y:S01]  /*7de70*/  @P2 STG.E.U8 desc[UR44][R78.64], R223 ;  /* 0x000000df4e002986 */ /* 0x0003e2000c10112c */
[----:B------:R-:W-:Y:S01]  /*7de80*/  VIADD R6, R0, 0x1eb ;  /* 0x000001eb00067836 */ /* 0x000fe20000000000 */
[----:B------:R-:W-:-:S02]  /*7de90*/  ULDC UR4, c[0x0][0x22c] ;  /* 0x00008b0000047ab9 */ /* 0x000fc40000000800 */
[----:B------:R2:W-:Y:S01]  /*7dea0*/  @P6 STG.E.U8 desc[UR44][R80.64], R85 ;  /* 0x0000005550006986 */ /* 0x0005e2000c10112c */
[----:B------:R-:W-:Y:S01]  /*7deb0*/  ISETP.LT.AND P6, PT, R2, UR6, !P0 ;  /* 0x0000000602007c0c */ /* 0x000fe2000c7c1270 */
[----:B------:R-:W-:Y:S01]  /*7dec0*/  ULDC UR6, c[0x0][0x228] ;  /* 0x00008a0000067ab9 */ /* 0x000fe20000000800 */
[C---:B------:R-:W-:Y:S02]  /*7ded0*/  ISETP.LT.AND P0, PT, R3.reuse, UR8, !P0 ;  /* 0x0000000803007c0c */ /* 0x040fe4000c701270 */
[----:B0-----:R-:W-:Y:S02]  /*7dee0*/  PRMT R7, R250, 0x7771, RZ ;  /* 0x00007771fa077816 */ /* 0x001fe400000000ff */
[----:B------:R-:W-:Y:S01]  /*7def0*/  ISETP.GE.AND P2, PT, R6, UR4, PT ;  /* 0x0000000406007c0c */ /* 0x000fe2000bf46270 */
[----:B------:R-:W-:Y:S01]  /*7df00*/  ULDC UR4, c[0x0][0x228] ;  /* 0x00008a0000047ab9 */ /* 0x000fe20000000800 */
[----:B-1----:R-:W-:Y:S01]  /*7df10*/  PRMT R79, R250, 0x7772, RZ ;  /* 0x00007772fa4f7816 */ /* 0x002fe200000000ff */
[----:B------:R0:W-:Y:S01]  /*7df20*/  @P5 STG.E.U8 desc[UR44][R76.64], R7 ;  /* 0x000000074c005986 */ /* 0x0001e2000c10112c */
[----:B------:R-:W-:Y:S01]  /*7df30*/  VIADD R6, R0, 0x1ec ;  /* 0x000001ec00067836 */ /* 0x000fe20000000000 */
[----:B------:R-:W-:Y:S01]  /*7df40*/  ISETP.LT.AND P5, PT, R2, UR4, !P3 ;  /* 0x0000000402007c0c */ /* 0x000fe2000dfa1270 */
[----:B------:R-:W-:Y:S01]  /*7df50*/  ULDC UR4, c[0x0][0x22c] ;  /* 0x00008b0000047ab9 */ /* 0x000fe20000000800 */
[----:B------:R-:W-:-:S02]  /*7df60*/  ISETP.LT.AND P3, PT, R3, UR6, !P3 ;  /* 0x0000000603007c0c */ /* 0x000fc4000df61270 */
[----:B--2---:R-:W-:Y:S01]  /*7df70*/  PRMT R81, R250, 0x7773, RZ ;  /* 0x00007773fa517816 */ /* 0x004fe200000000ff */
[----:B------:R1:W-:Y:S01]  /*7df80*/  @P6 STG.E.U8 desc[UR44][R72.64], R79 ;  /* 0x0000004f48006986 */ /* 0x0003e2000c10112c */
[----:B------:R-:W-:Y:S01]  /*7df90*/  ISETP.GE.AND P6, PT, R6, UR4, PT ;  /* 0x0000000406007c0c */ /* 0x000fe2000bfc6270 */
[----:B------:R-:W-:Y:S01]  /*7dfa0*/  ULDC UR4, c[0x0][0x228] ;  /* 0x00008a0000047ab9 */ /* 0x000fe20000000800 */
[----:B------:R-:W-:Y:S01]  /*7dfb0*/  ULDC UR6, c[0x0][0x228] ;  /* 0x00008a0000067ab9 */ /* 0x000fe20000000800 */
[----:B------:R-:W-:Y:S01]  /*7dfc0*/  @P0 STG.E.U8 desc[UR44][R74.64], R81 ;  /* 0x000000514a000986 */ /* 0x000fe2000c10112c */
[----:B------:R-:W-:Y:S02]  /*7dfd0*/  ISETP.LT.AND P0, PT, R2, UR4, !P2 ;  /* 0x0000000402007c0c */ /* 0x000fe4000d701270 */
[----:B0-----:R-:W-:Y:S01]  /*7dfe0*/  PRMT R7, R236, 0x7770, RZ ;  /* 0x00007770ec077816 */ /* 0x001fe200000000ff */
[----:B------:R-:W-:Y:S01]  /*7dff0*/  VIADD R6, R0, 0x1f5 ;  /* 0x000001f500067836 */ /* 0x000fe20000000000 */
[----:B------:R-:W-:Y:S01]  /*7e000*/  PRMT R77, R236, 0x7771, RZ ;  /* 0x00007771ec4d7816 */ /* 0x000fe200000000ff */
[----:B------:R-:W-:-:S02]  /*7e010*/  ULDC UR4, c[0x0][0x228] ;  /* 0x00008a0000047ab9 */ /* 0x000fc40000000800 */
[----:B------:R0:W-:Y:S01]  /*7e020*/  @P5 STG.E.U8 desc[UR44][R68.64], R7 ;  /* 0x0000000744005986 */ /* 0x0001e2000c10112c */
[----:B------:R-:W-:Y:S01]  /*7e030*/  ISETP.LT.AND P2, PT, R3, UR4, !P2 ;  /* 0x0000000403007c0c */ /* 0x000fe2000d741270 */
[----:B------:R-:W-:Y:S01]  /*7e040*/  ULDC UR4, c[0x0][0x22c] ;  /* 0x00008b0000047ab9 */ /* 0x000fe20000000800 */
[----:B-1----:R-:W-:Y:S01]  /*7e050*/  PRMT R73, R236, 0x7772, RZ ;  /* 0x00007772ec497816 */ /* 0x002fe200000000ff */
[----:B------:R-:W-:Y:S01]  /*7e060*/  @P3 STG.E.U8 desc[UR44][R70.64], R77 ;  /* 0x0000004d46003986 */ /* 0x000fe2000c10112c */
[----:B------:R-:W-:Y:S01]  /*7e070*/  ISETP.GE.AND P3, PT, R6, UR7, PT ;  /* 0x0000000706007c0c */ /* 0x000fe2000bf66270 */
[----:B------:R-:W-:Y:S01]  /*7e080*/  VIADD R6, R0, 0x1ed ;  /* 0x000001ed00067836 */ /* 0x000fe20000000000 */
[----:B------:R-:W-:Y:S01]  /*7e090*/  ISETP.LT.AND P5, PT, R2, UR6, !P6 ;  /* 0x0000000602007c0c */ /* 0x000fe2000f7a1270 */
[----:B------:R1:W-:Y:S01]  /*7e0a0*/  @P0 STG.E.U8 desc[UR44][R66.64], R73 ;  /* 0x0000004942000986 */ /* 0x0003e2000c10112c */
[----:B------:R-:W-:Y:S01]  /*7e0b0*/  ULDC UR6, c[0x0][0x228] ;  /* 0x00008a0000067ab9 */ /* 0x000fe20000000800 */
[----:B------:R-:W-:Y:S01]  /*7e0c0*/  ULDC UR7, c[0x0][0x228] ;  /* 0x00008a0000077ab9 */ /* 0x000fe20000000800 */
[----:B------:R-:W-:Y:S01]  /*7e0d0*/  ISETP.GE.AND P0, PT, R6, UR4, PT ;  /* 0x0000000406007c0c */ /* 0x000fe2000bf06270 */
[----:B------:R-:W-:Y:S01]  /*7e0e0*/  ULDC UR4, c[0x0][0x228] ;  /* 0x00008a0000047ab9 */ /* 0x000fe20000000800 */
[----:B0-----:R-:W-:-:S02]  /*7e0f0*/  PRMT R7, R236, 0x7773, RZ ;  /* 0x00007773ec077816 */ /* 0x001fc400000000ff */
[----:B------:R-:W-:Y:S01]  /*7e100*/  ISETP.LT.AND P6, PT, R3, UR4, !P6 ;  /* 0x0000000403007c0c */ /* 0x000fe2000f7c1270 */
[----:B------:R-:W-:Y:S02]  /*7e110*/  ULDC UR4, c[0x0][0x228] ;  /* 0x00008a0000047ab9 */ /* 0x000fe40000000800 */
[----:B------:R0:W-:Y:S01]  /*7e120*/  @P2 STG.E.U8 desc[UR44][R62.64], R7 ;  /* 0x000000073e002986 */ /* 0x0001e2000c10112c */
[----:B------:R-:W-:Y:S01]  /*7e130*/  ISETP.LT.AND P2, PT, R2, UR4, !P0 ;  /* 0x0000000402007c0c */ /* 0x000fe2000c741270 */
[----:B------:R-:W-:Y:S01]  /*7e140*/  VIADD R6, R0, 0x1ee ;  /* 0x000001ee00067836 */ /* 0x000fe20000000000 */
[----:B------:R-:W-:Y:S01]  /*7e150*/  PRMT R69, R237, 0x7770, RZ ;  /* 0x00007770ed457816 */ /* 0x000fe200000000ff */
[----:B------:R-:W-:Y:S01]  /*7e160*/  ULDC UR4, c[0x0][0x22c] ;  /* 0x00008b0000047ab9 */ /* 0x000fe20000000800 */
[----:B------:R-:W-:Y:S01]  /*7e170*/  ISETP.LT.AND P0, PT, R3, UR6, !P0 ;  /* 0x0000000603007c0c */ /* 0x000fe2000c701270 */
[----:B------:R-:W-:Y:S01]  /*7e180*/  ULDC UR6, c[0x0][0x228] ;  /* 0x00008a0000067ab9 */ /* 0x000fe20000000800 */
[C---:B-1----:R-:W-:Y:S01]  /*7e190*/  PRMT R67, R237.reuse, 0x7771, RZ ;  /* 0x00007771ed437816 */ /* 0x042fe200000000ff */
[----:B------:R-:W-:Y:S01]  /*7e1a0*/  @P5 STG.E.U8 desc[UR44][R64.64], R69 ;  /* 0x0000004540005986 */ /* 0x000fe2000c10112c */
[----:B------:R-:W-:Y:S01]  /*7e1b0*/  ISETP.GE.AND P5, PT, R6, UR4, PT ;  /* 0x0000000406007c0c */ /* 0x000fe2000bfa6270 */
[----:B------:R-:W-:Y:S01]  /*7e1c0*/  VIADD R6, R0, 0x1ef ;  /* 0x000001ef00067836 */ /* 0x000fe20000000000 */
[----:B------:R-:W-:Y:S01]  /*7e1d0*/  ULDC UR4, c[0x0][0x22c] ;  /* 0x00008b0000047ab9 */ /* 0x000fe20000000800 */
[C---:B0-----:R-:W-:Y:S01]  /*7e1e0*/  PRMT R7, R237.reuse, 0x7772, RZ ;  /* 0x00007772ed077816 */ /* 0x041fe200000000ff */
[----:B------:R0:W-:Y:S01]  /*7e1f0*/  @P6 STG.E.U8 desc[UR44][R60.64], R67 ;  /* 0x000000433c006986 */ /* 0x0001e2000c10112c */
[----:B------:R-:W-:Y:S01]  /*7e200*/  ISETP.LT.AND P6, PT, R2, UR6, !P5 ;  /* 0x0000000602007c0c */ /* 0x000fe2000efc1270 */
[----:B------:R-:W-:Y:S01]  /*7e210*/  ULDC UR6, c[0x0][0x228] ;  /* 0x00008a0000067ab9 */ /* 0x000fe20000000800 */
[----:B------:R-:W-:Y:S01]  /*7e220*/  PRMT R63, R237, 0x7773, RZ ;  /* 0x00007773ed3f7816 */ /* 0x000fe200000000ff */
[----:B------:R1:W-:Y:S01]  /*7e230*/  @P2 STG.E.U8 desc[UR44][R56.64], R7 ;  /* 0x0000000738002986 */ /* 0x0003e2000c10112c */
[----:B------:R-:W-:Y:S01]  /*7e240*/  ISETP.GE.AND P2, PT, R6, UR4, PT ;  /* 0x0000000406007c0c */ /* 0x000fe2000bf46270 */
[----:B------:R-:W-:-:S02]  /*7e250*/  ULDC UR4, c[0x0][0x228] ;  /* 0x00008a0000047ab9 */ /* 0x000fc40000000800 */
[----:B------:R2:W-:Y:S01]  /*7e260*/  @P0 STG.E.U8 desc[UR44][R58.64], R63 ;  /* 0x0000003f3a000986 */ /* 0x0005e2000c10112c */
[----:B------:R-:W-:Y:S01]  /*7e270*/  ISETP.LT.AND P5, PT, R3, UR4, !P5 ;  /* 0x0000000403007c0c */ /* 0x000fe2000efa1270 */
[----:B------:R-:W-:Y:S01]  /*7e280*/  VIADD R6, R0, 0x1f0 ;  /* 0x000001f000067836 */ /* 0x000fe20000000000 */
[----:B------:R-:W-:Y:S01]  /*7e290*/  ISETP.LT.AND P0, PT, R2, UR6, !P2 ;  /* 0x0000000602007c0c */ /* 0x000fe2000d701270 */
[----:B------:R-:W-:Y:S01]  /*7e2a0*/  ULDC UR4, c[0x0][0x22c] ;  /* 0x00008b0000047ab9 */ /* 0x000fe20000000800 */
[C---:B0-----:R-:W-:Y:S01]  /*7e2b0*/  PRMT R61, R251.reuse, 0x7770, RZ ;  /* 0x00007770fb3d7816 */ /* 0x041fe200000000ff */
[----:B------:R-:W-:Y:S01]  /*7e2c0*/  ULDC UR6, c[0x0][0x228] ;  /* 0x00008a0000067ab9 */ /* 0x000fe20000000800 */
[----:B-1----:R-:W-:-:S03]  /*7e2d0*/  PRMT R7, R251, 0x7771, RZ ;  /* 0x00007771fb077816 */ /* 0x002fc600000000ff */
[----:B------:R-:W-:Y:S01]  /*7e2e0*/  @P6 STG.E.U8 desc[UR44][R54.64], R61 ;  /* 0x0000003d36006986 */ /* 0x000fe2000c10112c */
[----:B------:R-:W-:Y:S01]  /*7e2f0*/  ISETP.GE.AND P6, PT, R6, UR4, PT ;  /* 0x0000000406007c0c */ /* 0x000fe2000bfc6270 */
[----:B------:R-:W-:Y:S01]  /*7e300*/  ULDC UR4, c[0x0][0x228] ;  /* 0x00008a0000047ab9 */ /* 0x000fe20000000800 */
[----:B------:R-:W-:Y:S02]  /*7e310*/  PRMT R57, R251, 0x7772, RZ ;  /* 0x00007772fb397816 */ /* 0x000fe400000000ff */
[----:B------:R-:W-:Y:S01]  /*7e320*/  ISETP.LT.AND P2, PT, R3, UR4, !P2 ;  /* 0x0000000403007c0c */ /* 0x000fe2000d741270 */
[----:B------:R0:W-:Y:S01]  /*7e330*/  @P5 STG.E.U8 desc[UR44][R48.64], R7 ;  /* 0x0000000730005986 */ /* 0x0001e2000c10112c */
[----:B------:R-:W-:Y:S01]  /*7e340*/  ULDC UR4, c[0x0][0x228] ;  /* 0x00008a0000047ab9 */ /* 0x000fe20000000800 */
[----:B------:R-:W-:Y:S02]  /*7e350*/  VIADD R6, R0, 0x1f1 ;  /* 0x000001f100067836 */ /* 0x000fe40000000000 */
[----:B------:R-:W-:Y:S01]  /*7e360*/  @P0 STG.E.U8 desc[UR44][R52.64], R57 ;  /* 0x0000003934000986 */ /* 0x000fe2000c10112c */
[----:B------:R-:W-:Y:S01]  /*7e370*/  ISETP.LT.AND P0, PT, R2, UR4, !P6 ;  /* 0x0000000402007c0c */ /* 0x000fe2000f701270 */
[----:B------:R-:W-:Y:S01]  /*7e380*/  ULDC UR4, c[0x0][0x22c] ;  /* 0x00008b0000047ab9 */ /* 0x000fe20000000800 */
[----:B--2---:R-:W-:-:S02]  /*7e390*/  PRMT R59, R251, 0x7773, RZ ;  /* 0x00007773fb3b7816 */ /* 0x004fc400000000ff */
[C---:B------:R-:W-:Y:S01]  /*7e3a0*/  ISETP.LT.AND P6, PT, R3.reuse, UR6, !P6 ;  /* 0x0000000603007c0c */ /* 0x040fe2000f7c1270 */
[----:B------:R-:W-:Y:S01]  /*7e3b0*/  ULDC UR6, c[0x0][0x228] ;  /* 0x00008a0000067ab9 */ /* 0x000fe20000000800 */
[----:B------:R-:W-:Y:S01]  /*7e3c0*/  ISETP.GE.AND P5, PT, R6, UR4, PT ;  /* 0x0000000406007c0c */ /* 0x000fe2000bfa6270 */
[----:B------:R1:W-:Y:S01]  /*7e3d0*/  @P2 STG.E.U8 desc[UR44][R50.64], R59 ;  /* 0x0000003b32002986 */ /* 0x0003e2000c10112c */
[----:B0-----:R-:W-:Y:S01]  /*7e3e0*/  PRMT R7, R224, 0x7770, RZ ;  /* 0x00007770e0077816 */ /* 0x001fe200000000ff */
[----:B------:R-:W-:Y:S01]  /*7e3f0*/  VIADD R6, R0, 0x1f2 ;  /* 0x000001f200067836 */ /* 0x000fe20000000000 */
[----:B------:R-:W-:Y:S01]  /*7e400*/  ISETP.LT.AND P2, PT, R2, UR6, !P5 ;  /* 0x0000000602007c0c */ /* 0x000fe2000ef41270 */
[----:B------:R-:W-:Y:S01]  /*7e410*/  ULDC UR4, c[0x0][0x22c] ;  /* 0x00008b0000047ab9 */ /* 0x000fe20000000800 */
[----:B------:R-:W-:Y:S01]  /*7e420*/  PRMT R49, R224, 0x7771, RZ ;  /* 0x00007771e0317816 */ /* 0x000fe200000000ff */
[----:B------:R0:W-:Y:S01]  /*7e430*/  @P0 STG.E.U8 desc[UR44][R44.64], R7 ;  /* 0x000000072c000986 */ /* 0x0001e2000c10112c */
[----:B------:R-:W-:Y:S01]  /*7e440*/  ISETP.GE.AND P0, PT, R6, UR4, PT ;  /* 0x0000000406007c0c */ /* 0x000fe2000bf06270 */
[----:B------:R-:W-:Y:S01]  /*7e450*/  ULDC UR4, c[0x0][0x228] ;  /* 0x00008a0000047ab9 */ /* 0x000fe20000000800 */
[----:B------:R-:W-:Y:S01]  /*7e460*/  ULDC UR6, c[0x0][0x228] ;  /* 0x00008a0000067ab9 */ /* 0x000fe20000000800 */
[----:B------:R-:W-:Y:S01]  /*7e470*/  ISETP.LT.AND P5, PT, R3, UR4, !P5 ;  /* 0x0000000403007c0c */ /* 0x000fe2000efa1270 */
[----:B------:R2:W-:Y:S01]  /*7e480*/  @P6 STG.E.U8 desc[UR44][R46.64], R49 ;  /* 0x000000312e006986 */ /* 0x0005e2000c10112c */
[----:B-1----:R-:W-:Y:S01]  /*7e490*/  PRMT R51, R224, 0x7772, RZ ;  /* 0x00007772e0337816 */ /* 0x002fe200000000ff */
[----:B------:R-:W-:Y:S01]  /*7e4a0*/  VIADD R6, R0, 0x1f3 ;  /* 0x000001f300067836 */ /* 0x000fe20000000000 */
[----:B------:R-:W-:Y:S01]  /*7e4b0*/  ISETP.LT.AND P6, PT, R2, UR6, !P0 ;  /* 0x0000000602007c0c */ /* 0x000fe2000c7c1270 */
[----:B------:R-:W-:Y:S01]  /*7e4c0*/  ULDC UR4, c[0x0][0x22c] ;  /* 0x00008b0000047ab9 */ /* 0x000fe20000000800 */
[----:B------:R-:W-:Y:S01]  /*7e4d0*/  ULDC UR6, c[0x0][0x228] ;  /* 0x00008a0000067ab9 */ /* 0x000fe20000000800 */
[----:B------:R1:W-:Y:S01]  /*7e4e0*/  @P2 STG.E.U8 desc[UR44][R42.64], R51 ;  /* 0x000000332a002986 */ /* 0x0003e2000c10112c */
[----:B------:R-:W-:Y:S01]  /*7e4f0*/  ISETP.GE.AND P2, PT, R6, UR4, PT ;  /* 0x0000000406007c0c */ /* 0x000fe2000bf46270 */
[----:B------:R-:W-:Y:S01]  /*7e500*/  ULDC UR4, c[0x0][0x228] ;  /* 0x00008a0000047ab9 */ /* 0x000fe20000000800 */
[----:B0-----:R-:W-:-:S02]  /*7e510*/  PRMT R45, R224, 0x7773, RZ ;  /* 0x00007773e02d7816 */ /* 0x001fc400000000ff */
[----:B------:R-:W-:Y:S01]  /*7e520*/  ISETP.LT.AND P0, PT, R3, UR4, !P0 ;  /* 0x0000000403007c0c */ /* 0x000fe2000c701270 */
[----:B------:R-:W-:Y:S01]  /*7e530*/  ULDC UR4, c[0x0][0x228] ;  /* 0x00008a0000047ab9 */ /* 0x000fe20000000800 */
[----:B--2---:R-:W-:Y:S01]  /*7e540*/  PRMT R47, R225, 0x7770, RZ ;  /* 0x00007770e12f7816 */ /* 0x004fe200000000ff */
[----:B------:R-:W-:Y:S01]  /*7e550*/  @P5 STG.E.U8 desc[UR44][R38.64], R45 ;  /* 0x0000002d26005986 */ /* 0x000fe2000c10112c */
[C---:B------:R-:W-:Y:S01]  /*7e560*/  ISETP.LT.AND P5, PT, R2.reuse, UR6, !P2 ;  /* 0x0000000602007c0c */ /* 0x040fe2000d7a1270 */
[----:B------:R-:W-:Y:S01]  /*7e570*/  ULDC UR6, c[0x0][0x228] ;  /* 0x00008a0000067ab9 */ /* 0x000fe20000000800 */
[----:B------:R-:W-:Y:S01]  /*7e580*/  ISETP.LT.AND P2, PT, R3, UR4, !P2 ;  /* 0x0000000403007c0c */ /* 0x000fe2000d741270 */
[----:B------:R-:W-:Y:S01]  /*7e590*/  @P6 STG.E.U8 desc[UR44][R40.64], R47 ;  /* 0x0000002f28006986 */ /* 0x000fe2000c10112c */
[----:B------:R-:W-:Y:S01]  /*7e5a0*/  ISETP.LT.AND P6, PT, R2, UR6, !P1 ;  /* 0x0000000602007c0c */ /* 0x000fe2000cfc1270 */
[----:B------:R-:W-:Y:S01]  /*7e5b0*/  VIADD R7, R0, 0x1f6 ;  /* 0x000001f600077836 */ /* 0x000fe20000000000 */
[C---:B-1----:R-:W-:Y:S01]  /*7e5c0*/  PRMT R43, R225.reuse, 0x7771, RZ ;  /* 0x00007771e12b7816 */ /* 0x042fe200000000ff */
[----:B------:R-:W-:Y:S01]  /*7e5d0*/  ULDC UR4, c[0x0][0x228] ;  /* 0x00008a0000047ab9 */ /* 0x000fe20000000800 */
[C---:B------:R-:W-:Y:S01]  /*7e5e0*/  PRMT R49, R225.reuse, 0x7772, RZ ;  /* 0x00007772e1317816 */ /* 0x040fe200000000ff */
[----:B------:R-:W-:Y:S01]  /*7e5f0*/  ULDC UR6, c[0x0][0x228] ;  /* 0x00008a0000067ab9 */ /* 0x000fe20000000800 */
[----:B------:R-:W-:Y:S01]  /*7e600*/  PRMT R225, R225, 0x7773, RZ ;  /* 0x00007773e1e17816 */ /* 0x000fe200000000ff */
[----:B------:R-:W-:Y:S01]  /*7e610*/  @P0 STG.E.U8 desc[UR44][R36.64], R43 ;  /* 0x0000002b24000986 */ /* 0x000fe2000c10112c */
[----:B------:R-:W-:-:S02]  /*7e620*/  ISETP.GE.AND P0, PT, R7, UR13, PT ;  /* 0x0000000d07007c0c */ /* 0x000fc4000bf06270 */
[----:B------:R-:W-:Y:S01]  /*7e630*/  PRMT R7, R226, 0x7770, RZ ;  /* 0x00007770e2077816 */ /* 0x000fe200000000ff */
[----:B------:R-:W0:Y:S01]  /*7e640*/  LDS.128 R36, [R252] ;  /* 0x00000000fc247984 */ /* 0x000e220000000c00 */
[C---:B------:R-:W-:Y:S01]  /*7e650*/  ISETP.LT.AND P1, PT, R3.reuse, UR4, !P1 ;  /* 0x0000000403007c0c */ /* 0x040fe2000cf21270 */
[----:B------:R-:W-:Y:S02]  /*7e660*/  ULDC UR4, c[0x0][0x228] ;  /* 0x00008a0000047ab9 */ /* 0x000fe40000000800 */
[----:B------:R1:W-:Y:S04]  /*7e670*/  @P5 STG.E.U8 desc[UR44][R34.64], R49 ;  /* 0x0000003122005986 */ /* 0x0003e8000c10112c */
[----:B------:R2:W-:Y:S04]  /*7e680*/  @P2 STG.E.U8 desc[UR44][R30.64], R225 ;  /* 0x000000e11e002986 */ /* 0x0005e8000c10112c */
[----:B------:R3:W-:Y:S01]  /*7e690*/  @P6 STG.E.U8 desc[UR44][R32.64], R7 ;  /* 0x0000000720006986 */ /* 0x0007e2000c10112c */
[----:B------:R-:W-:Y:S01]  /*7e6a0*/  ISETP.LT.AND P6, PT, R2, UR4, !P3 ;  /* 0x0000000402007c0c */ /* 0x000fe2000dfc1270 */
[----:B------:R-:W-:Y:S01]  /*7e6b0*/  VIADD R6, R0, 0x1f7 ;  /* 0x000001f700067836 */ /* 0x000fe20000000000 */
[----:B------:R-:W-:Y:S01]  /*7e6c0*/  ISETP.LT.AND P3, PT, R3, UR6, !P3 ;  /* 0x0000000603007c0c */ /* 0x000fe2000df61270 */
[----:B------:R-:W-:Y:S01]  /*7e6d0*/  ULDC UR4, c[0x0][0x228] ;  /* 0x00008a0000047ab9 */ /* 0x000fe20000000800 */
[C---:B-1----:R-:W-:Y:S01]  /*7e6e0*/  PRMT R35, R226.reuse, 0x7771, RZ ;  /* 0x00007771e2237816 */ /* 0x042fe200000000ff */
[----:B------:R-:W-:Y:S01]  /*7e6f0*/  ULDC UR6, c[0x0][0x228] ;  /* 0x00008a0000067ab9 */ /* 0x000fe20000000800 */
[----:B--2---:R-:W-:-:S02]  /*7e700*/  PRMT R31, R226, 0x7772, RZ ;  /* 0x00007772e21f7816 */ /* 0x004fc400000000ff */
[----:B------:R-:W-:Y:S02]  /*7e710*/  ISETP.GE.AND P5, PT, R6, UR11, PT ;  /* 0x0000000b06007c0c */ /* 0x000fe4000bfa6270 */
[----:B---3--:R-:W-:Y:S01]  /*7e720*/  PRMT R33, R226, 0x7773, RZ ;  /* 0x00007773e2217816 */ /* 0x008fe200000000ff */
[----:B------:R1:W-:Y:S01]  /*7e730*/  @P1 STG.E.U8 desc[UR44][R12.64], R35 ;  /* 0x000000230c001986 */ /* 0x0003e2000c10112c */
[----:B------:R-:W-:Y:S01]  /*7e740*/  ISETP.LT.AND P1, PT, R2, UR4, !P0 ;  /* 0x0000000402007c0c */ /* 0x000fe2000c721270 */
[----:B------:R-:W-:Y:S02]  /*7e750*/  ULDC UR4, c[0x0][0x228] ;  /* 0x00008a0000047ab9 */ /* 0x000fe40000000800 */
[----:B------:R-:W-:Y:S01]  /*7e760*/  @P6 STG.E.U8 desc[UR44][R28.64], R31 ;  /* 0x0000001f1c006986 */ /* 0x000fe2000c10112c */
[----:B------:R-:W-:Y:S01]  /*7e770*/  ISETP.LT.AND P0, PT, R3, UR6, !P0 ;  /* 0x0000000603007c0c */ /* 0x000fe2000c701270 */
[----:B------:R-:W-:Y:S01]  /*7e780*/  VIADD R6, R0, 0x1f8 ;  /* 0x000001f800067836 */ /* 0x000fe20000000000 */
[----:B------:R-:W-:Y:S01]  /*7e790*/  ULDC UR6, c[0x0][0x228] ;  /* 0x00008a0000067ab9 */ /* 0x000fe20000000800 */
[----:B------:R2:W-:Y:S01]  /*7e7a0*/  @P3 STG.E.U8 desc[UR44][R16.64], R33 ;  /* 0x0000002110003986 */ /* 0x0005e2000c10112c */
[----:B------:R-:W-:Y:S01]  /*7e7b0*/  ISETP.LT.AND P3, PT, R2, UR4, !P5 ;  /* 0x0000000402007c0c */ /* 0x000fe2000ef61270 */
[----:B------:R-:W-:-:S02]  /*7e7c0*/  ULDC UR4, c[0x0][0x228] ;  /* 0x00008a0000047ab9 */ /* 0x000fc40000000800 */
[----:B------:R-:W-:Y:S01]  /*7e7d0*/  ISETP.LT.AND P5, PT, R3, UR4, !P5 ;  /* 0x0000000403007c0c */ /* 0x000fe2000efa1270 */
[----:B------:R-:W-:Y:S01]  /*7e7e0*/  ULDC UR4, c[0x0][0x228] ;  /* 0x00008a0000047ab9 */ /* 0x000fe20000000800 */
[----:B------:R-:W-:Y:S01]  /*7e7f0*/  ISETP.GE.AND P2, PT, R6, UR21, PT ;  /* 0x0000001506007c0c */ /* 0x000fe2000bf46270 */
[----:B------:R-:W-:Y:S01]  /*7e800*/  VIADD R6, R0, 0x1f9 ;  /* 0x000001f900067836 */ /* 0x000fe20000000000 */
[C---:B-1----:R-:W-:Y:S02]  /*7e810*/  PRMT R13, R227.reuse, 0x7770, RZ ;  /* 0x00007770e30d7816 */ /* 0x042fe400000000ff */
[C---:B------:R-:W-:Y:S02]  /*7e820*/  PRMT R35, R227.reuse, 0x7771, RZ ;  /* 0x00007771e3237816 */ /* 0x040fe400000000ff */
[C---:B--2---:R-:W-:Y:S01]  /*7e830*/  PRMT R17, R227.reuse, 0x7772, RZ ;  /* 0x00007772e3117816 */ /* 0x044fe200000000ff */
[----:B------:R1:W-:Y:S01]  /*7e840*/  @P1 STG.E.U8 desc[UR44][R24.64], R13 ;  /* 0x0000000d18001986 */ /* 0x0003e2000c10112c */
[----:B------:R-:W-:-:S02]  /*7e850*/  PRMT R227, R227, 0x7773, RZ ;  /* 0x00007773e3e37816 */ /* 0x000fc400000000ff */
[----:B------:R-:W-:Y:S01]  /*7e860*/  ISETP.GE.AND P6, PT, R6, UR19, PT ;  /* 0x0000001306007c0c */ /* 0x000fe2000bfc6270 */
[----:B------:R-:W-:Y:S01]  /*7e870*/  @P0 STG.E.U8 desc[UR44][R26.64], R35 ;  /* 0x000000231a000986 */ /* 0x000fe2000c10112c */
[----:B------:R-:W-:Y:S01]  /*7e880*/  ISETP.LT.AND P1, PT, R2, UR6, !P2 ;  /* 0x0000000602007c0c */ /* 0x000fe2000d721270 */
[----:B------:R-:W-:Y:S01]  /*7e890*/  VIADD R7, R0, 0x1fa ;  /* 0x000001fa00077836 */ /* 0x000fe20000000000 */
[----:B------:R-:W-:Y:S01]  /*7e8a0*/  ULDC UR6, c[0x0][0x228] ;  /* 0x00008a0000067ab9 */ /* 0x000fe20000000800 */
[----:B------:R2:W-:Y:S01]  /*7e8b0*/  @P3 STG.E.U8 desc[UR44][R22.64], R17 ;  /* 0x0000001116003986 */ /* 0x0005e2000c10112c */
[----:B------:R-:W-:Y:S01]  /*7e8c0*/  ISETP.LT.AND P2, PT, R3, UR4, !P2 ;  /* 0x0000000403007c0c */ /* 0x000fe2000d741270 */
[----:B------:R-:W-:Y:S02]  /*7e8d0*/  ULDC UR4, c[0x0][0x228] ;  /* 0x00008a0000047ab9 */ /* 0x000fe40000000800 */
[----:B------:R3:W-:Y:S01]  /*7e8e0*/  @P5 STG.E.U8 desc[UR44][R18.64], R227 ;  /* 0x000000e312005986 */ /* 0x0007e2000c10112c */
[----:B------:R-:W-:Y:S01]  /*7e8f0*/  ISETP.LT.AND P5, PT, R2, UR6, !P6 ;  /* 0x0000000602007c0c */ /* 0x000fe2000f7a1270 */
[----:B------:R-:W-:Y:S01]  /*7e900*/  VIADD R6, R0, 0x1fb ;  /* 0x000001fb00067836 */ /* 0x000fe20000000000 */
[----:B------:R-:W-:Y:S01]  /*7e910*/  ISETP.GE.AND P0, PT, R7, UR15, PT ;  /* 0x0000000f07007c0c */ /* 0x000fe2000bf06270 */
[----:B------:R-:W-:Y:S01]  /*7e920*/  ULDC UR6, c[0x0][0x228] ;  /* 0x00008a0000067ab9 */ /* 0x000fe20000000800 */
[----:B0-----:R-:W-:-:S02]  /*7e930*/  PRMT R7, R36, 0x7770, RZ ;  /* 0x0000777024077816 */ /* 0x001fc400000000ff */
[C---:B------:R-:W-:Y:S01]  /*7e940*/  ISETP.LT.AND P6, PT, R3.reuse, UR4, !P6 ;  /* 0x0000000403007c0c */ /* 0x040fe2000f7c1270 */
[----:B------:R-:W-:Y:S01]  /*7e950*/  ULDC UR4, c[0x0][0x228] ;  /* 0x00008a0000047ab9 */ /* 0x000fe20000000800 */
[----:B-1----:R-:W-:Y:S01]  /*7e960*/  PRMT R13, R36, 0x7771, RZ ;  /* 0x00007771240d7816 */ /* 0x002fe200000000ff */
[----:B------:R0:W-:Y:S01]  /*7e970*/  @P1 STG.E.U8 desc[UR44][R20.64], R7 ;  /* 0x0000000714001986 */ /* 0x0001e2000c10112c */
[----:B------:R-:W-:Y:S01]  /*7e980*/  ISETP.GE.AND P3, PT, R6, UR27, PT ;  /* 0x0000001b06007c0c */ /* 0x000fe2000bf66270 */
[----:B------:R-:W-:Y:S01]  /*7e990*/  VIADD R6, R0, 0x1fc ;  /* 0x000001fc00067836 */ /* 0x000fe20000000000 */
[----:B--2---:R-:W-:Y:S02]  /*7e9a0*/  PRMT R17, R36, 0x7772, RZ ;  /* 0x0000777224117816 */ /* 0x004fe400000000ff */
[----:B------:R-:W-:Y:S01]  /*7e9b0*/  ISETP.LT.AND P1, PT, R2, UR6, !P0 ;  /* 0x0000000602007c0c */ /* 0x000fe2000c721270 */
[----:B------:R1:W-:Y:S01]  /*7e9c0*/  @P2 STG.E.U8 desc[UR44][R14.64], R13 ;  /* 0x0000000d0e002986 */ /* 0x0003e2000c10112c */
[C---:B------:R-:W-:Y:S01]  /*7e9d0*/  ISETP.LT.AND P0, PT, R3.reuse, UR4, !P0 ;  /* 0x0000000403007c0c */ /* 0x040fe2000c701270 */
[----:B------:R-:W-:Y:S01]  /*7e9e0*/  ULDC UR4, c[0x0][0x228] ;  /* 0x00008a0000047ab9 */ /* 0x000fe20000000800 */
[----:B---3--:R-:W-:Y:S01]  /*7e9f0*/  PRMT R19, R36, 0x7773, RZ ;  /* 0x0000777324137816 */ /* 0x008fe200000000ff */
[----:B------:R-:W-:Y:S01]  /*7ea00*/  @P5 STG.E.U8 desc[UR44][R160.64], R17 ;  /* 0x00000011a0005986 */ /* 0x000fe2000c10112c */
[----:B------:R-:W-:Y:S01]  /*7ea10*/  ISETP.GE.AND P2, PT, R6, UR25, PT ;  /* 0x0000001906007c0c */ /* 0x000fe2000bf46270 */
[----:B------:R-:W-:Y:S01]  /*7ea20*/  ULDC UR6, c[0x0][0x228] ;  /* 0x00008a0000067ab9 */ /* 0x000fe20000000800 */
[----:B------:R-:W-:Y:S01]  /*7ea30*/  ISETP.LT.AND P5, PT, R2, UR4, !P3 ;  /* 0x0000000402007c0c */ /* 0x000fe2000dfa1270 */
[----:B------:R-:W-:Y:S01]  /*7ea40*/  ULDC UR4, c[0x0][0x228] ;  /* 0x00008a0000047ab9 */ /* 0x000fe20000000800 */
[----:B------:R-:W-:Y:S01]  /*7ea50*/  @P6 STG.E.U8 desc[UR44][R156.64], R19 ;  /* 0x000000139c006986 */ /* 0x000fe2000c10112c */
[----:B------:R-:W-:-:S02]  /*7ea60*/  ISETP.LT.AND P3, PT, R3, UR4, !P3 ;  /* 0x0000000403007c0c */ /* 0x000fc4000df61270 */
[C---:B0-----:R-:W-:Y:S01]  /*7ea70*/  PRMT R7, R37.reuse, 0x7770, RZ ;  /* 0x0000777025077816 */ /* 0x041fe200000000ff */
[----:B------:R-:W-:Y:S01]  /*7ea80*/  VIADD R6, R0, 0x1fd ;  /* 0x000001fd00067836 */ /* 0x000fe20000000000 */
[----:B------:R-:W-:Y:S01]  /*7ea90*/  ISETP.LT.AND P6, PT, R2, UR6, !P2 ;  /* 0x0000000602007c0c */ /* 0x000fe2000d7c1270 */
[----:B------:R-:W-:Y:S01]  /*7eaa0*/  VIADD R0, R0, 0x1fe ;  /* 0x000001fe00007836 */ /* 0x000fe20000000000 */
[C---:B-1----:R-:W-:Y:S01]  /*7eab0*/  PRMT R13, R37.reuse, 0x7771, RZ ;  /* 0x00007771250d7816 */ /* 0x042fe200000000ff */
[----:B------:R0:W-:Y:S01]  /*7eac0*/  @P1 STG.E.U8 desc[UR44][R158.64], R7 ;  /* 0x000000079e001986 */ /* 0x0001e2000c10112c */
[----:B------:R-:W-:Y:S01]  /*7ead0*/  PRMT R15, R38, 0x7770, RZ ;  /* 0x00007770260f7816 */ /* 0x000fe200000000ff */
[----:B------:R-:W-:Y:S01]  /*7eae0*/  ULDC UR4, c[0x0][0x228] ;  /* 0x00008a0000047ab9 */ /* 0x000fe20000000800 */
[----:B------:R-:W-:Y:S01]  /*7eaf0*/  ISETP.GE.AND P1, PT, R6, UR23, PT ;  /* 0x0000001706007c0c */ /* 0x000fe2000bf26270 */
[----:B------:R-:W-:Y:S01]  /*7eb00*/  @P0 STG.E.U8 desc[UR44][R152.64], R13 ;  /* 0x0000000d98000986 */ /* 0x000fe2000c10112c */
[----:B------:R-:W-:Y:S01]  /*7eb10*/  ISETP.GE.AND P0, PT, R0, UR5, PT ;  /* 0x0000000500007c0c */ /* 0x000fe2000bf06270 */
[----:B------:R-:W-:Y:S01]  /*7eb20*/  ULDC UR5, c[0x0][0x228] ;  /* 0x00008a0000057ab9 */ /* 0x000fe20000000800 */
[----:B------:R-:W-:Y:S01]  /*7eb30*/  ULDC UR6, c[0x0][0x228] ;  /* 0x00008a0000067ab9 */ /* 0x000fe20000000800 */
[----:B0-----:R-:W-:-:S02]  /*7eb40*/  PRMT R7, R37, 0x7772, RZ ;  /* 0x0000777225077816 */ /* 0x001fc400000000ff */
[----:B------:R-:W-:Y:S02]  /*7eb50*/  PRMT R37, R37, 0x7773, RZ ;  /* 0x0000777325257816 */ /* 0x000fe400000000ff */
[----:B------:R-:W-:Y:S01]  /*7eb60*/  ISETP.LT.AND P2, PT, R3, UR4, !P2 ;  /* 0x0000000403007c0c */ /* 0x000fe2000d741270 */
[----:B------:R0:W-:Y:S01]  /*7eb70*/  @P5 STG.E.U8 desc[UR44][R148.64], R7 ;  /* 0x0000000794005986 */ /* 0x0001e2000c10112c */
[----:B------:R-:W-:-:S03]  /*7eb80*/  ULDC UR4, c[0x0][0x228] ;  /* 0x00008a0000047ab9 */ /* 0x000fc60000000800 */
[----:B------:R-:W-:Y:S01]  /*7eb90*/  @P3 STG.E.U8 desc[UR44][R154.64], R37 ;  /* 0x000000259a003986 */ /* 0x000fe2000c10112c */
[----:B------:R-:W-:-:S03]  /*7eba0*/  ISETP.LT.AND P5, PT, R2, UR6, !P0 ;  /* 0x0000000602007c0c */ /* 0x000fc6000c7a1270 */
[----:B------:R1:W-:Y:S01]  /*7ebb0*/  @P6 STG.E.U8 desc[UR44][R150.64], R15 ;  /* 0x0000000f96006986 */ /* 0x0003e2000c10112c */
[C---:B------:R-:W-:Y:S01]  /*7ebc0*/  ISETP.LT.AND P6, PT, R2.reuse, UR5, !P1 ;  /* 0x0000000502007c0c */ /* 0x040fe2000cfc1270 */
[----:B------:R-:W-:Y:S01]  /*7ebd0*/  ULDC UR5, c[0x0][0x228] ;  /* 0x00008a0000057ab9 */ /* 0x000fe20000000800 */
[C---:B------:R-:W-:Y:S02]  /*7ebe0*/  ISETP.LT.AND P1, PT, R3.reuse, UR4, !P1 ;  /* 0x0000000403007c0c */ /* 0x040fe4000cf21270 */
[C---:B------:R-:W-:Y:S02]  /*7ebf0*/  ISETP.LT.AND P0, PT, R3.reuse, UR5, !P0 ;  /* 0x0000000503007c0c */ /* 0x040fe4000c701270 */
[----:B------:R-:W-:Y:S02]  /*7ec00*/  ISETP.LT.AND P3, PT, R2, UR7, !P4 ;  /* 0x0000000702007c0c */ /* 0x000fe4000e761270 */
[----:B------:R-:W-:Y:S02]  /*7ec10*/  ISETP.LT.AND P4, PT, R3, UR7, !P4 ;  /* 0x0000000703007c0c */ /* 0x000fe4000e781270 */
[----:B------:R-:W-:-:S02]  /*7ec20*/  PRMT R3, R38, 0x7771, RZ ;  /* 0x0000777126037816 */ /* 0x000fc400000000ff */
[C---:B0-----:R-:W-:Y:S02]  /*7ec30*/  PRMT R7, R38.reuse, 0x7772, RZ ;  /* 0x0000777226077816 */ /* 0x041fe400000000ff */
[----:B------:R-:W-:Y:S02]  /*7ec40*/  PRMT R13, R38, 0x7773, RZ ;  /* 0x00007773260d7816 */ /* 0x000fe400000000ff */
[C---:B-1----:R-:W-:Y:S01]  /*7ec50*/  PRMT R15, R39.reuse, 0x7770, RZ ;  /* 0x00007770270f7816 */ /* 0x042fe200000000ff */
[----:B------:R0:W-:Y:S01]  /*7ec60*/  @P2 STG.E.U8 desc[UR44][R142.64], R3 ;  /* 0x000000038e002986 */ /* 0x0001e2000c10112c */
[C---:B------:R-:W-:Y:S02]  /*7ec70*/  PRMT R17, R39.reuse, 0x7771, RZ ;  /* 0x0000777127117816 */ /* 0x040fe400000000ff */
[C---:B------:R-:W-:Y:S01]  /*7ec80*/  PRMT R19, R39.reuse, 0x7772, RZ ;  /* 0x0000777227137816 */ /* 0x040fe200000000ff */
[----:B------:R0:W-:Y:S04]  /*7ec90*/  @P6 STG.E.U8 desc[UR44][R146.64], R7 ;  /* 0x0000000792006986 */ /* 0x0001e8000c10112c */
[----:B------:R0:W-:Y:S04]  /*7eca0*/  @P1 STG.E.U8 desc[UR44][R144.64], R13 ;  /* 0x0000000d90001986 */ /* 0x0001e8000c10112c */
[----:B------:R0:W-:Y:S04]  /*7ecb0*/  @P5 STG.E.U8 desc[UR44][R162.64], R15 ;  /* 0x0000000fa2005986 */ /* 0x0001e8000c10112c */
[----:B------:R0:W-:Y:S04]  /*7ecc0*/  @P0 STG.E.U8 desc[UR44][R4.64], R17 ;  /* 0x0000001104000986 */ /* 0x0001e8000c10112c */
[----:B------:R0:W-:Y:S01]  /*7ecd0*/  @P3 STG.E.U8 desc[UR44][R10.64], R19 ;  /* 0x000000130a003986 */ /* 0x0001e2000c10112c */
[----:B------:R-:W-:Y:S01]  /*7ece0*/  PRMT R39, R39, 0x7773, RZ ;  /* 0x0000777327277816 */ /* 0x000fe200000000ff */
[----:B------:R-:W-:Y:S06]  /*7ecf0*/  @!P4 EXIT ;  /* 0x000000000000c94d */ /* 0x000fec0003800000 */
[----:B------:R-:W-:Y:S01]  /*7ed00*/  STG.E.U8 desc[UR44][R8.64], R39 ;  /* 0x0000002708007986 */ /* 0x000fe2000c10112c */
[----:B------:R-:W-:Y:S05]  /*7ed10*/  EXIT ;  /* 0x000000000000794d */ /* 0x000fea0003800000 */
.L_x_3:
[----:B------:R-:W-:-:S00]  /*7ed20*/  BRA `(.L_x_3) ;  /* 0xfffffffc00fc7947 */ /* 0x000fc0000383ffff */
[----:B------:R-:W-:-:S00]  /*7ed30*/  NOP ;  /* 0x0000000000007918 */ /* 0x000fc00000000000 */
        /* <DEDUP_REMOVED lines=12> */
.L_x_4:


//--------------------- .nv.shared.matmul_kernel  --------------------------
	.section	.nv.shared.matmul_kernel,"aw",@nobits
	.sectionflags	@""
	.align	16
	.zero		1024


//--------------------- .nv.shared.reserved.0     --------------------------
	.section	.nv.shared.reserved.0,"aw",@nobits
	.weak		__nv_reservedSMEM_offset_0_alias
	.size		__nv_reservedSMEM_offset_0_alias, 0, 0
	.other		__nv_reservedSMEM_offset_0_alias,@"STO_CUDA_RESERVED_SHARED STV_DEFAULT"
__nv_reservedSMEM_offset_0_alias:
	.zero		0


//--------------------- .nv.constant0.matmul_kernel --------------------------
	.section	.nv.constant0.matmul_kernel,"a",@progbits
	.sectionflags	@""
	.align	4
.nv.constant0.matmul_kernel:
	.zero		608


//--------------------- SYMBOLS --------------------------

	.type		.nv.reservedSmem.offset0,@object
	.size		.nv.reservedSmem.offset0,0x4
